//
// Generated by NVIDIA NVVM Compiler
//
// Compiler Build ID: CL-36424714
// Cuda compilation tools, release 13.0, V13.0.88
// Based on NVVM 20.0.0
//

.version 9.0
.target sm_100
.address_size 64

	// .globl	_Z23gpu_euclidian_distancesPfS_ii
// _ZZ23gpu_euclidian_distancesPfS_iiE2Xs has been demoted
// _ZZ23gpu_euclidian_distancesPfS_iiE2Ys has been demoted
// _ZZ28pairwise_pearson_correlationPfS_iiE2Xs has been demoted
// _ZZ28pairwise_pearson_correlationPfS_iiE2Ys has been demoted
// _ZZN3cub18CUB_300001_SM_10006detail10radix_sort31DeviceRadixSortSingleTileKernelINS1_5radix10policy_hubIdiyE10Policy1000ELNS0_9SortOrderE0EdiyNS1_21identity_decomposer_tEEEvPKT1_PSA_PKT2_PSE_T3_iiT4_E12temp_storage has been demoted
// _ZZN3cub18CUB_300001_SM_10006detail10radix_sort30DeviceRadixSortHistogramKernelINS1_5radix10policy_hubIdiyE10Policy1000ELNS0_9SortOrderE0EdyNS1_21identity_decomposer_tEEEvPT2_PKT1_SA_iiT3_E12temp_storage has been demoted
// _ZZN3cub18CUB_300001_SM_10006detail10radix_sort33DeviceRadixSortExclusiveSumKernelINS1_5radix10policy_hubIdiyE10Policy1000EyEEvPT0_E12temp_storage has been demoted
// _ZZN3cub18CUB_300001_SM_10006detail10radix_sort29DeviceRadixSortOnesweepKernelINS1_5radix10policy_hubIdiyE10Policy1000ELNS0_9SortOrderE0EdiyiiNS1_21identity_decomposer_tEEEvPT5_SB_PT3_PKSC_PT1_PKSG_PT2_PKSK_T4_iiT6_E1s has been demoted
// _ZZN3cub18CUB_300001_SM_10006detail10radix_sort31DeviceRadixSortSingleTileKernelINS1_5radix10policy_hubIddyE10Policy1000ELNS0_9SortOrderE0EddyNS1_21identity_decomposer_tEEEvPKT1_PSA_PKT2_PSE_T3_iiT4_E12temp_storage has been demoted
// _ZZN3cub18CUB_300001_SM_10006detail10radix_sort30DeviceRadixSortHistogramKernelINS1_5radix10policy_hubIddyE10Policy1000ELNS0_9SortOrderE0EdyNS1_21identity_decomposer_tEEEvPT2_PKT1_SA_iiT3_E12temp_storage has been demoted
// _ZZN3cub18CUB_300001_SM_10006detail10radix_sort33DeviceRadixSortExclusiveSumKernelINS1_5radix10policy_hubIddyE10Policy1000EyEEvPT0_E12temp_storage has been demoted
// _ZZN3cub18CUB_300001_SM_10006detail10radix_sort29DeviceRadixSortOnesweepKernelINS1_5radix10policy_hubIddyE10Policy1000ELNS0_9SortOrderE0EddyiiNS1_21identity_decomposer_tEEEvPT5_SB_PT3_PKSC_PT1_PKSG_PT2_PKSK_T4_iiT6_E1s has been demoted
.global .align 1 .b8 _ZN34_INTERNAL_55ef1bf1_4_k_cu_b6c6d3d74cuda3std3__45__cpo5beginE[1];
.global .align 1 .b8 _ZN34_INTERNAL_55ef1bf1_4_k_cu_b6c6d3d74cuda3std3__45__cpo3endE[1];
.global .align 1 .b8 _ZN34_INTERNAL_55ef1bf1_4_k_cu_b6c6d3d74cuda3std3__45__cpo6cbeginE[1];
.global .align 1 .b8 _ZN34_INTERNAL_55ef1bf1_4_k_cu_b6c6d3d74cuda3std3__45__cpo4cendE[1];
.global .align 1 .b8 _ZN34_INTERNAL_55ef1bf1_4_k_cu_b6c6d3d74cuda3std3__45__cpo6rbeginE[1];
.global .align 1 .b8 _ZN34_INTERNAL_55ef1bf1_4_k_cu_b6c6d3d74cuda3std3__45__cpo4rendE[1];
.global .align 1 .b8 _ZN34_INTERNAL_55ef1bf1_4_k_cu_b6c6d3d74cuda3std3__45__cpo7crbeginE[1];
.global .align 1 .b8 _ZN34_INTERNAL_55ef1bf1_4_k_cu_b6c6d3d74cuda3std3__45__cpo5crendE[1];
.global .align 1 .b8 _ZN34_INTERNAL_55ef1bf1_4_k_cu_b6c6d3d74cuda3std3__436_GLOBAL__N__55ef1bf1_4_k_cu_b6c6d3d76ignoreE[1];
.global .align 1 .b8 _ZN34_INTERNAL_55ef1bf1_4_k_cu_b6c6d3d74cuda3std3__419piecewise_constructE[1];
.global .align 1 .b8 _ZN34_INTERNAL_55ef1bf1_4_k_cu_b6c6d3d74cuda3std3__48in_placeE[1];
.global .align 1 .b8 _ZN34_INTERNAL_55ef1bf1_4_k_cu_b6c6d3d74cuda3std3__420unreachable_sentinelE[1];
.global .align 1 .b8 _ZN34_INTERNAL_55ef1bf1_4_k_cu_b6c6d3d74cuda3std3__47nulloptE[1];
.global .align 1 .b8 _ZN34_INTERNAL_55ef1bf1_4_k_cu_b6c6d3d74cuda3std3__48unexpectE[1];
.global .align 1 .b8 _ZN34_INTERNAL_55ef1bf1_4_k_cu_b6c6d3d74cuda3std6ranges3__45__cpo4swapE[1];
.global .align 1 .b8 _ZN34_INTERNAL_55ef1bf1_4_k_cu_b6c6d3d74cuda3std6ranges3__45__cpo9iter_moveE[1];
.global .align 1 .b8 _ZN34_INTERNAL_55ef1bf1_4_k_cu_b6c6d3d74cuda3std6ranges3__45__cpo5beginE[1];
.global .align 1 .b8 _ZN34_INTERNAL_55ef1bf1_4_k_cu_b6c6d3d74cuda3std6ranges3__45__cpo3endE[1];
.global .align 1 .b8 _ZN34_INTERNAL_55ef1bf1_4_k_cu_b6c6d3d74cuda3std6ranges3__45__cpo6cbeginE[1];
.global .align 1 .b8 _ZN34_INTERNAL_55ef1bf1_4_k_cu_b6c6d3d74cuda3std6ranges3__45__cpo4cendE[1];
.global .align 1 .b8 _ZN34_INTERNAL_55ef1bf1_4_k_cu_b6c6d3d74cuda3std6ranges3__45__cpo7advanceE[1];
.global .align 1 .b8 _ZN34_INTERNAL_55ef1bf1_4_k_cu_b6c6d3d74cuda3std6ranges3__45__cpo9iter_swapE[1];
.global .align 1 .b8 _ZN34_INTERNAL_55ef1bf1_4_k_cu_b6c6d3d74cuda3std6ranges3__45__cpo4nextE[1];
.global .align 1 .b8 _ZN34_INTERNAL_55ef1bf1_4_k_cu_b6c6d3d74cuda3std6ranges3__45__cpo4prevE[1];
.global .align 1 .b8 _ZN34_INTERNAL_55ef1bf1_4_k_cu_b6c6d3d74cuda3std6ranges3__45__cpo4dataE[1];
.global .align 1 .b8 _ZN34_INTERNAL_55ef1bf1_4_k_cu_b6c6d3d74cuda3std6ranges3__45__cpo5cdataE[1];
.global .align 1 .b8 _ZN34_INTERNAL_55ef1bf1_4_k_cu_b6c6d3d74cuda3std6ranges3__45__cpo4sizeE[1];
.global .align 1 .b8 _ZN34_INTERNAL_55ef1bf1_4_k_cu_b6c6d3d74cuda3std6ranges3__45__cpo5ssizeE[1];
.global .align 1 .b8 _ZN34_INTERNAL_55ef1bf1_4_k_cu_b6c6d3d74cuda3std6ranges3__45__cpo8distanceE[1];
.global .align 1 .b8 _ZN34_INTERNAL_55ef1bf1_4_k_cu_b6c6d3d76thrust24THRUST_300001_SM_1000_NS8cuda_cub3parE[1];
.global .align 1 .b8 _ZN34_INTERNAL_55ef1bf1_4_k_cu_b6c6d3d76thrust24THRUST_300001_SM_1000_NS8cuda_cub10par_nosyncE[1];
.global .align 1 .b8 _ZN34_INTERNAL_55ef1bf1_4_k_cu_b6c6d3d76thrust24THRUST_300001_SM_1000_NS6system6detail10sequential3seqE[1];
.global .align 1 .b8 _ZN34_INTERNAL_55ef1bf1_4_k_cu_b6c6d3d76thrust24THRUST_300001_SM_1000_NS6system3cpp3parE[1];
.global .align 1 .b8 _ZN34_INTERNAL_55ef1bf1_4_k_cu_b6c6d3d76thrust24THRUST_300001_SM_1000_NS12placeholders2_1E[1];
.global .align 1 .b8 _ZN34_INTERNAL_55ef1bf1_4_k_cu_b6c6d3d76thrust24THRUST_300001_SM_1000_NS12placeholders2_2E[1];
.global .align 1 .b8 _ZN34_INTERNAL_55ef1bf1_4_k_cu_b6c6d3d76thrust24THRUST_300001_SM_1000_NS12placeholders2_3E[1];
.global .align 1 .b8 _ZN34_INTERNAL_55ef1bf1_4_k_cu_b6c6d3d76thrust24THRUST_300001_SM_1000_NS12placeholders2_4E[1];
.global .align 1 .b8 _ZN34_INTERNAL_55ef1bf1_4_k_cu_b6c6d3d76thrust24THRUST_300001_SM_1000_NS12placeholders2_5E[1];
.global .align 1 .b8 _ZN34_INTERNAL_55ef1bf1_4_k_cu_b6c6d3d76thrust24THRUST_300001_SM_1000_NS12placeholders2_6E[1];
.global .align 1 .b8 _ZN34_INTERNAL_55ef1bf1_4_k_cu_b6c6d3d76thrust24THRUST_300001_SM_1000_NS12placeholders2_7E[1];
.global .align 1 .b8 _ZN34_INTERNAL_55ef1bf1_4_k_cu_b6c6d3d76thrust24THRUST_300001_SM_1000_NS12placeholders2_8E[1];
.global .align 1 .b8 _ZN34_INTERNAL_55ef1bf1_4_k_cu_b6c6d3d76thrust24THRUST_300001_SM_1000_NS12placeholders2_9E[1];
.global .align 1 .b8 _ZN34_INTERNAL_55ef1bf1_4_k_cu_b6c6d3d76thrust24THRUST_300001_SM_1000_NS12placeholders3_10E[1];
.global .align 1 .b8 _ZN34_INTERNAL_55ef1bf1_4_k_cu_b6c6d3d76thrust24THRUST_300001_SM_1000_NS3seqE[1];
.global .align 1 .b8 _ZN34_INTERNAL_55ef1bf1_4_k_cu_b6c6d3d76thrust24THRUST_300001_SM_1000_NS6deviceE[1];

.visible .entry _Z23gpu_euclidian_distancesPfS_ii(
	.param .u64 .ptr .align 1 _Z23gpu_euclidian_distancesPfS_ii_param_0,
	.param .u64 .ptr .align 1 _Z23gpu_euclidian_distancesPfS_ii_param_1,
	.param .u32 _Z23gpu_euclidian_distancesPfS_ii_param_2,
	.param .u32 _Z23gpu_euclidian_distancesPfS_ii_param_3
)
{
	.reg .pred 	%p<6>;
	.reg .b32 	%r<72>;
	.reg .b32 	%f<106>;
	.reg .b64 	%rd<16>;
	// demoted variable
	.shared .align 4 .b8 _ZZ23gpu_euclidian_distancesPfS_iiE2Xs[64];
	// demoted variable
	.shared .align 4 .b8 _ZZ23gpu_euclidian_distancesPfS_iiE2Ys[64];
	ld.param.u64 	%rd3, [_Z23gpu_euclidian_distancesPfS_ii_param_0];
	ld.param.u64 	%rd4, [_Z23gpu_euclidian_distancesPfS_ii_param_1];
	ld.param.u32 	%r36, [_Z23gpu_euclidian_distancesPfS_ii_param_2];
	ld.param.u32 	%r37, [_Z23gpu_euclidian_distancesPfS_ii_param_3];
	cvta.to.global.u64 	%rd1, %rd4;
	mov.u32 	%r38, %ctaid.x;
	mov.u32 	%r39, %ctaid.y;
	mov.u32 	%r1, %tid.x;
	mov.u32 	%r2, %tid.y;
	shl.b32 	%r3, %r38, 2;
	mul.lo.s32 	%r68, %r37, %r3;
	shl.b32 	%r5, %r39, 2;
	mul.lo.s32 	%r67, %r37, %r5;
	add.s32 	%r7, %r67, %r37;
	setp.lt.s32 	%p1, %r37, 1;
	mov.f32 	%f105, 0f00000000;
	@%p1 bra 	$L__BB0_7;
	shl.b32 	%r40, %r2, 4;
	mov.u32 	%r41, _ZZ23gpu_euclidian_distancesPfS_iiE2Ys;
	add.s32 	%r8, %r41, %r40;
	shl.b32 	%r42, %r1, 2;
	add.s32 	%r9, %r8, %r42;
	shl.b32 	%r43, %r1, 4;
	mov.u32 	%r44, _ZZ23gpu_euclidian_distancesPfS_iiE2Xs;
	add.s32 	%r45, %r44, %r43;
	shl.b32 	%r46, %r2, 2;
	add.s32 	%r10, %r45, %r46;
	mad.lo.s32 	%r11, %r1, -12, %r45;
	add.s32 	%r47, %r67, 4;
	max.s32 	%r48, %r7, %r47;
	not.b32 	%r49, %r67;
	add.s32 	%r12, %r48, %r49;
	and.b32  	%r50, %r12, 12;
	setp.eq.s32 	%p2, %r50, 12;
	mov.f32 	%f105, 0f00000000;
	@%p2 bra 	$L__BB0_4;
	add.s32 	%r51, %r2, %r5;
	mad.lo.s32 	%r64, %r37, %r51, %r1;
	add.s32 	%r52, %r2, %r3;
	mad.lo.s32 	%r63, %r37, %r52, %r1;
	shr.u32 	%r53, %r12, 2;
	add.s32 	%r54, %r53, 1;
	and.b32  	%r55, %r54, 3;
	neg.s32 	%r62, %r55;
	mov.f32 	%f105, 0f00000000;
$L__BB0_3:
	.pragma "nounroll";
	mul.wide.s32 	%rd5, %r64, 4;
	add.s64 	%rd6, %rd1, %rd5;
	mul.wide.s32 	%rd7, %r63, 4;
	add.s64 	%rd8, %rd1, %rd7;
	ld.global.f32 	%f12, [%rd6];
	st.shared.f32 	[%r9], %f12;
	ld.global.f32 	%f13, [%rd8];
	st.shared.f32 	[%r10], %f13;
	bar.sync 	0;
	ld.shared.f32 	%f14, [%r8];
	ld.shared.f32 	%f15, [%r11];
	sub.f32 	%f16, %f14, %f15;
	fma.rn.f32 	%f17, %f16, %f16, %f105;
	ld.shared.f32 	%f18, [%r8+4];
	ld.shared.f32 	%f19, [%r11+16];
	sub.f32 	%f20, %f18, %f19;
	fma.rn.f32 	%f21, %f20, %f20, %f17;
	ld.shared.f32 	%f22, [%r8+8];
	ld.shared.f32 	%f23, [%r11+32];
	sub.f32 	%f24, %f22, %f23;
	fma.rn.f32 	%f25, %f24, %f24, %f21;
	ld.shared.f32 	%f26, [%r8+12];
	ld.shared.f32 	%f27, [%r11+48];
	sub.f32 	%f28, %f26, %f27;
	fma.rn.f32 	%f105, %f28, %f28, %f25;
	bar.sync 	0;
	add.s32 	%r67, %r67, 4;
	add.s32 	%r68, %r68, 4;
	add.s32 	%r64, %r64, 4;
	add.s32 	%r63, %r63, 4;
	add.s32 	%r62, %r62, 1;
	setp.ne.s32 	%p3, %r62, 0;
	@%p3 bra 	$L__BB0_3;
$L__BB0_4:
	setp.lt.u32 	%p4, %r12, 12;
	@%p4 bra 	$L__BB0_7;
	mul.lo.s32 	%r56, %r37, %r2;
	add.s64 	%rd2, %rd1, 32;
	add.s32 	%r57, %r1, %r68;
	add.s32 	%r70, %r57, %r56;
	add.s32 	%r58, %r1, %r67;
	add.s32 	%r69, %r58, %r56;
$L__BB0_6:
	mul.wide.s32 	%rd9, %r70, 4;
	add.s64 	%rd10, %rd2, %rd9;
	mul.wide.s32 	%rd11, %r69, 4;
	add.s64 	%rd12, %rd2, %rd11;
	ld.global.f32 	%f29, [%rd12+-32];
	st.shared.f32 	[%r9], %f29;
	ld.global.f32 	%f30, [%rd10+-32];
	st.shared.f32 	[%r10], %f30;
	bar.sync 	0;
	ld.shared.f32 	%f31, [%r8];
	ld.shared.f32 	%f32, [%r11];
	sub.f32 	%f33, %f31, %f32;
	fma.rn.f32 	%f34, %f33, %f33, %f105;
	ld.shared.f32 	%f35, [%r8+4];
	ld.shared.f32 	%f36, [%r11+16];
	sub.f32 	%f37, %f35, %f36;
	fma.rn.f32 	%f38, %f37, %f37, %f34;
	ld.shared.f32 	%f39, [%r8+8];
	ld.shared.f32 	%f40, [%r11+32];
	sub.f32 	%f41, %f39, %f40;
	fma.rn.f32 	%f42, %f41, %f41, %f38;
	ld.shared.f32 	%f43, [%r8+12];
	ld.shared.f32 	%f44, [%r11+48];
	sub.f32 	%f45, %f43, %f44;
	fma.rn.f32 	%f46, %f45, %f45, %f42;
	bar.sync 	0;
	ld.global.f32 	%f47, [%rd12+-16];
	st.shared.f32 	[%r9], %f47;
	ld.global.f32 	%f48, [%rd10+-16];
	st.shared.f32 	[%r10], %f48;
	bar.sync 	0;
	ld.shared.f32 	%f49, [%r8];
	ld.shared.f32 	%f50, [%r11];
	sub.f32 	%f51, %f49, %f50;
	fma.rn.f32 	%f52, %f51, %f51, %f46;
	ld.shared.f32 	%f53, [%r8+4];
	ld.shared.f32 	%f54, [%r11+16];
	sub.f32 	%f55, %f53, %f54;
	fma.rn.f32 	%f56, %f55, %f55, %f52;
	ld.shared.f32 	%f57, [%r8+8];
	ld.shared.f32 	%f58, [%r11+32];
	sub.f32 	%f59, %f57, %f58;
	fma.rn.f32 	%f60, %f59, %f59, %f56;
	ld.shared.f32 	%f61, [%r8+12];
	ld.shared.f32 	%f62, [%r11+48];
	sub.f32 	%f63, %f61, %f62;
	fma.rn.f32 	%f64, %f63, %f63, %f60;
	bar.sync 	0;
	ld.global.f32 	%f65, [%rd12];
	st.shared.f32 	[%r9], %f65;
	ld.global.f32 	%f66, [%rd10];
	st.shared.f32 	[%r10], %f66;
	bar.sync 	0;
	ld.shared.f32 	%f67, [%r8];
	ld.shared.f32 	%f68, [%r11];
	sub.f32 	%f69, %f67, %f68;
	fma.rn.f32 	%f70, %f69, %f69, %f64;
	ld.shared.f32 	%f71, [%r8+4];
	ld.shared.f32 	%f72, [%r11+16];
	sub.f32 	%f73, %f71, %f72;
	fma.rn.f32 	%f74, %f73, %f73, %f70;
	ld.shared.f32 	%f75, [%r8+8];
	ld.shared.f32 	%f76, [%r11+32];
	sub.f32 	%f77, %f75, %f76;
	fma.rn.f32 	%f78, %f77, %f77, %f74;
	ld.shared.f32 	%f79, [%r8+12];
	ld.shared.f32 	%f80, [%r11+48];
	sub.f32 	%f81, %f79, %f80;
	fma.rn.f32 	%f82, %f81, %f81, %f78;
	bar.sync 	0;
	ld.global.f32 	%f83, [%rd12+16];
	st.shared.f32 	[%r9], %f83;
	ld.global.f32 	%f84, [%rd10+16];
	st.shared.f32 	[%r10], %f84;
	bar.sync 	0;
	ld.shared.f32 	%f85, [%r8];
	ld.shared.f32 	%f86, [%r11];
	sub.f32 	%f87, %f85, %f86;
	fma.rn.f32 	%f88, %f87, %f87, %f82;
	ld.shared.f32 	%f89, [%r8+4];
	ld.shared.f32 	%f90, [%r11+16];
	sub.f32 	%f91, %f89, %f90;
	fma.rn.f32 	%f92, %f91, %f91, %f88;
	ld.shared.f32 	%f93, [%r8+8];
	ld.shared.f32 	%f94, [%r11+32];
	sub.f32 	%f95, %f93, %f94;
	fma.rn.f32 	%f96, %f95, %f95, %f92;
	ld.shared.f32 	%f97, [%r8+12];
	ld.shared.f32 	%f98, [%r11+48];
	sub.f32 	%f99, %f97, %f98;
	fma.rn.f32 	%f105, %f99, %f99, %f96;
	bar.sync 	0;
	add.s32 	%r67, %r67, 16;
	add.s32 	%r70, %r70, 16;
	add.s32 	%r69, %r69, 16;
	setp.lt.s32 	%p5, %r67, %r7;
	@%p5 bra 	$L__BB0_6;
$L__BB0_7:
	cvta.to.global.u64 	%rd13, %rd3;
	add.s32 	%r59, %r5, %r2;
	add.s32 	%r60, %r3, %r1;
	mad.lo.s32 	%r61, %r36, %r59, %r60;
	sqrt.rn.f32 	%f100, %f105;
	mul.wide.s32 	%rd14, %r61, 4;
	add.s64 	%rd15, %rd13, %rd14;
	st.global.f32 	[%rd15], %f100;
	ret;

}
	// .globl	_Z28pairwise_pearson_correlationPfS_ii
.visible .entry _Z28pairwise_pearson_correlationPfS_ii(
	.param .u64 .ptr .align 1 _Z28pairwise_pearson_correlationPfS_ii_param_0,
	.param .u64 .ptr .align 1 _Z28pairwise_pearson_correlationPfS_ii_param_1,
	.param .u32 _Z28pairwise_pearson_correlationPfS_ii_param_2,
	.param .u32 _Z28pairwise_pearson_correlationPfS_ii_param_3
)
{
	.reg .pred 	%p<5>;
	.reg .b32 	%r<57>;
	.reg .b32 	%f<153>;
	.reg .b64 	%rd<19>;
	// demoted variable
	.shared .align 4 .b8 _ZZ28pairwise_pearson_correlationPfS_iiE2Xs[64];
	// demoted variable
	.shared .align 4 .b8 _ZZ28pairwise_pearson_correlationPfS_iiE2Ys[64];
	ld.param.u64 	%rd3, [_Z28pairwise_pearson_correlationPfS_ii_param_1];
	ld.param.u32 	%r27, [_Z28pairwise_pearson_correlationPfS_ii_param_3];
	cvta.to.global.u64 	%rd1, %rd3;
	mov.u32 	%r28, %ctaid.x;
	mov.u32 	%r29, %ctaid.y;
	mov.u32 	%r1, %tid.x;
	mov.u32 	%r2, %tid.y;
	shl.b32 	%r3, %r28, 2;
	mul.lo.s32 	%r53, %r27, %r3;
	shl.b32 	%r5, %r29, 2;
	mul.lo.s32 	%r56, %r27, %r5;
	add.s32 	%r7, %r56, %r27;
	setp.lt.s32 	%p1, %r27, 1;
	mov.f32 	%f148, 0f00000000;
	mov.f32 	%f149, %f148;
	mov.f32 	%f150, %f148;
	mov.f32 	%f151, %f148;
	mov.f32 	%f152, %f148;
	@%p1 bra 	$L__BB1_6;
	mul.lo.s32 	%r8, %r27, %r2;
	shl.b32 	%r30, %r2, 4;
	mov.u32 	%r31, _ZZ28pairwise_pearson_correlationPfS_iiE2Ys;
	add.s32 	%r9, %r31, %r30;
	shl.b32 	%r32, %r1, 2;
	add.s32 	%r10, %r9, %r32;
	shl.b32 	%r33, %r1, 4;
	mov.u32 	%r34, _ZZ28pairwise_pearson_correlationPfS_iiE2Xs;
	add.s32 	%r35, %r34, %r33;
	shl.b32 	%r36, %r2, 2;
	add.s32 	%r11, %r35, %r36;
	mad.lo.s32 	%r12, %r1, -12, %r35;
	add.s32 	%r13, %r56, 4;
	max.s32 	%r37, %r7, %r13;
	not.b32 	%r38, %r56;
	add.s32 	%r14, %r37, %r38;
	and.b32  	%r39, %r14, 4;
	setp.ne.s32 	%p2, %r39, 0;
	mov.f32 	%f152, 0f00000000;
	mov.f32 	%f151, %f152;
	mov.f32 	%f150, %f152;
	mov.f32 	%f149, %f152;
	mov.f32 	%f148, %f152;
	@%p2 bra 	$L__BB1_3;
	add.s32 	%r40, %r8, %r1;
	add.s32 	%r41, %r40, %r56;
	mul.wide.s32 	%rd4, %r41, 4;
	add.s64 	%rd5, %rd1, %rd4;
	ld.global.f32 	%f34, [%rd5];
	st.shared.f32 	[%r10], %f34;
	add.s32 	%r42, %r40, %r53;
	mul.wide.s32 	%rd6, %r42, 4;
	add.s64 	%rd7, %rd1, %rd6;
	ld.global.f32 	%f35, [%rd7];
	st.shared.f32 	[%r11], %f35;
	bar.sync 	0;
	ld.shared.f32 	%f36, [%r12];
	add.f32 	%f37, %f36, 0f00000000;
	ld.shared.f32 	%f38, [%r9];
	add.f32 	%f39, %f38, 0f00000000;
	fma.rn.f32 	%f40, %f36, %f36, 0f00000000;
	fma.rn.f32 	%f41, %f38, %f38, 0f00000000;
	fma.rn.f32 	%f42, %f36, %f38, 0f00000000;
	ld.shared.f32 	%f43, [%r12+16];
	add.f32 	%f44, %f37, %f43;
	ld.shared.f32 	%f45, [%r9+4];
	add.f32 	%f46, %f39, %f45;
	fma.rn.f32 	%f47, %f43, %f43, %f40;
	fma.rn.f32 	%f48, %f45, %f45, %f41;
	fma.rn.f32 	%f49, %f43, %f45, %f42;
	ld.shared.f32 	%f50, [%r12+32];
	add.f32 	%f51, %f44, %f50;
	ld.shared.f32 	%f52, [%r9+8];
	add.f32 	%f53, %f46, %f52;
	fma.rn.f32 	%f54, %f50, %f50, %f47;
	fma.rn.f32 	%f55, %f52, %f52, %f48;
	fma.rn.f32 	%f56, %f50, %f52, %f49;
	ld.shared.f32 	%f57, [%r12+48];
	add.f32 	%f148, %f51, %f57;
	ld.shared.f32 	%f58, [%r9+12];
	add.f32 	%f149, %f53, %f58;
	fma.rn.f32 	%f150, %f57, %f57, %f54;
	fma.rn.f32 	%f151, %f58, %f58, %f55;
	fma.rn.f32 	%f152, %f57, %f58, %f56;
	bar.sync 	0;
	add.s32 	%r53, %r53, 4;
	mov.u32 	%r56, %r13;
$L__BB1_3:
	setp.lt.u32 	%p3, %r14, 4;
	@%p3 bra 	$L__BB1_6;
	add.s32 	%r43, %r1, %r56;
	add.s32 	%r55, %r43, %r8;
	add.s32 	%r44, %r1, %r53;
	add.s32 	%r54, %r44, %r8;
$L__BB1_5:
	ld.param.u64 	%rd18, [_Z28pairwise_pearson_correlationPfS_ii_param_1];
	mul.wide.s32 	%rd8, %r55, 4;
	cvta.to.global.u64 	%rd9, %rd18;
	add.s64 	%rd10, %rd9, 16;
	add.s64 	%rd11, %rd10, %rd8;
	mul.wide.s32 	%rd12, %r54, 4;
	add.s64 	%rd13, %rd10, %rd12;
	ld.global.f32 	%f59, [%rd11+-16];
	st.shared.f32 	[%r10], %f59;
	ld.global.f32 	%f60, [%rd13+-16];
	st.shared.f32 	[%r11], %f60;
	bar.sync 	0;
	ld.shared.f32 	%f61, [%r12];
	add.f32 	%f62, %f148, %f61;
	ld.shared.f32 	%f63, [%r9];
	add.f32 	%f64, %f149, %f63;
	fma.rn.f32 	%f65, %f61, %f61, %f150;
	fma.rn.f32 	%f66, %f63, %f63, %f151;
	fma.rn.f32 	%f67, %f61, %f63, %f152;
	ld.shared.f32 	%f68, [%r12+16];
	add.f32 	%f69, %f62, %f68;
	ld.shared.f32 	%f70, [%r9+4];
	add.f32 	%f71, %f64, %f70;
	fma.rn.f32 	%f72, %f68, %f68, %f65;
	fma.rn.f32 	%f73, %f70, %f70, %f66;
	fma.rn.f32 	%f74, %f68, %f70, %f67;
	ld.shared.f32 	%f75, [%r12+32];
	add.f32 	%f76, %f69, %f75;
	ld.shared.f32 	%f77, [%r9+8];
	add.f32 	%f78, %f71, %f77;
	fma.rn.f32 	%f79, %f75, %f75, %f72;
	fma.rn.f32 	%f80, %f77, %f77, %f73;
	fma.rn.f32 	%f81, %f75, %f77, %f74;
	ld.shared.f32 	%f82, [%r12+48];
	add.f32 	%f83, %f76, %f82;
	ld.shared.f32 	%f84, [%r9+12];
	add.f32 	%f85, %f78, %f84;
	fma.rn.f32 	%f86, %f82, %f82, %f79;
	fma.rn.f32 	%f87, %f84, %f84, %f80;
	fma.rn.f32 	%f88, %f82, %f84, %f81;
	bar.sync 	0;
	ld.global.f32 	%f89, [%rd11];
	st.shared.f32 	[%r10], %f89;
	ld.global.f32 	%f90, [%rd13];
	st.shared.f32 	[%r11], %f90;
	bar.sync 	0;
	ld.shared.f32 	%f91, [%r12];
	add.f32 	%f92, %f83, %f91;
	ld.shared.f32 	%f93, [%r9];
	add.f32 	%f94, %f85, %f93;
	fma.rn.f32 	%f95, %f91, %f91, %f86;
	fma.rn.f32 	%f96, %f93, %f93, %f87;
	fma.rn.f32 	%f97, %f91, %f93, %f88;
	ld.shared.f32 	%f98, [%r12+16];
	add.f32 	%f99, %f92, %f98;
	ld.shared.f32 	%f100, [%r9+4];
	add.f32 	%f101, %f94, %f100;
	fma.rn.f32 	%f102, %f98, %f98, %f95;
	fma.rn.f32 	%f103, %f100, %f100, %f96;
	fma.rn.f32 	%f104, %f98, %f100, %f97;
	ld.shared.f32 	%f105, [%r12+32];
	add.f32 	%f106, %f99, %f105;
	ld.shared.f32 	%f107, [%r9+8];
	add.f32 	%f108, %f101, %f107;
	fma.rn.f32 	%f109, %f105, %f105, %f102;
	fma.rn.f32 	%f110, %f107, %f107, %f103;
	fma.rn.f32 	%f111, %f105, %f107, %f104;
	ld.shared.f32 	%f112, [%r12+48];
	add.f32 	%f148, %f106, %f112;
	ld.shared.f32 	%f113, [%r9+12];
	add.f32 	%f149, %f108, %f113;
	fma.rn.f32 	%f150, %f112, %f112, %f109;
	fma.rn.f32 	%f151, %f113, %f113, %f110;
	fma.rn.f32 	%f152, %f112, %f113, %f111;
	bar.sync 	0;
	add.s32 	%r56, %r56, 8;
	add.s32 	%r55, %r55, 8;
	add.s32 	%r54, %r54, 8;
	setp.lt.s32 	%p4, %r56, %r7;
	@%p4 bra 	$L__BB1_5;
$L__BB1_6:
	ld.param.u32 	%r51, [_Z28pairwise_pearson_correlationPfS_ii_param_2];
	ld.param.u64 	%rd17, [_Z28pairwise_pearson_correlationPfS_ii_param_0];
	cvta.to.global.u64 	%rd14, %rd17;
	cvt.rn.f32.s32 	%f114, %r27;
	div.rn.f32 	%f115, %f148, %f114;
	div.rn.f32 	%f116, %f149, %f114;
	mul.f32 	%f117, %f115, %f115;
	mul.f32 	%f118, %f117, %f114;
	sub.f32 	%f119, %f150, %f118;
	add.s32 	%r47, %r27, -1;
	cvt.rn.f32.s32 	%f120, %r47;
	div.rn.f32 	%f121, %f119, %f120;
	mul.f32 	%f122, %f116, %f116;
	mul.f32 	%f123, %f122, %f114;
	sub.f32 	%f124, %f151, %f123;
	div.rn.f32 	%f125, %f124, %f120;
	mul.f32 	%f126, %f115, %f116;
	mul.f32 	%f127, %f126, %f114;
	sub.f32 	%f128, %f152, %f127;
	div.rn.f32 	%f129, %f128, %f120;
	mul.f32 	%f130, %f121, %f125;
	sqrt.rn.f32 	%f131, %f130;
	div.rn.f32 	%f132, %f129, %f131;
	add.s32 	%r48, %r5, %r2;
	add.s32 	%r49, %r3, %r1;
	mad.lo.s32 	%r50, %r51, %r48, %r49;
	mul.wide.s32 	%rd15, %r50, 4;
	add.s64 	%rd16, %rd14, %rd15;
	st.global.f32 	[%rd16], %f132;
	ret;

}
	// .globl	_Z23gpu_pearson_correlationPfS_S_ii
.visible .entry _Z23gpu_pearson_correlationPfS_S_ii(
	.param .u64 .ptr .align 1 _Z23gpu_pearson_correlationPfS_S_ii_param_0,
	.param .u64 .ptr .align 1 _Z23gpu_pearson_correlationPfS_S_ii_param_1,
	.param .u64 .ptr .align 1 _Z23gpu_pearson_correlationPfS_S_ii_param_2,
	.param .u32 _Z23gpu_pearson_correlationPfS_S_ii_param_3,
	.param .u32 _Z23gpu_pearson_correlationPfS_S_ii_param_4
)
{
	.reg .pred 	%p<12>;
	.reg .b32 	%r<31>;
	.reg .b32 	%f<207>;
	.reg .b64 	%rd<23>;
	.reg .b64 	%fd<2>;

	ld.param.u64 	%rd5, [_Z23gpu_pearson_correlationPfS_S_ii_param_0];
	ld.param.u64 	%rd6, [_Z23gpu_pearson_correlationPfS_S_ii_param_1];
	ld.param.u64 	%rd7, [_Z23gpu_pearson_correlationPfS_S_ii_param_2];
	ld.param.u32 	%r17, [_Z23gpu_pearson_correlationPfS_S_ii_param_3];
	ld.param.u32 	%r16, [_Z23gpu_pearson_correlationPfS_S_ii_param_4];
	cvta.to.global.u64 	%rd1, %rd7;
	cvta.to.global.u64 	%rd2, %rd6;
	mov.u32 	%r18, %ctaid.x;
	mov.u32 	%r19, %ntid.x;
	mov.u32 	%r20, %tid.x;
	mad.lo.s32 	%r1, %r18, %r19, %r20;
	setp.ge.s32 	%p1, %r1, %r17;
	@%p1 bra 	$L__BB2_14;
	setp.lt.s32 	%p2, %r16, 1;
	mov.f32 	%f202, 0f00000000;
	mov.f32 	%f203, %f202;
	mov.f32 	%f204, %f202;
	mov.f32 	%f205, %f202;
	mov.f32 	%f206, %f202;
	@%p2 bra 	$L__BB2_13;
	mul.lo.s32 	%r2, %r16, %r1;
	and.b32  	%r3, %r16, 7;
	setp.lt.u32 	%p3, %r16, 8;
	mov.f32 	%f206, 0f00000000;
	mov.b32 	%r29, 0;
	mov.f32 	%f205, %f206;
	mov.f32 	%f204, %f206;
	mov.f32 	%f203, %f206;
	mov.f32 	%f202, %f206;
	@%p3 bra 	$L__BB2_5;
	and.b32  	%r29, %r16, 2147483640;
	neg.s32 	%r27, %r29;
	add.s64 	%rd3, %rd2, 16;
	add.s64 	%rd4, %rd1, 16;
	mov.f32 	%f206, 0f00000000;
	mov.u32 	%r26, %r2;
$L__BB2_4:
	.pragma "nounroll";
	mul.wide.s32 	%rd8, %r26, 4;
	add.s64 	%rd9, %rd3, %rd8;
	add.s64 	%rd10, %rd4, %rd8;
	ld.global.f32 	%f65, [%rd9+-16];
	add.f32 	%f66, %f202, %f65;
	ld.global.f32 	%f67, [%rd10+-16];
	add.f32 	%f68, %f203, %f67;
	fma.rn.f32 	%f69, %f65, %f65, %f204;
	fma.rn.f32 	%f70, %f67, %f67, %f205;
	fma.rn.f32 	%f71, %f65, %f67, %f206;
	ld.global.f32 	%f72, [%rd9+-12];
	add.f32 	%f73, %f66, %f72;
	ld.global.f32 	%f74, [%rd10+-12];
	add.f32 	%f75, %f68, %f74;
	fma.rn.f32 	%f76, %f72, %f72, %f69;
	fma.rn.f32 	%f77, %f74, %f74, %f70;
	fma.rn.f32 	%f78, %f72, %f74, %f71;
	ld.global.f32 	%f79, [%rd9+-8];
	add.f32 	%f80, %f73, %f79;
	ld.global.f32 	%f81, [%rd10+-8];
	add.f32 	%f82, %f75, %f81;
	fma.rn.f32 	%f83, %f79, %f79, %f76;
	fma.rn.f32 	%f84, %f81, %f81, %f77;
	fma.rn.f32 	%f85, %f79, %f81, %f78;
	ld.global.f32 	%f86, [%rd9+-4];
	add.f32 	%f87, %f80, %f86;
	ld.global.f32 	%f88, [%rd10+-4];
	add.f32 	%f89, %f82, %f88;
	fma.rn.f32 	%f90, %f86, %f86, %f83;
	fma.rn.f32 	%f91, %f88, %f88, %f84;
	fma.rn.f32 	%f92, %f86, %f88, %f85;
	ld.global.f32 	%f93, [%rd9];
	add.f32 	%f94, %f87, %f93;
	ld.global.f32 	%f95, [%rd10];
	add.f32 	%f96, %f89, %f95;
	fma.rn.f32 	%f97, %f93, %f93, %f90;
	fma.rn.f32 	%f98, %f95, %f95, %f91;
	fma.rn.f32 	%f99, %f93, %f95, %f92;
	ld.global.f32 	%f100, [%rd9+4];
	add.f32 	%f101, %f94, %f100;
	ld.global.f32 	%f102, [%rd10+4];
	add.f32 	%f103, %f96, %f102;
	fma.rn.f32 	%f104, %f100, %f100, %f97;
	fma.rn.f32 	%f105, %f102, %f102, %f98;
	fma.rn.f32 	%f106, %f100, %f102, %f99;
	ld.global.f32 	%f107, [%rd9+8];
	add.f32 	%f108, %f101, %f107;
	ld.global.f32 	%f109, [%rd10+8];
	add.f32 	%f110, %f103, %f109;
	fma.rn.f32 	%f111, %f107, %f107, %f104;
	fma.rn.f32 	%f112, %f109, %f109, %f105;
	fma.rn.f32 	%f113, %f107, %f109, %f106;
	ld.global.f32 	%f114, [%rd9+12];
	add.f32 	%f202, %f108, %f114;
	ld.global.f32 	%f115, [%rd10+12];
	add.f32 	%f203, %f110, %f115;
	fma.rn.f32 	%f204, %f114, %f114, %f111;
	fma.rn.f32 	%f205, %f115, %f115, %f112;
	fma.rn.f32 	%f206, %f114, %f115, %f113;
	add.s32 	%r27, %r27, 8;
	add.s32 	%r26, %r26, 8;
	setp.ne.s32 	%p4, %r27, 0;
	@%p4 bra 	$L__BB2_4;
$L__BB2_5:
	setp.eq.s32 	%p5, %r3, 0;
	@%p5 bra 	$L__BB2_13;
	and.b32  	%r11, %r16, 3;
	setp.lt.u32 	%p6, %r3, 4;
	@%p6 bra 	$L__BB2_8;
	add.s32 	%r22, %r29, %r2;
	mul.wide.s32 	%rd11, %r22, 4;
	add.s64 	%rd12, %rd2, %rd11;
	ld.global.f32 	%f117, [%rd12];
	add.f32 	%f118, %f202, %f117;
	add.s64 	%rd13, %rd1, %rd11;
	ld.global.f32 	%f119, [%rd13];
	add.f32 	%f120, %f203, %f119;
	fma.rn.f32 	%f121, %f117, %f117, %f204;
	fma.rn.f32 	%f122, %f119, %f119, %f205;
	fma.rn.f32 	%f123, %f117, %f119, %f206;
	ld.global.f32 	%f124, [%rd12+4];
	add.f32 	%f125, %f118, %f124;
	ld.global.f32 	%f126, [%rd13+4];
	add.f32 	%f127, %f120, %f126;
	fma.rn.f32 	%f128, %f124, %f124, %f121;
	fma.rn.f32 	%f129, %f126, %f126, %f122;
	fma.rn.f32 	%f130, %f124, %f126, %f123;
	ld.global.f32 	%f131, [%rd12+8];
	add.f32 	%f132, %f125, %f131;
	ld.global.f32 	%f133, [%rd13+8];
	add.f32 	%f134, %f127, %f133;
	fma.rn.f32 	%f135, %f131, %f131, %f128;
	fma.rn.f32 	%f136, %f133, %f133, %f129;
	fma.rn.f32 	%f137, %f131, %f133, %f130;
	ld.global.f32 	%f138, [%rd12+12];
	add.f32 	%f202, %f132, %f138;
	ld.global.f32 	%f139, [%rd13+12];
	add.f32 	%f203, %f134, %f139;
	fma.rn.f32 	%f204, %f138, %f138, %f135;
	fma.rn.f32 	%f205, %f139, %f139, %f136;
	fma.rn.f32 	%f206, %f138, %f139, %f137;
	add.s32 	%r29, %r29, 4;
$L__BB2_8:
	setp.eq.s32 	%p7, %r11, 0;
	@%p7 bra 	$L__BB2_13;
	setp.eq.s32 	%p8, %r11, 1;
	@%p8 bra 	$L__BB2_11;
	add.s32 	%r23, %r29, %r2;
	mul.wide.s32 	%rd14, %r23, 4;
	add.s64 	%rd15, %rd2, %rd14;
	ld.global.f32 	%f141, [%rd15];
	add.f32 	%f142, %f202, %f141;
	add.s64 	%rd16, %rd1, %rd14;
	ld.global.f32 	%f143, [%rd16];
	add.f32 	%f144, %f203, %f143;
	fma.rn.f32 	%f145, %f141, %f141, %f204;
	fma.rn.f32 	%f146, %f143, %f143, %f205;
	fma.rn.f32 	%f147, %f141, %f143, %f206;
	ld.global.f32 	%f148, [%rd15+4];
	add.f32 	%f202, %f142, %f148;
	ld.global.f32 	%f149, [%rd16+4];
	add.f32 	%f203, %f144, %f149;
	fma.rn.f32 	%f204, %f148, %f148, %f145;
	fma.rn.f32 	%f205, %f149, %f149, %f146;
	fma.rn.f32 	%f206, %f148, %f149, %f147;
	add.s32 	%r29, %r29, 2;
$L__BB2_11:
	and.b32  	%r24, %r16, 1;
	setp.eq.b32 	%p9, %r24, 1;
	not.pred 	%p10, %p9;
	@%p10 bra 	$L__BB2_13;
	add.s32 	%r25, %r29, %r2;
	mul.wide.s32 	%rd17, %r25, 4;
	add.s64 	%rd18, %rd2, %rd17;
	ld.global.f32 	%f150, [%rd18];
	add.f32 	%f202, %f202, %f150;
	add.s64 	%rd19, %rd1, %rd17;
	ld.global.f32 	%f151, [%rd19];
	add.f32 	%f203, %f203, %f151;
	fma.rn.f32 	%f204, %f150, %f150, %f204;
	fma.rn.f32 	%f205, %f151, %f151, %f205;
	fma.rn.f32 	%f206, %f150, %f151, %f206;
$L__BB2_13:
	cvt.rn.f32.s32 	%f152, %r16;
	mul.f32 	%f153, %f204, %f152;
	mul.f32 	%f154, %f202, %f202;
	sub.f32 	%f155, %f153, %f154;
	mul.f32 	%f156, %f205, %f152;
	mul.f32 	%f157, %f203, %f203;
	sub.f32 	%f158, %f156, %f157;
	mul.f32 	%f159, %f155, %f158;
	sqrt.rn.f32 	%f160, %f159;
	mul.f32 	%f161, %f206, %f152;
	mul.f32 	%f162, %f202, %f203;
	sub.f32 	%f163, %f161, %f162;
	abs.f32 	%f164, %f160;
	cvt.f64.f32 	%fd1, %f164;
	setp.gt.f64 	%p11, %fd1, 0d3DDB7CDFD9D7BDBB;
	div.rn.f32 	%f165, %f163, %f160;
	selp.f32 	%f166, %f165, 0f00000000, %p11;
	cvta.to.global.u64 	%rd20, %rd5;
	mul.wide.s32 	%rd21, %r1, 4;
	add.s64 	%rd22, %rd20, %rd21;
	st.global.f32 	[%rd22], %f166;
$L__BB2_14:
	ret;

}
	// .globl	_ZN3cub18CUB_300001_SM_10006detail11EmptyKernelIvEEvv
.visible .entry _ZN3cub18CUB_300001_SM_10006detail11EmptyKernelIvEEvv()
{


	ret;

}
	// .globl	_ZN3cub18CUB_300001_SM_10006detail8for_each13static_kernelINS2_12policy_hub_t12policy_500_tElN6thrust24THRUST_300001_SM_1000_NS8cuda_cub20__uninitialized_copy7functorINS7_6detail15normal_iteratorINS7_10device_ptrIiEEEENS7_7pointerIiNS8_3tagENS7_11use_defaultESI_EEEEEEvT0_T1_
.visible .entry _ZN3cub18CUB_300001_SM_10006detail8for_each13static_kernelINS2_12policy_hub_t12policy_500_tElN6thrust24THRUST_300001_SM_1000_NS8cuda_cub20__uninitialized_copy7functorINS7_6detail15normal_iteratorINS7_10device_ptrIiEEEENS7_7pointerIiNS8_3tagENS7_11use_defaultESI_EEEEEEvT0_T1_(
	.param .u64 _ZN3cub18CUB_300001_SM_10006detail8for_each13static_kernelINS2_12policy_hub_t12policy_500_tElN6thrust24THRUST_300001_SM_1000_NS8cuda_cub20__uninitialized_copy7functorINS7_6detail15normal_iteratorINS7_10device_ptrIiEEEENS7_7pointerIiNS8_3tagENS7_11use_defaultESI_EEEEEEvT0_T1__param_0,
	.param .align 8 .b8 _ZN3cub18CUB_300001_SM_10006detail8for_each13static_kernelINS2_12policy_hub_t12policy_500_tElN6thrust24THRUST_300001_SM_1000_NS8cuda_cub20__uninitialized_copy7functorINS7_6detail15normal_iteratorINS7_10device_ptrIiEEEENS7_7pointerIiNS8_3tagENS7_11use_defaultESI_EEEEEEvT0_T1__param_1[16]
)
.maxntid 256
{
	.reg .pred 	%p<4>;
	.reg .b32 	%r<10>;
	.reg .b64 	%rd<26>;

	ld.param.u64 	%rd8, [_ZN3cub18CUB_300001_SM_10006detail8for_each13static_kernelINS2_12policy_hub_t12policy_500_tElN6thrust24THRUST_300001_SM_1000_NS8cuda_cub20__uninitialized_copy7functorINS7_6detail15normal_iteratorINS7_10device_ptrIiEEEENS7_7pointerIiNS8_3tagENS7_11use_defaultESI_EEEEEEvT0_T1__param_1+8];
	ld.param.u64 	%rd7, [_ZN3cub18CUB_300001_SM_10006detail8for_each13static_kernelINS2_12policy_hub_t12policy_500_tElN6thrust24THRUST_300001_SM_1000_NS8cuda_cub20__uninitialized_copy7functorINS7_6detail15normal_iteratorINS7_10device_ptrIiEEEENS7_7pointerIiNS8_3tagENS7_11use_defaultESI_EEEEEEvT0_T1__param_1];
	ld.param.u64 	%rd9, [_ZN3cub18CUB_300001_SM_10006detail8for_each13static_kernelINS2_12policy_hub_t12policy_500_tElN6thrust24THRUST_300001_SM_1000_NS8cuda_cub20__uninitialized_copy7functorINS7_6detail15normal_iteratorINS7_10device_ptrIiEEEENS7_7pointerIiNS8_3tagENS7_11use_defaultESI_EEEEEEvT0_T1__param_0];
	mov.u32 	%r1, %ctaid.x;
	mul.wide.u32 	%rd1, %r1, 512;
	sub.s64 	%rd2, %rd9, %rd1;
	setp.lt.s64 	%p1, %rd2, 512;
	@%p1 bra 	$L__BB4_2;
	mov.u32 	%r7, %tid.x;
	cvta.to.global.u64 	%rd19, %rd8;
	cvta.to.global.u64 	%rd20, %rd7;
	cvt.u64.u32 	%rd21, %r7;
	add.s64 	%rd22, %rd1, %rd21;
	shl.b64 	%rd23, %rd22, 2;
	add.s64 	%rd24, %rd20, %rd23;
	add.s64 	%rd25, %rd19, %rd23;
	ld.global.u32 	%r8, [%rd24];
	st.global.u32 	[%rd25], %r8;
	ld.global.u32 	%r9, [%rd24+1024];
	st.global.u32 	[%rd25+1024], %r9;
	bra.uni 	$L__BB4_6;
$L__BB4_2:
	cvta.to.global.u64 	%rd3, %rd7;
	cvta.to.global.u64 	%rd4, %rd8;
	mov.u32 	%r2, %tid.x;
	cvt.s64.s32 	%rd5, %rd2;
	cvt.u64.u32 	%rd6, %r2;
	setp.le.s64 	%p2, %rd5, %rd6;
	@%p2 bra 	$L__BB4_4;
	add.s64 	%rd10, %rd1, %rd6;
	shl.b64 	%rd11, %rd10, 2;
	add.s64 	%rd12, %rd3, %rd11;
	add.s64 	%rd13, %rd4, %rd11;
	ld.global.u32 	%r3, [%rd12];
	st.global.u32 	[%rd13], %r3;
$L__BB4_4:
	cvt.u32.u64 	%r4, %rd6;
	add.s32 	%r5, %r4, 256;
	cvt.u64.u32 	%rd14, %r5;
	setp.le.s64 	%p3, %rd5, %rd14;
	@%p3 bra 	$L__BB4_6;
	add.s64 	%rd15, %rd1, %rd6;
	shl.b64 	%rd16, %rd15, 2;
	add.s64 	%rd17, %rd3, %rd16;
	add.s64 	%rd18, %rd4, %rd16;
	ld.global.u32 	%r6, [%rd17+1024];
	st.global.u32 	[%rd18+1024], %r6;
$L__BB4_6:
	ret;

}
	// .globl	_ZN3cub18CUB_300001_SM_10006detail10radix_sort31DeviceRadixSortSingleTileKernelINS1_5radix10policy_hubIdiyE10Policy1000ELNS0_9SortOrderE0EdiyNS1_21identity_decomposer_tEEEvPKT1_PSA_PKT2_PSE_T3_iiT4_
.visible .entry _ZN3cub18CUB_300001_SM_10006detail10radix_sort31DeviceRadixSortSingleTileKernelINS1_5radix10policy_hubIdiyE10Policy1000ELNS0_9SortOrderE0EdiyNS1_21identity_decomposer_tEEEvPKT1_PSA_PKT2_PSE_T3_iiT4_(
	.param .u64 .ptr .align 1 _ZN3cub18CUB_300001_SM_10006detail10radix_sort31DeviceRadixSortSingleTileKernelINS1_5radix10policy_hubIdiyE10Policy1000ELNS0_9SortOrderE0EdiyNS1_21identity_decomposer_tEEEvPKT1_PSA_PKT2_PSE_T3_iiT4__param_0,
	.param .u64 .ptr .align 1 _ZN3cub18CUB_300001_SM_10006detail10radix_sort31DeviceRadixSortSingleTileKernelINS1_5radix10policy_hubIdiyE10Policy1000ELNS0_9SortOrderE0EdiyNS1_21identity_decomposer_tEEEvPKT1_PSA_PKT2_PSE_T3_iiT4__param_1,
	.param .u64 .ptr .align 1 _ZN3cub18CUB_300001_SM_10006detail10radix_sort31DeviceRadixSortSingleTileKernelINS1_5radix10policy_hubIdiyE10Policy1000ELNS0_9SortOrderE0EdiyNS1_21identity_decomposer_tEEEvPKT1_PSA_PKT2_PSE_T3_iiT4__param_2,
	.param .u64 .ptr .align 1 _ZN3cub18CUB_300001_SM_10006detail10radix_sort31DeviceRadixSortSingleTileKernelINS1_5radix10policy_hubIdiyE10Policy1000ELNS0_9SortOrderE0EdiyNS1_21identity_decomposer_tEEEvPKT1_PSA_PKT2_PSE_T3_iiT4__param_3,
	.param .u64 _ZN3cub18CUB_300001_SM_10006detail10radix_sort31DeviceRadixSortSingleTileKernelINS1_5radix10policy_hubIdiyE10Policy1000ELNS0_9SortOrderE0EdiyNS1_21identity_decomposer_tEEEvPKT1_PSA_PKT2_PSE_T3_iiT4__param_4,
	.param .u32 _ZN3cub18CUB_300001_SM_10006detail10radix_sort31DeviceRadixSortSingleTileKernelINS1_5radix10policy_hubIdiyE10Policy1000ELNS0_9SortOrderE0EdiyNS1_21identity_decomposer_tEEEvPKT1_PSA_PKT2_PSE_T3_iiT4__param_5,
	.param .u32 _ZN3cub18CUB_300001_SM_10006detail10radix_sort31DeviceRadixSortSingleTileKernelINS1_5radix10policy_hubIdiyE10Policy1000ELNS0_9SortOrderE0EdiyNS1_21identity_decomposer_tEEEvPKT1_PSA_PKT2_PSE_T3_iiT4__param_6,
	.param .align 1 .b8 _ZN3cub18CUB_300001_SM_10006detail10radix_sort31DeviceRadixSortSingleTileKernelINS1_5radix10policy_hubIdiyE10Policy1000ELNS0_9SortOrderE0EdiyNS1_21identity_decomposer_tEEEvPKT1_PSA_PKT2_PSE_T3_iiT4__param_7[1]
)
.maxntid 256
.minnctapersm 1
{
	.reg .pred 	%p<70>;
	.reg .b16 	%rs<19>;
	.reg .b32 	%r<470>;
	.reg .b64 	%rd<158>;
	// demoted variable
	.shared .align 16 .b8 _ZZN3cub18CUB_300001_SM_10006detail10radix_sort31DeviceRadixSortSingleTileKernelINS1_5radix10policy_hubIdiyE10Policy1000ELNS0_9SortOrderE0EdiyNS1_21identity_decomposer_tEEEvPKT1_PSA_PKT2_PSE_T3_iiT4_E12temp_storage[33856];
	ld.param.u64 	%rd65, [_ZN3cub18CUB_300001_SM_10006detail10radix_sort31DeviceRadixSortSingleTileKernelINS1_5radix10policy_hubIdiyE10Policy1000ELNS0_9SortOrderE0EdiyNS1_21identity_decomposer_tEEEvPKT1_PSA_PKT2_PSE_T3_iiT4__param_0];
	ld.param.u64 	%rd60, [_ZN3cub18CUB_300001_SM_10006detail10radix_sort31DeviceRadixSortSingleTileKernelINS1_5radix10policy_hubIdiyE10Policy1000ELNS0_9SortOrderE0EdiyNS1_21identity_decomposer_tEEEvPKT1_PSA_PKT2_PSE_T3_iiT4__param_1];
	ld.param.u64 	%rd61, [_ZN3cub18CUB_300001_SM_10006detail10radix_sort31DeviceRadixSortSingleTileKernelINS1_5radix10policy_hubIdiyE10Policy1000ELNS0_9SortOrderE0EdiyNS1_21identity_decomposer_tEEEvPKT1_PSA_PKT2_PSE_T3_iiT4__param_2];
	ld.param.u64 	%rd62, [_ZN3cub18CUB_300001_SM_10006detail10radix_sort31DeviceRadixSortSingleTileKernelINS1_5radix10policy_hubIdiyE10Policy1000ELNS0_9SortOrderE0EdiyNS1_21identity_decomposer_tEEEvPKT1_PSA_PKT2_PSE_T3_iiT4__param_3];
	ld.param.u64 	%rd63, [_ZN3cub18CUB_300001_SM_10006detail10radix_sort31DeviceRadixSortSingleTileKernelINS1_5radix10policy_hubIdiyE10Policy1000ELNS0_9SortOrderE0EdiyNS1_21identity_decomposer_tEEEvPKT1_PSA_PKT2_PSE_T3_iiT4__param_4];
	ld.param.u32 	%r129, [_ZN3cub18CUB_300001_SM_10006detail10radix_sort31DeviceRadixSortSingleTileKernelINS1_5radix10policy_hubIdiyE10Policy1000ELNS0_9SortOrderE0EdiyNS1_21identity_decomposer_tEEEvPKT1_PSA_PKT2_PSE_T3_iiT4__param_5];
	ld.param.u32 	%r130, [_ZN3cub18CUB_300001_SM_10006detail10radix_sort31DeviceRadixSortSingleTileKernelINS1_5radix10policy_hubIdiyE10Policy1000ELNS0_9SortOrderE0EdiyNS1_21identity_decomposer_tEEEvPKT1_PSA_PKT2_PSE_T3_iiT4__param_6];
	cvta.to.global.u64 	%rd66, %rd65;
	cvt.u32.u64 	%r1, %rd63;
	mov.u32 	%r2, %tid.x;
	mul.lo.s32 	%r3, %r2, 9;
	setp.ge.s32 	%p1, %r3, %r1;
	mul.wide.u32 	%rd67, %r3, 8;
	add.s64 	%rd1, %rd66, %rd67;
	mov.b64 	%rd140, 9223372036854775807;
	@%p1 bra 	$L__BB5_2;
	ld.global.u64 	%rd140, [%rd1];
$L__BB5_2:
	add.s32 	%r4, %r3, 1;
	setp.ge.s32 	%p2, %r4, %r1;
	mov.b64 	%rd141, 9223372036854775807;
	@%p2 bra 	$L__BB5_4;
	ld.global.u64 	%rd141, [%rd1+8];
$L__BB5_4:
	add.s32 	%r5, %r3, 2;
	setp.ge.s32 	%p3, %r5, %r1;
	mov.b64 	%rd142, 9223372036854775807;
	@%p3 bra 	$L__BB5_6;
	ld.global.u64 	%rd142, [%rd1+16];
$L__BB5_6:
	add.s32 	%r6, %r3, 3;
	setp.ge.s32 	%p4, %r6, %r1;
	mov.b64 	%rd143, 9223372036854775807;
	@%p4 bra 	$L__BB5_8;
	ld.global.u64 	%rd143, [%rd1+24];
$L__BB5_8:
	add.s32 	%r7, %r3, 4;
	setp.ge.s32 	%p5, %r7, %r1;
	mov.b64 	%rd144, 9223372036854775807;
	@%p5 bra 	$L__BB5_10;
	ld.global.u64 	%rd144, [%rd1+32];
$L__BB5_10:
	add.s32 	%r8, %r3, 5;
	setp.ge.s32 	%p6, %r8, %r1;
	mov.b64 	%rd145, 9223372036854775807;
	@%p6 bra 	$L__BB5_12;
	ld.global.u64 	%rd145, [%rd1+40];
$L__BB5_12:
	add.s32 	%r9, %r3, 6;
	setp.ge.s32 	%p7, %r9, %r1;
	mov.b64 	%rd146, 9223372036854775807;
	@%p7 bra 	$L__BB5_14;
	ld.global.u64 	%rd146, [%rd1+48];
$L__BB5_14:
	add.s32 	%r10, %r3, 7;
	setp.ge.s32 	%p8, %r10, %r1;
	mov.b64 	%rd147, 9223372036854775807;
	@%p8 bra 	$L__BB5_16;
	ld.global.u64 	%rd147, [%rd1+56];
$L__BB5_16:
	add.s32 	%r11, %r3, 8;
	setp.ge.s32 	%p9, %r11, %r1;
	mov.b64 	%rd148, 9223372036854775807;
	@%p9 bra 	$L__BB5_18;
	ld.global.u64 	%rd148, [%rd1+64];
$L__BB5_18:
	bar.sync 	0;
	mov.b64 	{%r132, %r133}, %rd63;
	shfl.sync.idx.b32	%r12|%p10, %r132, 0, 31, -1;
	shfl.sync.idx.b32	%r134|%p11, %r133, 0, 31, -1;
	mov.b64 	%rd20, {%r12, %r134};
	setp.ge.s32 	%p12, %r3, %r12;
	cvta.to.global.u64 	%rd76, %rd61;
	mul.wide.u32 	%rd77, %r3, 4;
	add.s64 	%rd21, %rd76, %rd77;
	@%p12 bra 	$L__BB5_20;
	ld.global.u32 	%r467, [%rd21];
$L__BB5_20:
	setp.ge.s32 	%p13, %r4, %r12;
	@%p13 bra 	$L__BB5_22;
	ld.global.u32 	%r466, [%rd21+4];
$L__BB5_22:
	setp.ge.s32 	%p14, %r5, %r12;
	@%p14 bra 	$L__BB5_24;
	ld.global.u32 	%r465, [%rd21+8];
$L__BB5_24:
	setp.ge.s32 	%p15, %r6, %r12;
	@%p15 bra 	$L__BB5_26;
	ld.global.u32 	%r464, [%rd21+12];
$L__BB5_26:
	setp.ge.s32 	%p16, %r7, %r12;
	@%p16 bra 	$L__BB5_28;
	ld.global.u32 	%r463, [%rd21+16];
$L__BB5_28:
	setp.ge.s32 	%p17, %r8, %r12;
	@%p17 bra 	$L__BB5_30;
	ld.global.u32 	%r462, [%rd21+20];
$L__BB5_30:
	setp.ge.s32 	%p18, %r9, %r12;
	@%p18 bra 	$L__BB5_32;
	ld.global.u32 	%r461, [%rd21+24];
$L__BB5_32:
	setp.ge.s32 	%p19, %r10, %r12;
	@%p19 bra 	$L__BB5_34;
	ld.global.u32 	%r460, [%rd21+28];
$L__BB5_34:
	setp.ge.s32 	%p20, %r11, %r12;
	@%p20 bra 	$L__BB5_36;
	ld.global.u32 	%r459, [%rd21+32];
$L__BB5_36:
	bar.sync 	0;
	setp.gt.s64 	%p21, %rd140, -1;
	selp.b64 	%rd78, -9223372036854775808, -1, %p21;
	xor.b64  	%rd157, %rd78, %rd140;
	setp.gt.s64 	%p22, %rd141, -1;
	selp.b64 	%rd79, -9223372036854775808, -1, %p22;
	xor.b64  	%rd156, %rd79, %rd141;
	setp.gt.s64 	%p23, %rd142, -1;
	selp.b64 	%rd80, -9223372036854775808, -1, %p23;
	xor.b64  	%rd155, %rd80, %rd142;
	setp.gt.s64 	%p24, %rd143, -1;
	selp.b64 	%rd81, -9223372036854775808, -1, %p24;
	xor.b64  	%rd154, %rd81, %rd143;
	setp.gt.s64 	%p25, %rd144, -1;
	selp.b64 	%rd82, -9223372036854775808, -1, %p25;
	xor.b64  	%rd153, %rd82, %rd144;
	setp.gt.s64 	%p26, %rd145, -1;
	selp.b64 	%rd83, -9223372036854775808, -1, %p26;
	xor.b64  	%rd152, %rd83, %rd145;
	setp.gt.s64 	%p27, %rd146, -1;
	selp.b64 	%rd84, -9223372036854775808, -1, %p27;
	xor.b64  	%rd151, %rd84, %rd146;
	setp.gt.s64 	%p28, %rd147, -1;
	selp.b64 	%rd85, -9223372036854775808, -1, %p28;
	xor.b64  	%rd150, %rd85, %rd147;
	setp.gt.s64 	%p29, %rd148, -1;
	selp.b64 	%rd86, -9223372036854775808, -1, %p29;
	xor.b64  	%rd149, %rd86, %rd148;
	shr.u32 	%r31, %r2, 5;
	shl.b32 	%r144, %r2, 2;
	mov.u32 	%r145, _ZZN3cub18CUB_300001_SM_10006detail10radix_sort31DeviceRadixSortSingleTileKernelINS1_5radix10policy_hubIdiyE10Policy1000ELNS0_9SortOrderE0EdiyNS1_21identity_decomposer_tEEEvPKT1_PSA_PKT2_PSE_T3_iiT4_E12temp_storage;
	add.s32 	%r32, %r145, %r144;
	shl.b32 	%r146, %r2, 7;
	add.s32 	%r33, %r32, %r146;
	shl.b32 	%r147, %r31, 2;
	add.s32 	%r148, %r145, %r147;
	add.s32 	%r34, %r148, 33792;
	mad.lo.s32 	%r35, %r2, -60, %r33;
	mad.lo.s32 	%r36, %r2, -36, %r35;
	add.s32 	%r458, %r129, 6;
	sub.s32 	%r457, %r130, %r129;
$L__BB5_37:
	add.s32 	%r159, %r458, -6;
	min.s32 	%r149, %r457, 6;
	mov.b32 	%r188, 0;
	st.shared.u32 	[%r32], %r188;
	st.shared.u32 	[%r32+1024], %r188;
	st.shared.u32 	[%r32+2048], %r188;
	st.shared.u32 	[%r32+3072], %r188;
	st.shared.u32 	[%r32+4096], %r188;
	st.shared.u32 	[%r32+5120], %r188;
	st.shared.u32 	[%r32+6144], %r188;
	st.shared.u32 	[%r32+7168], %r188;
	st.shared.u32 	[%r32+8192], %r188;
	st.shared.u32 	[%r32+9216], %r188;
	st.shared.u32 	[%r32+10240], %r188;
	st.shared.u32 	[%r32+11264], %r188;
	st.shared.u32 	[%r32+12288], %r188;
	st.shared.u32 	[%r32+13312], %r188;
	st.shared.u32 	[%r32+14336], %r188;
	st.shared.u32 	[%r32+15360], %r188;
	st.shared.u32 	[%r32+16384], %r188;
	st.shared.u32 	[%r32+17408], %r188;
	st.shared.u32 	[%r32+18432], %r188;
	st.shared.u32 	[%r32+19456], %r188;
	st.shared.u32 	[%r32+20480], %r188;
	st.shared.u32 	[%r32+21504], %r188;
	st.shared.u32 	[%r32+22528], %r188;
	st.shared.u32 	[%r32+23552], %r188;
	st.shared.u32 	[%r32+24576], %r188;
	st.shared.u32 	[%r32+25600], %r188;
	st.shared.u32 	[%r32+26624], %r188;
	st.shared.u32 	[%r32+27648], %r188;
	st.shared.u32 	[%r32+28672], %r188;
	st.shared.u32 	[%r32+29696], %r188;
	st.shared.u32 	[%r32+30720], %r188;
	st.shared.u32 	[%r32+31744], %r188;
	st.shared.u32 	[%r32+32768], %r188;
	mov.b64 	%rd88, 1;
	// begin inline asm
	shl.b64 %rd87, %rd88, %r149;
	// end inline asm
	add.s64 	%rd90, %rd87, -1;
	// begin inline asm
	shl.b64 %rd89, %rd90, %r188;
	// end inline asm
	setp.eq.s64 	%p30, %rd157, 9223372036854775807;
	selp.b64 	%rd92, -9223372036854775808, %rd157, %p30;
	// begin inline asm
	shr.b64 %rd91, %rd92, %r159;
	// end inline asm
	cvt.u32.u64 	%r191, %rd91;
	cvt.u32.u64 	%r192, %rd89;
	and.b32  	%r193, %r192, %r191;
	shl.b32 	%r194, %r193, 10;
	and.b32  	%r195, %r194, 31744;
	add.s32 	%r196, %r32, %r195;
	shr.u32 	%r197, %r193, 4;
	and.b32  	%r198, %r197, 268435454;
	add.s32 	%r51, %r196, %r198;
	ld.shared.u16 	%rs1, [%r51];
	add.s16 	%rs10, %rs1, 1;
	st.shared.u16 	[%r51], %rs10;
	setp.eq.s64 	%p31, %rd156, 9223372036854775807;
	selp.b64 	%rd94, -9223372036854775808, %rd156, %p31;
	// begin inline asm
	shr.b64 %rd93, %rd94, %r159;
	// end inline asm
	cvt.u32.u64 	%r199, %rd93;
	and.b32  	%r200, %r192, %r199;
	shl.b32 	%r201, %r200, 10;
	and.b32  	%r202, %r201, 31744;
	add.s32 	%r203, %r32, %r202;
	shr.u32 	%r204, %r200, 4;
	and.b32  	%r205, %r204, 268435454;
	add.s32 	%r52, %r203, %r205;
	ld.shared.u16 	%rs2, [%r52];
	add.s16 	%rs11, %rs2, 1;
	st.shared.u16 	[%r52], %rs11;
	setp.eq.s64 	%p32, %rd155, 9223372036854775807;
	selp.b64 	%rd96, -9223372036854775808, %rd155, %p32;
	// begin inline asm
	shr.b64 %rd95, %rd96, %r159;
	// end inline asm
	cvt.u32.u64 	%r206, %rd95;
	and.b32  	%r207, %r192, %r206;
	shl.b32 	%r208, %r207, 10;
	and.b32  	%r209, %r208, 31744;
	add.s32 	%r210, %r32, %r209;
	shr.u32 	%r211, %r207, 4;
	and.b32  	%r212, %r211, 268435454;
	add.s32 	%r53, %r210, %r212;
	ld.shared.u16 	%rs3, [%r53];
	add.s16 	%rs12, %rs3, 1;
	st.shared.u16 	[%r53], %rs12;
	setp.eq.s64 	%p33, %rd154, 9223372036854775807;
	selp.b64 	%rd98, -9223372036854775808, %rd154, %p33;
	// begin inline asm
	shr.b64 %rd97, %rd98, %r159;
	// end inline asm
	cvt.u32.u64 	%r213, %rd97;
	and.b32  	%r214, %r192, %r213;
	shl.b32 	%r215, %r214, 10;
	and.b32  	%r216, %r215, 31744;
	add.s32 	%r217, %r32, %r216;
	shr.u32 	%r218, %r214, 4;
	and.b32  	%r219, %r218, 268435454;
	add.s32 	%r54, %r217, %r219;
	ld.shared.u16 	%rs4, [%r54];
	add.s16 	%rs13, %rs4, 1;
	st.shared.u16 	[%r54], %rs13;
	setp.eq.s64 	%p34, %rd153, 9223372036854775807;
	selp.b64 	%rd100, -9223372036854775808, %rd153, %p34;
	// begin inline asm
	shr.b64 %rd99, %rd100, %r159;
	// end inline asm
	cvt.u32.u64 	%r220, %rd99;
	and.b32  	%r221, %r192, %r220;
	shl.b32 	%r222, %r221, 10;
	and.b32  	%r223, %r222, 31744;
	add.s32 	%r224, %r32, %r223;
	shr.u32 	%r225, %r221, 4;
	and.b32  	%r226, %r225, 268435454;
	add.s32 	%r55, %r224, %r226;
	ld.shared.u16 	%rs5, [%r55];
	add.s16 	%rs14, %rs5, 1;
	st.shared.u16 	[%r55], %rs14;
	setp.eq.s64 	%p35, %rd152, 9223372036854775807;
	selp.b64 	%rd102, -9223372036854775808, %rd152, %p35;
	// begin inline asm
	shr.b64 %rd101, %rd102, %r159;
	// end inline asm
	cvt.u32.u64 	%r227, %rd101;
	and.b32  	%r228, %r192, %r227;
	shl.b32 	%r229, %r228, 10;
	and.b32  	%r230, %r229, 31744;
	add.s32 	%r231, %r32, %r230;
	shr.u32 	%r232, %r228, 4;
	and.b32  	%r233, %r232, 268435454;
	add.s32 	%r56, %r231, %r233;
	ld.shared.u16 	%rs6, [%r56];
	add.s16 	%rs15, %rs6, 1;
	st.shared.u16 	[%r56], %rs15;
	setp.eq.s64 	%p36, %rd151, 9223372036854775807;
	selp.b64 	%rd104, -9223372036854775808, %rd151, %p36;
	// begin inline asm
	shr.b64 %rd103, %rd104, %r159;
	// end inline asm
	cvt.u32.u64 	%r234, %rd103;
	and.b32  	%r235, %r192, %r234;
	shl.b32 	%r236, %r235, 10;
	and.b32  	%r237, %r236, 31744;
	add.s32 	%r238, %r32, %r237;
	shr.u32 	%r239, %r235, 4;
	and.b32  	%r240, %r239, 268435454;
	add.s32 	%r57, %r238, %r240;
	ld.shared.u16 	%rs7, [%r57];
	add.s16 	%rs16, %rs7, 1;
	st.shared.u16 	[%r57], %rs16;
	setp.eq.s64 	%p37, %rd150, 9223372036854775807;
	selp.b64 	%rd106, -9223372036854775808, %rd150, %p37;
	// begin inline asm
	shr.b64 %rd105, %rd106, %r159;
	// end inline asm
	cvt.u32.u64 	%r241, %rd105;
	and.b32  	%r242, %r192, %r241;
	shl.b32 	%r243, %r242, 10;
	and.b32  	%r244, %r243, 31744;
	add.s32 	%r245, %r32, %r244;
	shr.u32 	%r246, %r242, 4;
	and.b32  	%r247, %r246, 268435454;
	add.s32 	%r58, %r245, %r247;
	ld.shared.u16 	%rs8, [%r58];
	add.s16 	%rs17, %rs8, 1;
	st.shared.u16 	[%r58], %rs17;
	setp.eq.s64 	%p38, %rd149, 9223372036854775807;
	selp.b64 	%rd108, -9223372036854775808, %rd149, %p38;
	// begin inline asm
	shr.b64 %rd107, %rd108, %r159;
	// end inline asm
	cvt.u32.u64 	%r248, %rd107;
	and.b32  	%r249, %r192, %r248;
	shl.b32 	%r250, %r249, 10;
	and.b32  	%r251, %r250, 31744;
	add.s32 	%r252, %r32, %r251;
	shr.u32 	%r253, %r249, 4;
	and.b32  	%r254, %r253, 268435454;
	add.s32 	%r59, %r252, %r254;
	ld.shared.u16 	%rs9, [%r59];
	add.s16 	%rs18, %rs9, 1;
	st.shared.u16 	[%r59], %rs18;
	bar.sync 	0;
	ld.shared.u32 	%r60, [%r33];
	ld.shared.u32 	%r255, [%r33+4];
	ld.shared.u32 	%r256, [%r33+8];
	ld.shared.u32 	%r257, [%r33+12];
	ld.shared.u32 	%r258, [%r33+16];
	ld.shared.u32 	%r259, [%r33+20];
	ld.shared.u32 	%r260, [%r33+24];
	ld.shared.u32 	%r261, [%r33+28];
	ld.shared.u32 	%r262, [%r33+32];
	ld.shared.u32 	%r263, [%r33+36];
	ld.shared.u32 	%r264, [%r33+40];
	ld.shared.u32 	%r265, [%r33+44];
	ld.shared.u32 	%r266, [%r33+48];
	ld.shared.u32 	%r267, [%r33+52];
	ld.shared.u32 	%r268, [%r33+56];
	ld.shared.u32 	%r269, [%r33+60];
	ld.shared.u32 	%r270, [%r33+64];
	ld.shared.u32 	%r271, [%r33+68];
	ld.shared.u32 	%r272, [%r33+72];
	ld.shared.u32 	%r273, [%r33+76];
	ld.shared.u32 	%r274, [%r33+80];
	ld.shared.u32 	%r275, [%r33+84];
	ld.shared.u32 	%r276, [%r33+88];
	ld.shared.u32 	%r277, [%r33+92];
	ld.shared.u32 	%r278, [%r33+96];
	ld.shared.u32 	%r279, [%r33+100];
	ld.shared.u32 	%r280, [%r33+104];
	ld.shared.u32 	%r281, [%r33+108];
	ld.shared.u32 	%r282, [%r33+112];
	ld.shared.u32 	%r283, [%r33+116];
	ld.shared.u32 	%r284, [%r33+120];
	ld.shared.u32 	%r285, [%r33+124];
	ld.shared.u32 	%r286, [%r33+128];
	add.s32 	%r61, %r255, %r60;
	add.s32 	%r62, %r256, %r61;
	add.s32 	%r63, %r257, %r62;
	add.s32 	%r64, %r258, %r63;
	add.s32 	%r65, %r259, %r64;
	add.s32 	%r66, %r260, %r65;
	add.s32 	%r67, %r261, %r66;
	add.s32 	%r68, %r262, %r67;
	add.s32 	%r69, %r263, %r68;
	add.s32 	%r70, %r264, %r69;
	add.s32 	%r71, %r265, %r70;
	add.s32 	%r72, %r266, %r71;
	add.s32 	%r73, %r267, %r72;
	add.s32 	%r74, %r268, %r73;
	add.s32 	%r75, %r269, %r74;
	add.s32 	%r76, %r270, %r75;
	add.s32 	%r77, %r271, %r76;
	add.s32 	%r78, %r272, %r77;
	add.s32 	%r79, %r273, %r78;
	add.s32 	%r80, %r274, %r79;
	add.s32 	%r81, %r275, %r80;
	add.s32 	%r82, %r276, %r81;
	add.s32 	%r83, %r277, %r82;
	add.s32 	%r84, %r278, %r83;
	add.s32 	%r85, %r279, %r84;
	add.s32 	%r86, %r280, %r85;
	add.s32 	%r87, %r281, %r86;
	add.s32 	%r88, %r282, %r87;
	add.s32 	%r89, %r283, %r88;
	add.s32 	%r90, %r284, %r89;
	add.s32 	%r91, %r285, %r90;
	add.s32 	%r165, %r286, %r91;
	// begin inline asm
	mov.u32 %r160, %laneid;
	// end inline asm
	mov.b32 	%r163, 1;
	mov.b32 	%r190, -1;
	// begin inline asm
	{  .reg .u32 r0;  .reg .pred p;  shfl.sync.up.b32 r0|p, %r165, %r163, %r188, %r190;  @p add.u32 r0, r0, %r165;  mov.u32 %r161, r0;}
	// end inline asm
	mov.b32 	%r169, 2;
	// begin inline asm
	{  .reg .u32 r0;  .reg .pred p;  shfl.sync.up.b32 r0|p, %r161, %r169, %r188, %r190;  @p add.u32 r0, r0, %r161;  mov.u32 %r167, r0;}
	// end inline asm
	mov.b32 	%r175, 4;
	// begin inline asm
	{  .reg .u32 r0;  .reg .pred p;  shfl.sync.up.b32 r0|p, %r167, %r175, %r188, %r190;  @p add.u32 r0, r0, %r167;  mov.u32 %r173, r0;}
	// end inline asm
	mov.b32 	%r181, 8;
	// begin inline asm
	{  .reg .u32 r0;  .reg .pred p;  shfl.sync.up.b32 r0|p, %r173, %r181, %r188, %r190;  @p add.u32 r0, r0, %r173;  mov.u32 %r179, r0;}
	// end inline asm
	mov.b32 	%r187, 16;
	// begin inline asm
	{  .reg .u32 r0;  .reg .pred p;  shfl.sync.up.b32 r0|p, %r179, %r187, %r188, %r190;  @p add.u32 r0, r0, %r179;  mov.u32 %r185, r0;}
	// end inline asm
	setp.ne.s32 	%p39, %r160, 31;
	@%p39 bra 	$L__BB5_39;
	st.shared.u32 	[%r34], %r185;
$L__BB5_39:
	sub.s32 	%r287, %r185, %r165;
	setp.gt.u32 	%p40, %r2, 31;
	setp.eq.s32 	%p41, %r31, 7;
	setp.eq.s32 	%p42, %r31, 6;
	setp.eq.s32 	%p43, %r31, 5;
	setp.eq.s32 	%p44, %r31, 4;
	setp.eq.s32 	%p45, %r31, 3;
	setp.eq.s32 	%p46, %r31, 2;
	setp.eq.s32 	%p47, %r31, 1;
	bar.sync 	0;
	ld.shared.v4.u32 	{%r288, %r289, %r290, %r291}, [_ZZN3cub18CUB_300001_SM_10006detail10radix_sort31DeviceRadixSortSingleTileKernelINS1_5radix10policy_hubIdiyE10Policy1000ELNS0_9SortOrderE0EdiyNS1_21identity_decomposer_tEEEvPKT1_PSA_PKT2_PSE_T3_iiT4_E12temp_storage+33792];
	selp.b32 	%r292, %r288, %r468, %p47;
	add.s32 	%r293, %r289, %r288;
	selp.b32 	%r294, %r293, %r292, %p46;
	add.s32 	%r295, %r293, %r290;
	selp.b32 	%r296, %r295, %r294, %p45;
	add.s32 	%r297, %r295, %r291;
	selp.b32 	%r298, %r297, %r296, %p44;
	ld.shared.v4.u32 	{%r299, %r300, %r301, %r302}, [_ZZN3cub18CUB_300001_SM_10006detail10radix_sort31DeviceRadixSortSingleTileKernelINS1_5radix10policy_hubIdiyE10Policy1000ELNS0_9SortOrderE0EdiyNS1_21identity_decomposer_tEEEvPKT1_PSA_PKT2_PSE_T3_iiT4_E12temp_storage+33808];
	add.s32 	%r303, %r297, %r299;
	selp.b32 	%r304, %r303, %r298, %p43;
	add.s32 	%r305, %r303, %r300;
	selp.b32 	%r306, %r305, %r304, %p42;
	add.s32 	%r307, %r305, %r301;
	selp.b32 	%r468, %r307, %r306, %p41;
	add.s32 	%r96, %r307, %r302;
	setp.ne.s32 	%p48, %r160, 0;
	selp.b32 	%r308, %r287, 0, %p48;
	add.s32 	%r309, %r468, %r308;
	or.pred  	%p49, %p40, %p48;
	selp.b32 	%r469, %r309, %r287, %p40;
	@%p49 bra 	$L__BB5_41;
	shl.b32 	%r469, %r96, 16;
	st.shared.u32 	[_ZZN3cub18CUB_300001_SM_10006detail10radix_sort31DeviceRadixSortSingleTileKernelINS1_5radix10policy_hubIdiyE10Policy1000ELNS0_9SortOrderE0EdiyNS1_21identity_decomposer_tEEEvPKT1_PSA_PKT2_PSE_T3_iiT4_E12temp_storage+33832], %r469;
$L__BB5_41:
	setp.eq.s32 	%p50, %r2, 0;
	bar.sync 	0;
	ld.shared.u32 	%r310, [_ZZN3cub18CUB_300001_SM_10006detail10radix_sort31DeviceRadixSortSingleTileKernelINS1_5radix10policy_hubIdiyE10Policy1000ELNS0_9SortOrderE0EdiyNS1_21identity_decomposer_tEEEvPKT1_PSA_PKT2_PSE_T3_iiT4_E12temp_storage+33832];
	selp.b32 	%r311, 0, %r310, %p50;
	add.s32 	%r312, %r469, %r311;
	add.s32 	%r313, %r60, %r312;
	add.s32 	%r314, %r61, %r312;
	add.s32 	%r315, %r62, %r312;
	add.s32 	%r316, %r63, %r312;
	add.s32 	%r317, %r64, %r312;
	add.s32 	%r318, %r65, %r312;
	add.s32 	%r319, %r66, %r312;
	add.s32 	%r320, %r67, %r312;
	add.s32 	%r321, %r68, %r312;
	add.s32 	%r322, %r69, %r312;
	add.s32 	%r323, %r70, %r312;
	add.s32 	%r324, %r71, %r312;
	add.s32 	%r325, %r72, %r312;
	add.s32 	%r326, %r73, %r312;
	add.s32 	%r327, %r74, %r312;
	add.s32 	%r328, %r75, %r312;
	add.s32 	%r329, %r76, %r312;
	add.s32 	%r330, %r77, %r312;
	add.s32 	%r331, %r78, %r312;
	add.s32 	%r332, %r79, %r312;
	add.s32 	%r333, %r80, %r312;
	add.s32 	%r334, %r81, %r312;
	add.s32 	%r335, %r82, %r312;
	add.s32 	%r336, %r83, %r312;
	add.s32 	%r337, %r84, %r312;
	add.s32 	%r338, %r85, %r312;
	add.s32 	%r339, %r86, %r312;
	add.s32 	%r340, %r87, %r312;
	add.s32 	%r341, %r88, %r312;
	add.s32 	%r342, %r89, %r312;
	add.s32 	%r343, %r90, %r312;
	add.s32 	%r344, %r91, %r312;
	st.shared.u32 	[%r33], %r312;
	st.shared.u32 	[%r33+4], %r313;
	st.shared.u32 	[%r33+8], %r314;
	st.shared.u32 	[%r33+12], %r315;
	st.shared.u32 	[%r33+16], %r316;
	st.shared.u32 	[%r33+20], %r317;
	st.shared.u32 	[%r33+24], %r318;
	st.shared.u32 	[%r33+28], %r319;
	st.shared.u32 	[%r33+32], %r320;
	st.shared.u32 	[%r33+36], %r321;
	st.shared.u32 	[%r33+40], %r322;
	st.shared.u32 	[%r33+44], %r323;
	st.shared.u32 	[%r33+48], %r324;
	st.shared.u32 	[%r33+52], %r325;
	st.shared.u32 	[%r33+56], %r326;
	st.shared.u32 	[%r33+60], %r327;
	st.shared.u32 	[%r33+64], %r328;
	st.shared.u32 	[%r33+68], %r329;
	st.shared.u32 	[%r33+72], %r330;
	st.shared.u32 	[%r33+76], %r331;
	st.shared.u32 	[%r33+80], %r332;
	st.shared.u32 	[%r33+84], %r333;
	st.shared.u32 	[%r33+88], %r334;
	st.shared.u32 	[%r33+92], %r335;
	st.shared.u32 	[%r33+96], %r336;
	st.shared.u32 	[%r33+100], %r337;
	st.shared.u32 	[%r33+104], %r338;
	st.shared.u32 	[%r33+108], %r339;
	st.shared.u32 	[%r33+112], %r340;
	st.shared.u32 	[%r33+116], %r341;
	st.shared.u32 	[%r33+120], %r342;
	st.shared.u32 	[%r33+124], %r343;
	st.shared.u32 	[%r33+128], %r344;
	bar.sync 	0;
	cvt.u32.u16 	%r345, %rs1;
	ld.shared.u16 	%r346, [%r51];
	add.s32 	%r100, %r346, %r345;
	cvt.u32.u16 	%r347, %rs2;
	ld.shared.u16 	%r348, [%r52];
	add.s32 	%r101, %r348, %r347;
	cvt.u32.u16 	%r349, %rs3;
	ld.shared.u16 	%r350, [%r53];
	add.s32 	%r102, %r350, %r349;
	cvt.u32.u16 	%r351, %rs4;
	ld.shared.u16 	%r352, [%r54];
	add.s32 	%r103, %r352, %r351;
	cvt.u32.u16 	%r353, %rs5;
	ld.shared.u16 	%r354, [%r55];
	add.s32 	%r104, %r354, %r353;
	cvt.u32.u16 	%r355, %rs6;
	ld.shared.u16 	%r356, [%r56];
	add.s32 	%r105, %r356, %r355;
	cvt.u32.u16 	%r357, %rs7;
	ld.shared.u16 	%r358, [%r57];
	add.s32 	%r106, %r358, %r357;
	cvt.u32.u16 	%r359, %rs8;
	ld.shared.u16 	%r360, [%r58];
	add.s32 	%r107, %r360, %r359;
	cvt.u32.u16 	%r361, %rs9;
	ld.shared.u16 	%r362, [%r59];
	add.s32 	%r108, %r362, %r361;
	bar.sync 	0;
	setp.lt.s32 	%p51, %r458, %r130;
	@%p51 bra 	$L__BB5_61;
	cvt.u64.u32 	%rd109, %r2;
	shl.b32 	%r363, %r100, 3;
	mov.u32 	%r364, _ZZN3cub18CUB_300001_SM_10006detail10radix_sort31DeviceRadixSortSingleTileKernelINS1_5radix10policy_hubIdiyE10Policy1000ELNS0_9SortOrderE0EdiyNS1_21identity_decomposer_tEEEvPKT1_PSA_PKT2_PSE_T3_iiT4_E12temp_storage;
	add.s32 	%r365, %r364, %r363;
	st.shared.u64 	[%r365], %rd157;
	shl.b32 	%r366, %r101, 3;
	add.s32 	%r367, %r364, %r366;
	st.shared.u64 	[%r367], %rd156;
	shl.b32 	%r368, %r102, 3;
	add.s32 	%r369, %r364, %r368;
	st.shared.u64 	[%r369], %rd155;
	shl.b32 	%r370, %r103, 3;
	add.s32 	%r371, %r364, %r370;
	st.shared.u64 	[%r371], %rd154;
	shl.b32 	%r372, %r104, 3;
	add.s32 	%r373, %r364, %r372;
	st.shared.u64 	[%r373], %rd153;
	shl.b32 	%r374, %r105, 3;
	add.s32 	%r375, %r364, %r374;
	st.shared.u64 	[%r375], %rd152;
	shl.b32 	%r376, %r106, 3;
	add.s32 	%r377, %r364, %r376;
	st.shared.u64 	[%r377], %rd151;
	shl.b32 	%r378, %r107, 3;
	add.s32 	%r379, %r364, %r378;
	st.shared.u64 	[%r379], %rd150;
	shl.b32 	%r380, %r108, 3;
	add.s32 	%r381, %r364, %r380;
	st.shared.u64 	[%r381], %rd149;
	bar.sync 	0;
	mad.lo.s32 	%r382, %r2, -28, %r36;
	ld.shared.u64 	%rd40, [%r382];
	ld.shared.u64 	%rd41, [%r382+2048];
	ld.shared.u64 	%rd42, [%r382+4096];
	ld.shared.u64 	%rd43, [%r382+6144];
	ld.shared.u64 	%rd44, [%r382+8192];
	ld.shared.u64 	%rd45, [%r382+10240];
	ld.shared.u64 	%rd46, [%r382+12288];
	ld.shared.u64 	%rd47, [%r382+14336];
	ld.shared.u64 	%rd48, [%r382+16384];
	bar.sync 	0;
	shl.b32 	%r383, %r100, 2;
	sub.s32 	%r384, %r365, %r383;
	st.shared.u32 	[%r384], %r467;
	shl.b32 	%r385, %r101, 2;
	sub.s32 	%r386, %r367, %r385;
	st.shared.u32 	[%r386], %r466;
	shl.b32 	%r387, %r102, 2;
	sub.s32 	%r388, %r369, %r387;
	st.shared.u32 	[%r388], %r465;
	shl.b32 	%r389, %r103, 2;
	sub.s32 	%r390, %r371, %r389;
	st.shared.u32 	[%r390], %r464;
	shl.b32 	%r391, %r104, 2;
	sub.s32 	%r392, %r373, %r391;
	st.shared.u32 	[%r392], %r463;
	shl.b32 	%r393, %r105, 2;
	sub.s32 	%r394, %r375, %r393;
	st.shared.u32 	[%r394], %r462;
	shl.b32 	%r395, %r106, 2;
	sub.s32 	%r396, %r377, %r395;
	st.shared.u32 	[%r396], %r461;
	shl.b32 	%r397, %r107, 2;
	sub.s32 	%r398, %r379, %r397;
	st.shared.u32 	[%r398], %r460;
	shl.b32 	%r399, %r108, 2;
	sub.s32 	%r400, %r381, %r399;
	st.shared.u32 	[%r400], %r459;
	bar.sync 	0;
	shl.b32 	%r401, %r2, 2;
	sub.s32 	%r109, %r382, %r401;
	ld.shared.u32 	%r110, [%r109+1024];
	ld.shared.u32 	%r111, [%r109+2048];
	ld.shared.u32 	%r112, [%r109+3072];
	ld.shared.u32 	%r113, [%r109+4096];
	ld.shared.u32 	%r114, [%r109+5120];
	ld.shared.u32 	%r115, [%r109+6144];
	ld.shared.u32 	%r116, [%r109+7168];
	ld.shared.u32 	%r117, [%r109+8192];
	setp.gt.u64 	%p52, %rd20, %rd109;
	cvta.to.global.u64 	%rd110, %rd60;
	mul.wide.u32 	%rd111, %r2, 8;
	add.s64 	%rd49, %rd110, %rd111;
	cvta.to.global.u64 	%rd112, %rd62;
	mul.wide.u32 	%rd113, %r2, 4;
	add.s64 	%rd50, %rd112, %rd113;
	@%p52 bra 	$L__BB5_43;
	bra.uni 	$L__BB5_44;
$L__BB5_43:
	ld.shared.u32 	%r402, [%r109];
	setp.gt.s64 	%p53, %rd40, -1;
	selp.b64 	%rd114, -1, -9223372036854775808, %p53;
	xor.b64  	%rd115, %rd114, %rd40;
	st.global.u64 	[%rd49], %rd115;
	st.global.u32 	[%rd50], %r402;
$L__BB5_44:
	add.s32 	%r403, %r2, 256;
	cvt.u64.u32 	%rd116, %r403;
	setp.le.u64 	%p54, %rd20, %rd116;
	@%p54 bra 	$L__BB5_46;
	setp.gt.s64 	%p55, %rd41, -1;
	selp.b64 	%rd117, -1, -9223372036854775808, %p55;
	xor.b64  	%rd118, %rd117, %rd41;
	st.global.u64 	[%rd49+2048], %rd118;
	st.global.u32 	[%rd50+1024], %r110;
$L__BB5_46:
	add.s32 	%r404, %r2, 512;
	cvt.u64.u32 	%rd119, %r404;
	setp.le.u64 	%p56, %rd20, %rd119;
	@%p56 bra 	$L__BB5_48;
	setp.gt.s64 	%p57, %rd42, -1;
	selp.b64 	%rd120, -1, -9223372036854775808, %p57;
	xor.b64  	%rd121, %rd120, %rd42;
	st.global.u64 	[%rd49+4096], %rd121;
	st.global.u32 	[%rd50+2048], %r111;
$L__BB5_48:
	add.s32 	%r405, %r2, 768;
	cvt.u64.u32 	%rd122, %r405;
	setp.le.u64 	%p58, %rd20, %rd122;
	@%p58 bra 	$L__BB5_50;
	setp.gt.s64 	%p59, %rd43, -1;
	selp.b64 	%rd123, -1, -9223372036854775808, %p59;
	xor.b64  	%rd124, %rd123, %rd43;
	st.global.u64 	[%rd49+6144], %rd124;
	st.global.u32 	[%rd50+3072], %r112;
$L__BB5_50:
	or.b32  	%r406, %r2, 1024;
	cvt.u64.u32 	%rd125, %r406;
	setp.le.u64 	%p60, %rd20, %rd125;
	@%p60 bra 	$L__BB5_52;
	setp.gt.s64 	%p61, %rd44, -1;
	selp.b64 	%rd126, -1, -9223372036854775808, %p61;
	xor.b64  	%rd127, %rd126, %rd44;
	st.global.u64 	[%rd49+8192], %rd127;
	st.global.u32 	[%rd50+4096], %r113;
$L__BB5_52:
	add.s32 	%r407, %r2, 1280;
	cvt.u64.u32 	%rd128, %r407;
	setp.le.u64 	%p62, %rd20, %rd128;
	@%p62 bra 	$L__BB5_54;
	setp.gt.s64 	%p63, %rd45, -1;
	selp.b64 	%rd129, -1, -9223372036854775808, %p63;
	xor.b64  	%rd130, %rd129, %rd45;
	st.global.u64 	[%rd49+10240], %rd130;
	st.global.u32 	[%rd50+5120], %r114;
$L__BB5_54:
	add.s32 	%r408, %r2, 1536;
	cvt.u64.u32 	%rd131, %r408;
	setp.le.u64 	%p64, %rd20, %rd131;
	@%p64 bra 	$L__BB5_56;
	setp.gt.s64 	%p65, %rd46, -1;
	selp.b64 	%rd132, -1, -9223372036854775808, %p65;
	xor.b64  	%rd133, %rd132, %rd46;
	st.global.u64 	[%rd49+12288], %rd133;
	st.global.u32 	[%rd50+6144], %r115;
$L__BB5_56:
	add.s32 	%r409, %r2, 1792;
	cvt.u64.u32 	%rd134, %r409;
	setp.le.u64 	%p66, %rd20, %rd134;
	@%p66 bra 	$L__BB5_58;
	setp.gt.s64 	%p67, %rd47, -1;
	selp.b64 	%rd135, -1, -9223372036854775808, %p67;
	xor.b64  	%rd136, %rd135, %rd47;
	st.global.u64 	[%rd49+14336], %rd136;
	st.global.u32 	[%rd50+7168], %r116;
$L__BB5_58:
	or.b32  	%r410, %r2, 2048;
	cvt.u64.u32 	%rd137, %r410;
	setp.le.u64 	%p68, %rd20, %rd137;
	@%p68 bra 	$L__BB5_60;
	setp.gt.s64 	%p69, %rd48, -1;
	selp.b64 	%rd138, -1, -9223372036854775808, %p69;
	xor.b64  	%rd139, %rd138, %rd48;
	st.global.u64 	[%rd49+16384], %rd139;
	st.global.u32 	[%rd50+8192], %r117;
$L__BB5_60:
	ret;
$L__BB5_61:
	shl.b32 	%r411, %r100, 3;
	mov.u32 	%r412, _ZZN3cub18CUB_300001_SM_10006detail10radix_sort31DeviceRadixSortSingleTileKernelINS1_5radix10policy_hubIdiyE10Policy1000ELNS0_9SortOrderE0EdiyNS1_21identity_decomposer_tEEEvPKT1_PSA_PKT2_PSE_T3_iiT4_E12temp_storage;
	add.s32 	%r413, %r412, %r411;
	st.shared.u64 	[%r413], %rd157;
	shl.b32 	%r414, %r101, 3;
	add.s32 	%r415, %r412, %r414;
	st.shared.u64 	[%r415], %rd156;
	shl.b32 	%r416, %r102, 3;
	add.s32 	%r417, %r412, %r416;
	st.shared.u64 	[%r417], %rd155;
	shl.b32 	%r418, %r103, 3;
	add.s32 	%r419, %r412, %r418;
	st.shared.u64 	[%r419], %rd154;
	shl.b32 	%r420, %r104, 3;
	add.s32 	%r421, %r412, %r420;
	st.shared.u64 	[%r421], %rd153;
	shl.b32 	%r422, %r105, 3;
	add.s32 	%r423, %r412, %r422;
	st.shared.u64 	[%r423], %rd152;
	shl.b32 	%r424, %r106, 3;
	add.s32 	%r425, %r412, %r424;
	st.shared.u64 	[%r425], %rd151;
	shl.b32 	%r426, %r107, 3;
	add.s32 	%r427, %r412, %r426;
	st.shared.u64 	[%r427], %rd150;
	shl.b32 	%r428, %r108, 3;
	add.s32 	%r429, %r412, %r428;
	st.shared.u64 	[%r429], %rd149;
	bar.sync 	0;
	ld.shared.u64 	%rd157, [%r35];
	ld.shared.u64 	%rd156, [%r35+8];
	ld.shared.u64 	%rd155, [%r35+16];
	ld.shared.u64 	%rd154, [%r35+24];
	ld.shared.u64 	%rd153, [%r35+32];
	ld.shared.u64 	%rd152, [%r35+40];
	ld.shared.u64 	%rd151, [%r35+48];
	ld.shared.u64 	%rd150, [%r35+56];
	ld.shared.u64 	%rd149, [%r35+64];
	bar.sync 	0;
	shl.b32 	%r430, %r100, 2;
	sub.s32 	%r431, %r413, %r430;
	st.shared.u32 	[%r431], %r467;
	shl.b32 	%r432, %r101, 2;
	sub.s32 	%r433, %r415, %r432;
	st.shared.u32 	[%r433], %r466;
	shl.b32 	%r434, %r102, 2;
	sub.s32 	%r435, %r417, %r434;
	st.shared.u32 	[%r435], %r465;
	shl.b32 	%r436, %r103, 2;
	sub.s32 	%r437, %r419, %r436;
	st.shared.u32 	[%r437], %r464;
	shl.b32 	%r438, %r104, 2;
	sub.s32 	%r439, %r421, %r438;
	st.shared.u32 	[%r439], %r463;
	shl.b32 	%r440, %r105, 2;
	sub.s32 	%r441, %r423, %r440;
	st.shared.u32 	[%r441], %r462;
	shl.b32 	%r442, %r106, 2;
	sub.s32 	%r443, %r425, %r442;
	st.shared.u32 	[%r443], %r461;
	shl.b32 	%r444, %r107, 2;
	sub.s32 	%r445, %r427, %r444;
	st.shared.u32 	[%r445], %r460;
	shl.b32 	%r446, %r108, 2;
	sub.s32 	%r447, %r429, %r446;
	st.shared.u32 	[%r447], %r459;
	bar.sync 	0;
	ld.shared.u32 	%r467, [%r36];
	ld.shared.u32 	%r466, [%r36+4];
	ld.shared.u32 	%r465, [%r36+8];
	ld.shared.u32 	%r464, [%r36+12];
	ld.shared.u32 	%r463, [%r36+16];
	ld.shared.u32 	%r462, [%r36+20];
	ld.shared.u32 	%r461, [%r36+24];
	ld.shared.u32 	%r460, [%r36+28];
	ld.shared.u32 	%r459, [%r36+32];
	bar.sync 	0;
	add.s32 	%r458, %r458, 6;
	add.s32 	%r457, %r457, -6;
	bra.uni 	$L__BB5_37;

}
	// .globl	_ZN3cub18CUB_300001_SM_10006detail10radix_sort30DeviceRadixSortHistogramKernelINS1_5radix10policy_hubIdiyE10Policy1000ELNS0_9SortOrderE0EdyNS1_21identity_decomposer_tEEEvPT2_PKT1_SA_iiT3_
.visible .entry _ZN3cub18CUB_300001_SM_10006detail10radix_sort30DeviceRadixSortHistogramKernelINS1_5radix10policy_hubIdiyE10Policy1000ELNS0_9SortOrderE0EdyNS1_21identity_decomposer_tEEEvPT2_PKT1_SA_iiT3_(
	.param .u64 .ptr .align 1 _ZN3cub18CUB_300001_SM_10006detail10radix_sort30DeviceRadixSortHistogramKernelINS1_5radix10policy_hubIdiyE10Policy1000ELNS0_9SortOrderE0EdyNS1_21identity_decomposer_tEEEvPT2_PKT1_SA_iiT3__param_0,
	.param .u64 .ptr .align 1 _ZN3cub18CUB_300001_SM_10006detail10radix_sort30DeviceRadixSortHistogramKernelINS1_5radix10policy_hubIdiyE10Policy1000ELNS0_9SortOrderE0EdyNS1_21identity_decomposer_tEEEvPT2_PKT1_SA_iiT3__param_1,
	.param .u64 _ZN3cub18CUB_300001_SM_10006detail10radix_sort30DeviceRadixSortHistogramKernelINS1_5radix10policy_hubIdiyE10Policy1000ELNS0_9SortOrderE0EdyNS1_21identity_decomposer_tEEEvPT2_PKT1_SA_iiT3__param_2,
	.param .u32 _ZN3cub18CUB_300001_SM_10006detail10radix_sort30DeviceRadixSortHistogramKernelINS1_5radix10policy_hubIdiyE10Policy1000ELNS0_9SortOrderE0EdyNS1_21identity_decomposer_tEEEvPT2_PKT1_SA_iiT3__param_3,
	.param .u32 _ZN3cub18CUB_300001_SM_10006detail10radix_sort30DeviceRadixSortHistogramKernelINS1_5radix10policy_hubIdiyE10Policy1000ELNS0_9SortOrderE0EdyNS1_21identity_decomposer_tEEEvPT2_PKT1_SA_iiT3__param_4,
	.param .align 1 .b8 _ZN3cub18CUB_300001_SM_10006detail10radix_sort30DeviceRadixSortHistogramKernelINS1_5radix10policy_hubIdiyE10Policy1000ELNS0_9SortOrderE0EdyNS1_21identity_decomposer_tEEEvPT2_PKT1_SA_iiT3__param_5[1]
)
.maxntid 128
{
	.reg .pred 	%p<123>;
	.reg .b32 	%r<362>;
	.reg .b64 	%rd<311>;
	// demoted variable
	.shared .align 4 .b8 _ZZN3cub18CUB_300001_SM_10006detail10radix_sort30DeviceRadixSortHistogramKernelINS1_5radix10policy_hubIdiyE10Policy1000ELNS0_9SortOrderE0EdyNS1_21identity_decomposer_tEEEvPT2_PKT1_SA_iiT3_E12temp_storage[8192];
	ld.param.u64 	%rd97, [_ZN3cub18CUB_300001_SM_10006detail10radix_sort30DeviceRadixSortHistogramKernelINS1_5radix10policy_hubIdiyE10Policy1000ELNS0_9SortOrderE0EdyNS1_21identity_decomposer_tEEEvPT2_PKT1_SA_iiT3__param_0];
	ld.param.u64 	%rd98, [_ZN3cub18CUB_300001_SM_10006detail10radix_sort30DeviceRadixSortHistogramKernelINS1_5radix10policy_hubIdiyE10Policy1000ELNS0_9SortOrderE0EdyNS1_21identity_decomposer_tEEEvPT2_PKT1_SA_iiT3__param_1];
	ld.param.u64 	%rd96, [_ZN3cub18CUB_300001_SM_10006detail10radix_sort30DeviceRadixSortHistogramKernelINS1_5radix10policy_hubIdiyE10Policy1000ELNS0_9SortOrderE0EdyNS1_21identity_decomposer_tEEEvPT2_PKT1_SA_iiT3__param_2];
	ld.param.u32 	%r93, [_ZN3cub18CUB_300001_SM_10006detail10radix_sort30DeviceRadixSortHistogramKernelINS1_5radix10policy_hubIdiyE10Policy1000ELNS0_9SortOrderE0EdyNS1_21identity_decomposer_tEEEvPT2_PKT1_SA_iiT3__param_3];
	ld.param.u32 	%r94, [_ZN3cub18CUB_300001_SM_10006detail10radix_sort30DeviceRadixSortHistogramKernelINS1_5radix10policy_hubIdiyE10Policy1000ELNS0_9SortOrderE0EdyNS1_21identity_decomposer_tEEEvPT2_PKT1_SA_iiT3__param_4];
	cvta.to.global.u64 	%rd1, %rd98;
	cvta.to.global.u64 	%rd2, %rd97;
	setp.eq.s64 	%p2, %rd96, 0;
	@%p2 bra 	$L__BB6_153;
	sub.s32 	%r95, %r94, %r93;
	add.s32 	%r96, %r95, 7;
	shr.s32 	%r97, %r96, 31;
	shr.u32 	%r98, %r97, 29;
	add.s32 	%r99, %r96, %r98;
	shr.s32 	%r100, %r99, 3;
	mov.u32 	%r101, %tid.x;
	setp.gt.u32 	%p3, %r101, 255;
	setp.lt.s32 	%p4, %r96, 8;
	mov.u32 	%r102, %ctaid.x;
	shl.b32 	%r103, %r102, 11;
	cvt.u64.u32 	%rd3, %r103;
	mov.u32 	%r104, %nctaid.x;
	shl.b32 	%r105, %r104, 11;
	cvt.u64.u32 	%rd4, %r105;
	add.s32 	%r1, %r100, -1;
	and.b32  	%r2, %r100, 15;
	and.b32  	%r3, %r100, 7;
	add.s32 	%r4, %r3, -1;
	and.b32  	%r5, %r100, 3;
	or.pred  	%p1, %p3, %p4;
	shl.b32 	%r106, %r101, 2;
	mov.u32 	%r107, _ZZN3cub18CUB_300001_SM_10006detail10radix_sort30DeviceRadixSortHistogramKernelINS1_5radix10policy_hubIdiyE10Policy1000ELNS0_9SortOrderE0EdyNS1_21identity_decomposer_tEEEvPT2_PKT1_SA_iiT3_E12temp_storage;
	add.s32 	%r6, %r107, %r106;
	and.b32  	%r7, %r100, 268435440;
	cvt.u64.u32 	%rd5, %r101;
	add.s32 	%r8, %r101, 128;
	add.s32 	%r9, %r101, 256;
	add.s32 	%r10, %r101, 512;
	add.s32 	%r11, %r101, 640;
	add.s32 	%r12, %r101, 768;
	add.s32 	%r13, %r101, 1920;
	and.b32  	%r14, %r100, 268435448;
	and.b32  	%r15, %r100, 1;
	neg.s32 	%r16, %r7;
	add.s32 	%r17, %r6, 8192;
	add.s64 	%rd100, %rd96, -1;
	shr.u64 	%rd101, %rd100, 30;
	add.s64 	%rd102, %rd101, 1;
	min.u64 	%rd6, %rd102, %rd96;
	mov.b64 	%rd278, 0;
$L__BB6_2:
	@%p1 bra 	$L__BB6_30;
	setp.lt.u32 	%p5, %r1, 15;
	mov.b32 	%r346, 0;
	@%p5 bra 	$L__BB6_6;
	mov.u32 	%r343, %r17;
	mov.u32 	%r344, %r16;
$L__BB6_5:
	.pragma "nounroll";
	mov.b32 	%r109, 0;
	st.shared.u32 	[%r343+-8192], %r109;
	st.shared.u32 	[%r343+-7168], %r109;
	st.shared.u32 	[%r343+-6144], %r109;
	st.shared.u32 	[%r343+-5120], %r109;
	st.shared.u32 	[%r343+-4096], %r109;
	st.shared.u32 	[%r343+-3072], %r109;
	st.shared.u32 	[%r343+-2048], %r109;
	st.shared.u32 	[%r343+-1024], %r109;
	st.shared.u32 	[%r343], %r109;
	st.shared.u32 	[%r343+1024], %r109;
	st.shared.u32 	[%r343+2048], %r109;
	st.shared.u32 	[%r343+3072], %r109;
	st.shared.u32 	[%r343+4096], %r109;
	st.shared.u32 	[%r343+5120], %r109;
	st.shared.u32 	[%r343+6144], %r109;
	st.shared.u32 	[%r343+7168], %r109;
	add.s32 	%r344, %r344, 16;
	add.s32 	%r343, %r343, 16384;
	setp.ne.s32 	%p6, %r344, 0;
	mov.u32 	%r346, %r7;
	@%p6 bra 	$L__BB6_5;
$L__BB6_6:
	add.s32 	%r23, %r2, -1;
	setp.eq.s32 	%p7, %r2, 0;
	@%p7 bra 	$L__BB6_16;
	setp.lt.u32 	%p8, %r23, 7;
	@%p8 bra 	$L__BB6_9;
	shl.b32 	%r110, %r346, 10;
	add.s32 	%r111, %r6, %r110;
	mov.b32 	%r112, 0;
	st.shared.u32 	[%r111], %r112;
	st.shared.u32 	[%r111+1024], %r112;
	st.shared.u32 	[%r111+2048], %r112;
	st.shared.u32 	[%r111+3072], %r112;
	st.shared.u32 	[%r111+4096], %r112;
	st.shared.u32 	[%r111+5120], %r112;
	st.shared.u32 	[%r111+6144], %r112;
	st.shared.u32 	[%r111+7168], %r112;
	add.s32 	%r346, %r346, 8;
$L__BB6_9:
	setp.eq.s32 	%p9, %r3, 0;
	@%p9 bra 	$L__BB6_16;
	setp.lt.u32 	%p10, %r4, 3;
	@%p10 bra 	$L__BB6_12;
	shl.b32 	%r113, %r346, 10;
	add.s32 	%r114, %r6, %r113;
	mov.b32 	%r115, 0;
	st.shared.u32 	[%r114], %r115;
	st.shared.u32 	[%r114+1024], %r115;
	st.shared.u32 	[%r114+2048], %r115;
	st.shared.u32 	[%r114+3072], %r115;
	add.s32 	%r346, %r346, 4;
$L__BB6_12:
	setp.eq.s32 	%p11, %r5, 0;
	@%p11 bra 	$L__BB6_16;
	setp.eq.s32 	%p12, %r5, 1;
	shl.b32 	%r116, %r346, 10;
	add.s32 	%r28, %r6, %r116;
	mov.b32 	%r117, 0;
	st.shared.u32 	[%r28], %r117;
	@%p12 bra 	$L__BB6_16;
	setp.eq.s32 	%p13, %r5, 2;
	mov.b32 	%r118, 0;
	st.shared.u32 	[%r28+1024], %r118;
	@%p13 bra 	$L__BB6_16;
	mov.b32 	%r119, 0;
	st.shared.u32 	[%r28+2048], %r119;
$L__BB6_16:
	cvt.u32.u64 	%r120, %rd5;
	setp.gt.u32 	%p14, %r120, 127;
	@%p14 bra 	$L__BB6_30;
	setp.lt.u32 	%p15, %r1, 15;
	mov.b32 	%r350, 0;
	@%p15 bra 	$L__BB6_20;
	mov.b32 	%r348, 0;
$L__BB6_19:
	.pragma "nounroll";
	shl.b32 	%r123, %r348, 10;
	add.s32 	%r124, %r6, %r123;
	mov.b32 	%r125, 0;
	st.shared.u32 	[%r124+512], %r125;
	st.shared.u32 	[%r124+1536], %r125;
	st.shared.u32 	[%r124+2560], %r125;
	st.shared.u32 	[%r124+3584], %r125;
	st.shared.u32 	[%r124+4608], %r125;
	st.shared.u32 	[%r124+5632], %r125;
	st.shared.u32 	[%r124+6656], %r125;
	st.shared.u32 	[%r124+7680], %r125;
	st.shared.u32 	[%r124+8704], %r125;
	st.shared.u32 	[%r124+9728], %r125;
	st.shared.u32 	[%r124+10752], %r125;
	st.shared.u32 	[%r124+11776], %r125;
	st.shared.u32 	[%r124+12800], %r125;
	st.shared.u32 	[%r124+13824], %r125;
	st.shared.u32 	[%r124+14848], %r125;
	st.shared.u32 	[%r124+15872], %r125;
	add.s32 	%r348, %r348, 16;
	setp.ne.s32 	%p16, %r348, %r7;
	mov.u32 	%r350, %r7;
	@%p16 bra 	$L__BB6_19;
$L__BB6_20:
	setp.eq.s32 	%p17, %r2, 0;
	@%p17 bra 	$L__BB6_30;
	setp.lt.u32 	%p18, %r23, 7;
	@%p18 bra 	$L__BB6_23;
	shl.b32 	%r126, %r350, 10;
	add.s32 	%r127, %r6, %r126;
	mov.b32 	%r128, 0;
	st.shared.u32 	[%r127+512], %r128;
	st.shared.u32 	[%r127+1536], %r128;
	st.shared.u32 	[%r127+2560], %r128;
	st.shared.u32 	[%r127+3584], %r128;
	st.shared.u32 	[%r127+4608], %r128;
	st.shared.u32 	[%r127+5632], %r128;
	st.shared.u32 	[%r127+6656], %r128;
	st.shared.u32 	[%r127+7680], %r128;
	add.s32 	%r350, %r350, 8;
$L__BB6_23:
	setp.eq.s32 	%p19, %r3, 0;
	@%p19 bra 	$L__BB6_30;
	setp.lt.u32 	%p20, %r4, 3;
	@%p20 bra 	$L__BB6_26;
	shl.b32 	%r129, %r350, 10;
	add.s32 	%r130, %r6, %r129;
	mov.b32 	%r131, 0;
	st.shared.u32 	[%r130+512], %r131;
	st.shared.u32 	[%r130+1536], %r131;
	st.shared.u32 	[%r130+2560], %r131;
	st.shared.u32 	[%r130+3584], %r131;
	add.s32 	%r350, %r350, 4;
$L__BB6_26:
	setp.eq.s32 	%p21, %r5, 0;
	@%p21 bra 	$L__BB6_30;
	setp.eq.s32 	%p22, %r5, 1;
	shl.b32 	%r132, %r350, 10;
	add.s32 	%r36, %r6, %r132;
	mov.b32 	%r133, 0;
	st.shared.u32 	[%r36+512], %r133;
	@%p22 bra 	$L__BB6_30;
	setp.eq.s32 	%p23, %r5, 2;
	mov.b32 	%r134, 0;
	st.shared.u32 	[%r36+1536], %r134;
	@%p23 bra 	$L__BB6_30;
	mov.b32 	%r135, 0;
	st.shared.u32 	[%r36+2560], %r135;
$L__BB6_30:
	bar.sync 	0;
	bar.sync 	0;
	shl.b64 	%rd8, %rd278, 30;
	sub.s64 	%rd103, %rd96, %rd8;
	min.u64 	%rd9, %rd103, 1073741824;
	setp.le.u64 	%p24, %rd9, %rd3;
	@%p24 bra 	$L__BB6_70;
	mov.u64 	%rd279, %rd3;
$L__BB6_32:
	add.s64 	%rd11, %rd279, %rd8;
	sub.s64 	%rd12, %rd96, %rd11;
	setp.lt.u64 	%p25, %rd12, 2048;
	@%p25 bra 	$L__BB6_34;
	add.s64 	%rd122, %rd11, %rd5;
	shl.b64 	%rd123, %rd122, 3;
	add.s64 	%rd124, %rd1, %rd123;
	ld.global.u64 	%rd310, [%rd124];
	ld.global.u64 	%rd309, [%rd124+1024];
	ld.global.u64 	%rd308, [%rd124+2048];
	ld.global.u64 	%rd307, [%rd124+3072];
	ld.global.u64 	%rd306, [%rd124+4096];
	ld.global.u64 	%rd305, [%rd124+5120];
	ld.global.u64 	%rd304, [%rd124+6144];
	ld.global.u64 	%rd303, [%rd124+7168];
	ld.global.u64 	%rd302, [%rd124+8192];
	ld.global.u64 	%rd301, [%rd124+9216];
	ld.global.u64 	%rd300, [%rd124+10240];
	ld.global.u64 	%rd299, [%rd124+11264];
	ld.global.u64 	%rd298, [%rd124+12288];
	ld.global.u64 	%rd297, [%rd124+13312];
	ld.global.u64 	%rd296, [%rd124+14336];
	ld.global.u64 	%rd295, [%rd124+15360];
	bra.uni 	$L__BB6_66;
$L__BB6_34:
	cvt.u32.u64 	%r136, %rd5;
	cvt.u32.u64 	%r37, %rd12;
	setp.ge.s32 	%p26, %r136, %r37;
	add.s64 	%rd105, %rd11, %rd5;
	shl.b64 	%rd106, %rd105, 3;
	add.s64 	%rd29, %rd1, %rd106;
	mov.b64 	%rd310, 9223372036854775807;
	@%p26 bra 	$L__BB6_36;
	ld.global.u64 	%rd310, [%rd29];
$L__BB6_36:
	setp.ge.s32 	%p27, %r8, %r37;
	mov.b64 	%rd309, 9223372036854775807;
	@%p27 bra 	$L__BB6_38;
	ld.global.u64 	%rd309, [%rd29+1024];
$L__BB6_38:
	setp.ge.s32 	%p28, %r9, %r37;
	mov.b64 	%rd308, 9223372036854775807;
	@%p28 bra 	$L__BB6_40;
	ld.global.u64 	%rd308, [%rd29+2048];
$L__BB6_40:
	mov.u32 	%r137, %tid.x;
	add.s32 	%r138, %r137, 384;
	setp.ge.s32 	%p29, %r138, %r37;
	mov.b64 	%rd307, 9223372036854775807;
	@%p29 bra 	$L__BB6_42;
	ld.global.u64 	%rd307, [%rd29+3072];
$L__BB6_42:
	setp.ge.s32 	%p30, %r10, %r37;
	mov.b64 	%rd306, 9223372036854775807;
	@%p30 bra 	$L__BB6_44;
	ld.global.u64 	%rd306, [%rd29+4096];
$L__BB6_44:
	setp.ge.s32 	%p31, %r11, %r37;
	mov.b64 	%rd305, 9223372036854775807;
	@%p31 bra 	$L__BB6_46;
	ld.global.u64 	%rd305, [%rd29+5120];
$L__BB6_46:
	setp.ge.s32 	%p32, %r12, %r37;
	mov.b64 	%rd304, 9223372036854775807;
	@%p32 bra 	$L__BB6_48;
	ld.global.u64 	%rd304, [%rd29+6144];
$L__BB6_48:
	add.s32 	%r140, %r137, 896;
	setp.ge.s32 	%p33, %r140, %r37;
	mov.b64 	%rd303, 9223372036854775807;
	@%p33 bra 	$L__BB6_50;
	ld.global.u64 	%rd303, [%rd29+7168];
$L__BB6_50:
	or.b32  	%r142, %r137, 1024;
	setp.ge.s32 	%p34, %r142, %r37;
	mov.b64 	%rd302, 9223372036854775807;
	@%p34 bra 	$L__BB6_52;
	ld.global.u64 	%rd302, [%rd29+8192];
$L__BB6_52:
	add.s32 	%r144, %r137, 1152;
	setp.ge.s32 	%p35, %r144, %r37;
	mov.b64 	%rd301, 9223372036854775807;
	@%p35 bra 	$L__BB6_54;
	ld.global.u64 	%rd301, [%rd29+9216];
$L__BB6_54:
	add.s32 	%r146, %r137, 1280;
	setp.ge.s32 	%p36, %r146, %r37;
	mov.b64 	%rd300, 9223372036854775807;
	@%p36 bra 	$L__BB6_56;
	ld.global.u64 	%rd300, [%rd29+10240];
$L__BB6_56:
	add.s32 	%r148, %r137, 1408;
	setp.ge.s32 	%p37, %r148, %r37;
	mov.b64 	%rd299, 9223372036854775807;
	@%p37 bra 	$L__BB6_58;
	ld.global.u64 	%rd299, [%rd29+11264];
$L__BB6_58:
	add.s32 	%r150, %r137, 1536;
	setp.ge.s32 	%p38, %r150, %r37;
	mov.b64 	%rd298, 9223372036854775807;
	@%p38 bra 	$L__BB6_60;
	ld.global.u64 	%rd298, [%rd29+12288];
$L__BB6_60:
	add.s32 	%r152, %r137, 1664;
	setp.ge.s32 	%p39, %r152, %r37;
	mov.b64 	%rd297, 9223372036854775807;
	@%p39 bra 	$L__BB6_62;
	ld.global.u64 	%rd297, [%rd29+13312];
$L__BB6_62:
	add.s32 	%r154, %r137, 1792;
	setp.ge.s32 	%p40, %r154, %r37;
	mov.b64 	%rd296, 9223372036854775807;
	@%p40 bra 	$L__BB6_64;
	ld.global.u64 	%rd296, [%rd29+14336];
$L__BB6_64:
	setp.ge.s32 	%p41, %r13, %r37;
	mov.b64 	%rd295, 9223372036854775807;
	@%p41 bra 	$L__BB6_66;
	ld.global.u64 	%rd295, [%rd29+15360];
$L__BB6_66:
	setp.le.s32 	%p42, %r94, %r93;
	@%p42 bra 	$L__BB6_69;
	setp.gt.s64 	%p43, %rd310, -1;
	selp.b64 	%rd125, -9223372036854775808, -1, %p43;
	xor.b64  	%rd126, %rd125, %rd310;
	setp.gt.s64 	%p44, %rd309, -1;
	selp.b64 	%rd127, -9223372036854775808, -1, %p44;
	xor.b64  	%rd128, %rd127, %rd309;
	setp.gt.s64 	%p45, %rd308, -1;
	selp.b64 	%rd129, -9223372036854775808, -1, %p45;
	xor.b64  	%rd130, %rd129, %rd308;
	setp.gt.s64 	%p46, %rd307, -1;
	selp.b64 	%rd131, -9223372036854775808, -1, %p46;
	xor.b64  	%rd132, %rd131, %rd307;
	setp.gt.s64 	%p47, %rd306, -1;
	selp.b64 	%rd133, -9223372036854775808, -1, %p47;
	xor.b64  	%rd134, %rd133, %rd306;
	setp.gt.s64 	%p48, %rd305, -1;
	selp.b64 	%rd135, -9223372036854775808, -1, %p48;
	xor.b64  	%rd136, %rd135, %rd305;
	setp.gt.s64 	%p49, %rd304, -1;
	selp.b64 	%rd137, -9223372036854775808, -1, %p49;
	xor.b64  	%rd138, %rd137, %rd304;
	setp.gt.s64 	%p50, %rd303, -1;
	selp.b64 	%rd139, -9223372036854775808, -1, %p50;
	xor.b64  	%rd140, %rd139, %rd303;
	setp.gt.s64 	%p51, %rd302, -1;
	selp.b64 	%rd141, -9223372036854775808, -1, %p51;
	xor.b64  	%rd142, %rd141, %rd302;
	setp.gt.s64 	%p52, %rd301, -1;
	selp.b64 	%rd143, -9223372036854775808, -1, %p52;
	xor.b64  	%rd144, %rd143, %rd301;
	setp.gt.s64 	%p53, %rd300, -1;
	selp.b64 	%rd145, -9223372036854775808, -1, %p53;
	xor.b64  	%rd146, %rd145, %rd300;
	setp.gt.s64 	%p54, %rd299, -1;
	selp.b64 	%rd147, -9223372036854775808, -1, %p54;
	xor.b64  	%rd148, %rd147, %rd299;
	setp.gt.s64 	%p55, %rd298, -1;
	selp.b64 	%rd149, -9223372036854775808, -1, %p55;
	xor.b64  	%rd150, %rd149, %rd298;
	setp.gt.s64 	%p56, %rd297, -1;
	selp.b64 	%rd151, -9223372036854775808, -1, %p56;
	xor.b64  	%rd152, %rd151, %rd297;
	setp.gt.s64 	%p57, %rd296, -1;
	selp.b64 	%rd153, -9223372036854775808, -1, %p57;
	xor.b64  	%rd154, %rd153, %rd296;
	setp.gt.s64 	%p58, %rd295, -1;
	selp.b64 	%rd155, -9223372036854775808, -1, %p58;
	xor.b64  	%rd156, %rd155, %rd295;
	setp.eq.s64 	%p59, %rd126, 9223372036854775807;
	selp.b64 	%rd77, -9223372036854775808, %rd126, %p59;
	setp.eq.s64 	%p60, %rd128, 9223372036854775807;
	selp.b64 	%rd78, -9223372036854775808, %rd128, %p60;
	setp.eq.s64 	%p61, %rd130, 9223372036854775807;
	selp.b64 	%rd79, -9223372036854775808, %rd130, %p61;
	setp.eq.s64 	%p62, %rd132, 9223372036854775807;
	selp.b64 	%rd80, -9223372036854775808, %rd132, %p62;
	setp.eq.s64 	%p63, %rd134, 9223372036854775807;
	selp.b64 	%rd81, -9223372036854775808, %rd134, %p63;
	setp.eq.s64 	%p64, %rd136, 9223372036854775807;
	selp.b64 	%rd82, -9223372036854775808, %rd136, %p64;
	setp.eq.s64 	%p65, %rd138, 9223372036854775807;
	selp.b64 	%rd83, -9223372036854775808, %rd138, %p65;
	setp.eq.s64 	%p66, %rd140, 9223372036854775807;
	selp.b64 	%rd84, -9223372036854775808, %rd140, %p66;
	setp.eq.s64 	%p67, %rd142, 9223372036854775807;
	selp.b64 	%rd85, -9223372036854775808, %rd142, %p67;
	setp.eq.s64 	%p68, %rd144, 9223372036854775807;
	selp.b64 	%rd86, -9223372036854775808, %rd144, %p68;
	setp.eq.s64 	%p69, %rd146, 9223372036854775807;
	selp.b64 	%rd87, -9223372036854775808, %rd146, %p69;
	setp.eq.s64 	%p70, %rd148, 9223372036854775807;
	selp.b64 	%rd88, -9223372036854775808, %rd148, %p70;
	setp.eq.s64 	%p71, %rd150, 9223372036854775807;
	selp.b64 	%rd89, -9223372036854775808, %rd150, %p71;
	setp.eq.s64 	%p72, %rd152, 9223372036854775807;
	selp.b64 	%rd90, -9223372036854775808, %rd152, %p72;
	setp.eq.s64 	%p73, %rd154, 9223372036854775807;
	selp.b64 	%rd91, -9223372036854775808, %rd154, %p73;
	setp.eq.s64 	%p74, %rd156, 9223372036854775807;
	selp.b64 	%rd92, -9223372036854775808, %rd156, %p74;
	mov.b32 	%r352, 0;
	mov.u32 	%r353, %r93;
$L__BB6_68:
	sub.s32 	%r156, %r94, %r353;
	shl.b32 	%r157, %r352, 10;
	mov.u32 	%r158, _ZZN3cub18CUB_300001_SM_10006detail10radix_sort30DeviceRadixSortHistogramKernelINS1_5radix10policy_hubIdiyE10Policy1000ELNS0_9SortOrderE0EdyNS1_21identity_decomposer_tEEEvPT2_PKT1_SA_iiT3_E12temp_storage;
	add.s32 	%r159, %r158, %r157;
	min.s32 	%r160, %r156, 8;
	mov.b32 	%r161, -1;
	shl.b32 	%r162, %r161, %r160;
	not.b32 	%r163, %r162;
	shr.u64 	%rd157, %rd77, %r353;
	cvt.u32.u64 	%r164, %rd157;
	and.b32  	%r165, %r164, %r163;
	shl.b32 	%r166, %r165, 2;
	add.s32 	%r167, %r159, %r166;
	atom.shared.add.u32 	%r168, [%r167], 1;
	shr.u64 	%rd158, %rd78, %r353;
	cvt.u32.u64 	%r169, %rd158;
	and.b32  	%r170, %r169, %r163;
	shl.b32 	%r171, %r170, 2;
	add.s32 	%r172, %r159, %r171;
	atom.shared.add.u32 	%r173, [%r172], 1;
	shr.u64 	%rd159, %rd79, %r353;
	cvt.u32.u64 	%r174, %rd159;
	and.b32  	%r175, %r174, %r163;
	shl.b32 	%r176, %r175, 2;
	add.s32 	%r177, %r159, %r176;
	atom.shared.add.u32 	%r178, [%r177], 1;
	shr.u64 	%rd160, %rd80, %r353;
	cvt.u32.u64 	%r179, %rd160;
	and.b32  	%r180, %r179, %r163;
	shl.b32 	%r181, %r180, 2;
	add.s32 	%r182, %r159, %r181;
	atom.shared.add.u32 	%r183, [%r182], 1;
	shr.u64 	%rd161, %rd81, %r353;
	cvt.u32.u64 	%r184, %rd161;
	and.b32  	%r185, %r184, %r163;
	shl.b32 	%r186, %r185, 2;
	add.s32 	%r187, %r159, %r186;
	atom.shared.add.u32 	%r188, [%r187], 1;
	shr.u64 	%rd162, %rd82, %r353;
	cvt.u32.u64 	%r189, %rd162;
	and.b32  	%r190, %r189, %r163;
	shl.b32 	%r191, %r190, 2;
	add.s32 	%r192, %r159, %r191;
	atom.shared.add.u32 	%r193, [%r192], 1;
	shr.u64 	%rd163, %rd83, %r353;
	cvt.u32.u64 	%r194, %rd163;
	and.b32  	%r195, %r194, %r163;
	shl.b32 	%r196, %r195, 2;
	add.s32 	%r197, %r159, %r196;
	atom.shared.add.u32 	%r198, [%r197], 1;
	shr.u64 	%rd164, %rd84, %r353;
	cvt.u32.u64 	%r199, %rd164;
	and.b32  	%r200, %r199, %r163;
	shl.b32 	%r201, %r200, 2;
	add.s32 	%r202, %r159, %r201;
	atom.shared.add.u32 	%r203, [%r202], 1;
	shr.u64 	%rd165, %rd85, %r353;
	cvt.u32.u64 	%r204, %rd165;
	and.b32  	%r205, %r204, %r163;
	shl.b32 	%r206, %r205, 2;
	add.s32 	%r207, %r159, %r206;
	atom.shared.add.u32 	%r208, [%r207], 1;
	shr.u64 	%rd166, %rd86, %r353;
	cvt.u32.u64 	%r209, %rd166;
	and.b32  	%r210, %r209, %r163;
	shl.b32 	%r211, %r210, 2;
	add.s32 	%r212, %r159, %r211;
	atom.shared.add.u32 	%r213, [%r212], 1;
	shr.u64 	%rd167, %rd87, %r353;
	cvt.u32.u64 	%r214, %rd167;
	and.b32  	%r215, %r214, %r163;
	shl.b32 	%r216, %r215, 2;
	add.s32 	%r217, %r159, %r216;
	atom.shared.add.u32 	%r218, [%r217], 1;
	shr.u64 	%rd168, %rd88, %r353;
	cvt.u32.u64 	%r219, %rd168;
	and.b32  	%r220, %r219, %r163;
	shl.b32 	%r221, %r220, 2;
	add.s32 	%r222, %r159, %r221;
	atom.shared.add.u32 	%r223, [%r222], 1;
	shr.u64 	%rd169, %rd89, %r353;
	cvt.u32.u64 	%r224, %rd169;
	and.b32  	%r225, %r224, %r163;
	shl.b32 	%r226, %r225, 2;
	add.s32 	%r227, %r159, %r226;
	atom.shared.add.u32 	%r228, [%r227], 1;
	shr.u64 	%rd170, %rd90, %r353;
	cvt.u32.u64 	%r229, %rd170;
	and.b32  	%r230, %r229, %r163;
	shl.b32 	%r231, %r230, 2;
	add.s32 	%r232, %r159, %r231;
	atom.shared.add.u32 	%r233, [%r232], 1;
	shr.u64 	%rd171, %rd91, %r353;
	cvt.u32.u64 	%r234, %rd171;
	and.b32  	%r235, %r234, %r163;
	shl.b32 	%r236, %r235, 2;
	add.s32 	%r237, %r159, %r236;
	atom.shared.add.u32 	%r238, [%r237], 1;
	shr.u64 	%rd172, %rd92, %r353;
	cvt.u32.u64 	%r239, %rd172;
	and.b32  	%r240, %r239, %r163;
	shl.b32 	%r241, %r240, 2;
	add.s32 	%r242, %r159, %r241;
	atom.shared.add.u32 	%r243, [%r242], 1;
	add.s32 	%r353, %r353, 8;
	add.s32 	%r352, %r352, 1;
	setp.lt.s32 	%p75, %r353, %r94;
	@%p75 bra 	$L__BB6_68;
$L__BB6_69:
	add.s64 	%rd279, %rd279, %rd4;
	setp.lt.u64 	%p76, %rd279, %rd9;
	@%p76 bra 	$L__BB6_32;
$L__BB6_70:
	bar.sync 	0;
	@%p1 bra 	$L__BB6_152;
	setp.lt.u32 	%p77, %r1, 7;
	mov.b32 	%r356, 0;
	@%p77 bra 	$L__BB6_90;
	mov.b32 	%r354, 0;
$L__BB6_73:
	.pragma "nounroll";
	shl.b32 	%r246, %r354, 10;
	add.s32 	%r43, %r6, %r246;
	ld.shared.u32 	%r44, [%r43];
	setp.eq.s32 	%p78, %r44, 0;
	@%p78 bra 	$L__BB6_75;
	cvt.u32.u64 	%r247, %rd5;
	shl.b32 	%r248, %r354, 8;
	add.s32 	%r249, %r248, %r247;
	mul.wide.u32 	%rd173, %r249, 8;
	add.s64 	%rd174, %rd2, %rd173;
	cvt.u64.u32 	%rd175, %r44;
	atom.global.add.u64 	%rd176, [%rd174], %rd175;
$L__BB6_75:
	ld.shared.u32 	%r45, [%r43+1024];
	setp.eq.s32 	%p79, %r45, 0;
	@%p79 bra 	$L__BB6_77;
	cvt.u32.u64 	%r250, %rd5;
	shl.b32 	%r251, %r354, 8;
	add.s32 	%r252, %r251, %r250;
	add.s32 	%r253, %r252, 256;
	mul.wide.u32 	%rd177, %r253, 8;
	add.s64 	%rd178, %rd2, %rd177;
	cvt.u64.u32 	%rd179, %r45;
	atom.global.add.u64 	%rd180, [%rd178], %rd179;
$L__BB6_77:
	ld.shared.u32 	%r46, [%r43+2048];
	setp.eq.s32 	%p80, %r46, 0;
	@%p80 bra 	$L__BB6_79;
	cvt.u32.u64 	%r254, %rd5;
	shl.b32 	%r255, %r354, 8;
	add.s32 	%r256, %r255, %r254;
	add.s32 	%r257, %r256, 512;
	mul.wide.u32 	%rd181, %r257, 8;
	add.s64 	%rd182, %rd2, %rd181;
	cvt.u64.u32 	%rd183, %r46;
	atom.global.add.u64 	%rd184, [%rd182], %rd183;
$L__BB6_79:
	ld.shared.u32 	%r47, [%r43+3072];
	setp.eq.s32 	%p81, %r47, 0;
	@%p81 bra 	$L__BB6_81;
	cvt.u32.u64 	%r258, %rd5;
	shl.b32 	%r259, %r354, 8;
	add.s32 	%r260, %r259, %r258;
	add.s32 	%r261, %r260, 768;
	mul.wide.u32 	%rd185, %r261, 8;
	add.s64 	%rd186, %rd2, %rd185;
	cvt.u64.u32 	%rd187, %r47;
	atom.global.add.u64 	%rd188, [%rd186], %rd187;
$L__BB6_81:
	ld.shared.u32 	%r48, [%r43+4096];
	setp.eq.s32 	%p82, %r48, 0;
	@%p82 bra 	$L__BB6_83;
	cvt.u32.u64 	%r262, %rd5;
	shl.b32 	%r263, %r354, 8;
	add.s32 	%r264, %r263, %r262;
	add.s32 	%r265, %r264, 1024;
	mul.wide.u32 	%rd189, %r265, 8;
	add.s64 	%rd190, %rd2, %rd189;
	cvt.u64.u32 	%rd191, %r48;
	atom.global.add.u64 	%rd192, [%rd190], %rd191;
$L__BB6_83:
	ld.shared.u32 	%r49, [%r43+5120];
	setp.eq.s32 	%p83, %r49, 0;
	@%p83 bra 	$L__BB6_85;
	cvt.u32.u64 	%r266, %rd5;
	shl.b32 	%r267, %r354, 8;
	add.s32 	%r268, %r267, %r266;
	add.s32 	%r269, %r268, 1280;
	mul.wide.u32 	%rd193, %r269, 8;
	add.s64 	%rd194, %rd2, %rd193;
	cvt.u64.u32 	%rd195, %r49;
	atom.global.add.u64 	%rd196, [%rd194], %rd195;
$L__BB6_85:
	ld.shared.u32 	%r50, [%r43+6144];
	setp.eq.s32 	%p84, %r50, 0;
	@%p84 bra 	$L__BB6_87;
	cvt.u32.u64 	%r270, %rd5;
	shl.b32 	%r271, %r354, 8;
	add.s32 	%r272, %r271, %r270;
	add.s32 	%r273, %r272, 1536;
	mul.wide.u32 	%rd197, %r273, 8;
	add.s64 	%rd198, %rd2, %rd197;
	cvt.u64.u32 	%rd199, %r50;
	atom.global.add.u64 	%rd200, [%rd198], %rd199;
$L__BB6_87:
	ld.shared.u32 	%r51, [%r43+7168];
	setp.eq.s32 	%p85, %r51, 0;
	@%p85 bra 	$L__BB6_89;
	cvt.u32.u64 	%r274, %rd5;
	shl.b32 	%r275, %r354, 8;
	add.s32 	%r276, %r275, %r274;
	add.s32 	%r277, %r276, 1792;
	mul.wide.u32 	%rd201, %r277, 8;
	add.s64 	%rd202, %rd2, %rd201;
	cvt.u64.u32 	%rd203, %r51;
	atom.global.add.u64 	%rd204, [%rd202], %rd203;
$L__BB6_89:
	add.s32 	%r354, %r354, 8;
	setp.ne.s32 	%p86, %r354, %r14;
	mov.u32 	%r356, %r14;
	@%p86 bra 	$L__BB6_73;
$L__BB6_90:
	add.s32 	%r54, %r5, -1;
	setp.eq.s32 	%p87, %r3, 0;
	@%p87 bra 	$L__BB6_111;
	setp.lt.u32 	%p88, %r4, 3;
	@%p88 bra 	$L__BB6_101;
	shl.b32 	%r278, %r356, 10;
	add.s32 	%r55, %r6, %r278;
	ld.shared.u32 	%r56, [%r55];
	setp.eq.s32 	%p89, %r56, 0;
	@%p89 bra 	$L__BB6_94;
	cvt.u32.u64 	%r279, %rd5;
	shl.b32 	%r280, %r356, 8;
	add.s32 	%r281, %r280, %r279;
	mul.wide.u32 	%rd205, %r281, 8;
	add.s64 	%rd206, %rd2, %rd205;
	cvt.u64.u32 	%rd207, %r56;
	atom.global.add.u64 	%rd208, [%rd206], %rd207;
$L__BB6_94:
	ld.shared.u32 	%r57, [%r55+1024];
	setp.eq.s32 	%p90, %r57, 0;
	@%p90 bra 	$L__BB6_96;
	cvt.u32.u64 	%r282, %rd5;
	shl.b32 	%r283, %r356, 8;
	add.s32 	%r284, %r283, %r282;
	add.s32 	%r285, %r284, 256;
	mul.wide.u32 	%rd209, %r285, 8;
	add.s64 	%rd210, %rd2, %rd209;
	cvt.u64.u32 	%rd211, %r57;
	atom.global.add.u64 	%rd212, [%rd210], %rd211;
$L__BB6_96:
	ld.shared.u32 	%r58, [%r55+2048];
	setp.eq.s32 	%p91, %r58, 0;
	@%p91 bra 	$L__BB6_98;
	cvt.u32.u64 	%r286, %rd5;
	shl.b32 	%r287, %r356, 8;
	add.s32 	%r288, %r287, %r286;
	add.s32 	%r289, %r288, 512;
	mul.wide.u32 	%rd213, %r289, 8;
	add.s64 	%rd214, %rd2, %rd213;
	cvt.u64.u32 	%rd215, %r58;
	atom.global.add.u64 	%rd216, [%rd214], %rd215;
$L__BB6_98:
	ld.shared.u32 	%r59, [%r55+3072];
	setp.eq.s32 	%p92, %r59, 0;
	@%p92 bra 	$L__BB6_100;
	cvt.u32.u64 	%r290, %rd5;
	shl.b32 	%r291, %r356, 8;
	add.s32 	%r292, %r291, %r290;
	add.s32 	%r293, %r292, 768;
	mul.wide.u32 	%rd217, %r293, 8;
	add.s64 	%rd218, %rd2, %rd217;
	cvt.u64.u32 	%rd219, %r59;
	atom.global.add.u64 	%rd220, [%rd218], %rd219;
$L__BB6_100:
	add.s32 	%r356, %r356, 4;
$L__BB6_101:
	setp.eq.s32 	%p93, %r5, 0;
	@%p93 bra 	$L__BB6_111;
	setp.eq.s32 	%p94, %r54, 0;
	@%p94 bra 	$L__BB6_108;
	shl.b32 	%r294, %r356, 10;
	add.s32 	%r62, %r6, %r294;
	ld.shared.u32 	%r63, [%r62];
	setp.eq.s32 	%p95, %r63, 0;
	@%p95 bra 	$L__BB6_105;
	cvt.u32.u64 	%r295, %rd5;
	shl.b32 	%r296, %r356, 8;
	add.s32 	%r297, %r296, %r295;
	mul.wide.u32 	%rd221, %r297, 8;
	add.s64 	%rd222, %rd2, %rd221;
	cvt.u64.u32 	%rd223, %r63;
	atom.global.add.u64 	%rd224, [%rd222], %rd223;
$L__BB6_105:
	ld.shared.u32 	%r64, [%r62+1024];
	setp.eq.s32 	%p96, %r64, 0;
	@%p96 bra 	$L__BB6_107;
	cvt.u32.u64 	%r298, %rd5;
	shl.b32 	%r299, %r356, 8;
	add.s32 	%r300, %r299, %r298;
	add.s32 	%r301, %r300, 256;
	mul.wide.u32 	%rd225, %r301, 8;
	add.s64 	%rd226, %rd2, %rd225;
	cvt.u64.u32 	%rd227, %r64;
	atom.global.add.u64 	%rd228, [%rd226], %rd227;
$L__BB6_107:
	add.s32 	%r356, %r356, 2;
$L__BB6_108:
	setp.eq.s32 	%p97, %r15, 0;
	@%p97 bra 	$L__BB6_111;
	shl.b32 	%r302, %r356, 10;
	add.s32 	%r303, %r6, %r302;
	ld.shared.u32 	%r67, [%r303];
	setp.eq.s32 	%p98, %r67, 0;
	@%p98 bra 	$L__BB6_111;
	cvt.u32.u64 	%r304, %rd5;
	shl.b32 	%r305, %r356, 8;
	add.s32 	%r306, %r305, %r304;
	mul.wide.u32 	%rd229, %r306, 8;
	add.s64 	%rd230, %rd2, %rd229;
	cvt.u64.u32 	%rd231, %r67;
	atom.global.add.u64 	%rd232, [%rd230], %rd231;
$L__BB6_111:
	cvt.u32.u64 	%r307, %rd5;
	setp.gt.u32 	%p99, %r307, 127;
	@%p99 bra 	$L__BB6_152;
	setp.lt.u32 	%p100, %r1, 7;
	mov.b32 	%r360, 0;
	@%p100 bra 	$L__BB6_131;
	mov.b32 	%r358, 0;
$L__BB6_114:
	.pragma "nounroll";
	shl.b32 	%r311, %r358, 10;
	add.s32 	%r69, %r6, %r311;
	ld.shared.u32 	%r70, [%r69+512];
	setp.eq.s32 	%p101, %r70, 0;
	shl.b32 	%r312, %r358, 8;
	add.s32 	%r313, %r312, %r307;
	mul.wide.u32 	%rd233, %r313, 8;
	add.s64 	%rd94, %rd2, %rd233;
	@%p101 bra 	$L__BB6_116;
	cvt.u64.u32 	%rd234, %r70;
	atom.global.add.u64 	%rd235, [%rd94+1024], %rd234;
$L__BB6_116:
	ld.shared.u32 	%r71, [%r69+1536];
	setp.eq.s32 	%p102, %r71, 0;
	@%p102 bra 	$L__BB6_118;
	cvt.u64.u32 	%rd236, %r71;
	atom.global.add.u64 	%rd237, [%rd94+3072], %rd236;
$L__BB6_118:
	ld.shared.u32 	%r72, [%r69+2560];
	setp.eq.s32 	%p103, %r72, 0;
	@%p103 bra 	$L__BB6_120;
	cvt.u64.u32 	%rd238, %r72;
	atom.global.add.u64 	%rd239, [%rd94+5120], %rd238;
$L__BB6_120:
	ld.shared.u32 	%r73, [%r69+3584];
	setp.eq.s32 	%p104, %r73, 0;
	@%p104 bra 	$L__BB6_122;
	cvt.u64.u32 	%rd240, %r73;
	atom.global.add.u64 	%rd241, [%rd94+7168], %rd240;
$L__BB6_122:
	ld.shared.u32 	%r74, [%r69+4608];
	setp.eq.s32 	%p105, %r74, 0;
	@%p105 bra 	$L__BB6_124;
	cvt.u64.u32 	%rd242, %r74;
	atom.global.add.u64 	%rd243, [%rd94+9216], %rd242;
$L__BB6_124:
	ld.shared.u32 	%r75, [%r69+5632];
	setp.eq.s32 	%p106, %r75, 0;
	@%p106 bra 	$L__BB6_126;
	cvt.u64.u32 	%rd244, %r75;
	atom.global.add.u64 	%rd245, [%rd94+11264], %rd244;
$L__BB6_126:
	ld.shared.u32 	%r76, [%r69+6656];
	setp.eq.s32 	%p107, %r76, 0;
	@%p107 bra 	$L__BB6_128;
	cvt.u64.u32 	%rd246, %r76;
	atom.global.add.u64 	%rd247, [%rd94+13312], %rd246;
$L__BB6_128:
	ld.shared.u32 	%r77, [%r69+7680];
	setp.eq.s32 	%p108, %r77, 0;
	@%p108 bra 	$L__BB6_130;
	cvt.u64.u32 	%rd248, %r77;
	atom.global.add.u64 	%rd249, [%rd94+15360], %rd248;
$L__BB6_130:
	add.s32 	%r358, %r358, 8;
	setp.ne.s32 	%p109, %r358, %r14;
	mov.u32 	%r360, %r14;
	@%p109 bra 	$L__BB6_114;
$L__BB6_131:
	setp.eq.s32 	%p110, %r3, 0;
	@%p110 bra 	$L__BB6_152;
	setp.lt.u32 	%p111, %r4, 3;
	@%p111 bra 	$L__BB6_142;
	shl.b32 	%r314, %r360, 10;
	add.s32 	%r80, %r6, %r314;
	ld.shared.u32 	%r81, [%r80+512];
	setp.eq.s32 	%p112, %r81, 0;
	@%p112 bra 	$L__BB6_135;
	shl.b32 	%r316, %r360, 8;
	add.s32 	%r317, %r316, %r307;
	mul.wide.u32 	%rd250, %r317, 8;
	add.s64 	%rd251, %rd2, %rd250;
	cvt.u64.u32 	%rd252, %r81;
	atom.global.add.u64 	%rd253, [%rd251+1024], %rd252;
$L__BB6_135:
	ld.shared.u32 	%r82, [%r80+1536];
	setp.eq.s32 	%p113, %r82, 0;
	@%p113 bra 	$L__BB6_137;
	shl.b32 	%r319, %r360, 8;
	add.s32 	%r320, %r319, %r307;
	add.s32 	%r321, %r320, 256;
	mul.wide.u32 	%rd254, %r321, 8;
	add.s64 	%rd255, %rd2, %rd254;
	cvt.u64.u32 	%rd256, %r82;
	atom.global.add.u64 	%rd257, [%rd255+1024], %rd256;
$L__BB6_137:
	ld.shared.u32 	%r83, [%r80+2560];
	setp.eq.s32 	%p114, %r83, 0;
	@%p114 bra 	$L__BB6_139;
	shl.b32 	%r323, %r360, 8;
	add.s32 	%r324, %r323, %r307;
	add.s32 	%r325, %r324, 512;
	mul.wide.u32 	%rd258, %r325, 8;
	add.s64 	%rd259, %rd2, %rd258;
	cvt.u64.u32 	%rd260, %r83;
	atom.global.add.u64 	%rd261, [%rd259+1024], %rd260;
$L__BB6_139:
	ld.shared.u32 	%r84, [%r80+3584];
	setp.eq.s32 	%p115, %r84, 0;
	@%p115 bra 	$L__BB6_141;
	shl.b32 	%r327, %r360, 8;
	add.s32 	%r328, %r327, %r307;
	add.s32 	%r329, %r328, 768;
	mul.wide.u32 	%rd262, %r329, 8;
	add.s64 	%rd263, %rd2, %rd262;
	cvt.u64.u32 	%rd264, %r84;
	atom.global.add.u64 	%rd265, [%rd263+1024], %rd264;
$L__BB6_141:
	add.s32 	%r360, %r360, 4;
$L__BB6_142:
	setp.eq.s32 	%p116, %r5, 0;
	@%p116 bra 	$L__BB6_152;
	setp.eq.s32 	%p117, %r54, 0;
	@%p117 bra 	$L__BB6_149;
	shl.b32 	%r330, %r360, 10;
	add.s32 	%r87, %r6, %r330;
	ld.shared.u32 	%r88, [%r87+512];
	setp.eq.s32 	%p118, %r88, 0;
	@%p118 bra 	$L__BB6_146;
	shl.b32 	%r332, %r360, 8;
	add.s32 	%r333, %r332, %r307;
	mul.wide.u32 	%rd266, %r333, 8;
	add.s64 	%rd267, %rd2, %rd266;
	cvt.u64.u32 	%rd268, %r88;
	atom.global.add.u64 	%rd269, [%rd267+1024], %rd268;
$L__BB6_146:
	ld.shared.u32 	%r89, [%r87+1536];
	setp.eq.s32 	%p119, %r89, 0;
	@%p119 bra 	$L__BB6_148;
	shl.b32 	%r335, %r360, 8;
	add.s32 	%r336, %r335, %r307;
	add.s32 	%r337, %r336, 256;
	mul.wide.u32 	%rd270, %r337, 8;
	add.s64 	%rd271, %rd2, %rd270;
	cvt.u64.u32 	%rd272, %r89;
	atom.global.add.u64 	%rd273, [%rd271+1024], %rd272;
$L__BB6_148:
	add.s32 	%r360, %r360, 2;
$L__BB6_149:
	setp.eq.s32 	%p120, %r15, 0;
	@%p120 bra 	$L__BB6_152;
	shl.b32 	%r338, %r360, 10;
	add.s32 	%r339, %r6, %r338;
	ld.shared.u32 	%r92, [%r339+512];
	setp.eq.s32 	%p121, %r92, 0;
	@%p121 bra 	$L__BB6_152;
	shl.b32 	%r341, %r360, 8;
	add.s32 	%r342, %r341, %r307;
	mul.wide.u32 	%rd274, %r342, 8;
	add.s64 	%rd275, %rd2, %rd274;
	cvt.u64.u32 	%rd276, %r92;
	atom.global.add.u64 	%rd277, [%rd275+1024], %rd276;
$L__BB6_152:
	bar.sync 	0;
	add.s64 	%rd278, %rd278, 1;
	setp.ne.s64 	%p122, %rd278, %rd6;
	@%p122 bra 	$L__BB6_2;
$L__BB6_153:
	ret;

}
	// .globl	_ZN3cub18CUB_300001_SM_10006detail10radix_sort33DeviceRadixSortExclusiveSumKernelINS1_5radix10policy_hubIdiyE10Policy1000EyEEvPT0_
.visible .entry _ZN3cub18CUB_300001_SM_10006detail10radix_sort33DeviceRadixSortExclusiveSumKernelINS1_5radix10policy_hubIdiyE10Policy1000EyEEvPT0_(
	.param .u64 .ptr .align 1 _ZN3cub18CUB_300001_SM_10006detail10radix_sort33DeviceRadixSortExclusiveSumKernelINS1_5radix10policy_hubIdiyE10Policy1000EyEEvPT0__param_0
)
{
	.reg .pred 	%p<4>;
	.reg .b32 	%r<28>;
	.reg .b64 	%rd<54>;
	// demoted variable
	.shared .align 16 .b8 _ZZN3cub18CUB_300001_SM_10006detail10radix_sort33DeviceRadixSortExclusiveSumKernelINS1_5radix10policy_hubIdiyE10Policy1000EyEEvPT0_E12temp_storage[2336];
	ld.param.u64 	%rd5, [_ZN3cub18CUB_300001_SM_10006detail10radix_sort33DeviceRadixSortExclusiveSumKernelINS1_5radix10policy_hubIdiyE10Policy1000EyEEvPT0__param_0];
	cvta.to.global.u64 	%rd6, %rd5;
	mov.u32 	%r3, %ctaid.x;
	shl.b32 	%r4, %r3, 8;
	mov.u32 	%r1, %tid.x;
	setp.gt.u32 	%p1, %r1, 255;
	add.s32 	%r5, %r4, %r1;
	mul.wide.s32 	%rd7, %r5, 8;
	add.s64 	%rd1, %rd6, %rd7;
	@%p1 bra 	$L__BB7_2;
	ld.global.u64 	%rd53, [%rd1];
$L__BB7_2:
	shr.u32 	%r6, %r1, 3;
	add.s32 	%r7, %r6, %r1;
	shl.b32 	%r8, %r7, 3;
	mov.u32 	%r9, _ZZN3cub18CUB_300001_SM_10006detail10radix_sort33DeviceRadixSortExclusiveSumKernelINS1_5radix10policy_hubIdiyE10Policy1000EyEEvPT0_E12temp_storage;
	add.s32 	%r10, %r9, %r8;
	add.s32 	%r2, %r10, 16;
	st.shared.u64 	[%r10+16], %rd53;
	bar.sync 	0;
	setp.gt.u32 	%p2, %r1, 31;
	@%p2 bra 	$L__BB7_4;
	mad.lo.s32 	%r27, %r1, 72, %r9;
	ld.shared.u64 	%rd23, [%r27+16];
	ld.shared.u64 	%rd24, [%r27+24];
	ld.shared.u64 	%rd25, [%r27+32];
	ld.shared.u64 	%rd26, [%r27+40];
	ld.shared.u64 	%rd27, [%r27+48];
	ld.shared.u64 	%rd28, [%r27+56];
	ld.shared.u64 	%rd29, [%r27+64];
	ld.shared.u64 	%rd30, [%r27+72];
	add.s64 	%rd31, %rd24, %rd23;
	add.s64 	%rd32, %rd31, %rd25;
	add.s64 	%rd33, %rd32, %rd26;
	add.s64 	%rd34, %rd33, %rd27;
	add.s64 	%rd35, %rd34, %rd28;
	add.s64 	%rd36, %rd35, %rd29;
	add.s64 	%rd10, %rd36, %rd30;
	mov.b32 	%r11, 1;
	mov.b32 	%r24, 0;
	mov.b32 	%r25, -1;
	// begin inline asm
	{  .reg .u64 r0;  .reg .u32 lo;  .reg .u32 hi;  .reg .pred p;  mov.b64 {lo, hi}, %rd10;  shfl.sync.up.b32 lo|p, lo, %r11, %r24, %r25;  shfl.sync.up.b32 hi|p, hi, %r11, %r24, %r25;  mov.b64 r0, {lo, hi};  @p add.u64 r0, r0, %rd10;  mov.u64 %rd8, r0;}
	// end inline asm
	mov.b32 	%r14, 2;
	// begin inline asm
	{  .reg .u64 r0;  .reg .u32 lo;  .reg .u32 hi;  .reg .pred p;  mov.b64 {lo, hi}, %rd8;  shfl.sync.up.b32 lo|p, lo, %r14, %r24, %r25;  shfl.sync.up.b32 hi|p, hi, %r14, %r24, %r25;  mov.b64 r0, {lo, hi};  @p add.u64 r0, r0, %rd8;  mov.u64 %rd11, r0;}
	// end inline asm
	mov.b32 	%r17, 4;
	// begin inline asm
	{  .reg .u64 r0;  .reg .u32 lo;  .reg .u32 hi;  .reg .pred p;  mov.b64 {lo, hi}, %rd11;  shfl.sync.up.b32 lo|p, lo, %r17, %r24, %r25;  shfl.sync.up.b32 hi|p, hi, %r17, %r24, %r25;  mov.b64 r0, {lo, hi};  @p add.u64 r0, r0, %rd11;  mov.u64 %rd14, r0;}
	// end inline asm
	mov.b32 	%r20, 8;
	// begin inline asm
	{  .reg .u64 r0;  .reg .u32 lo;  .reg .u32 hi;  .reg .pred p;  mov.b64 {lo, hi}, %rd14;  shfl.sync.up.b32 lo|p, lo, %r20, %r24, %r25;  shfl.sync.up.b32 hi|p, hi, %r20, %r24, %r25;  mov.b64 r0, {lo, hi};  @p add.u64 r0, r0, %rd14;  mov.u64 %rd17, r0;}
	// end inline asm
	mov.b32 	%r23, 16;
	// begin inline asm
	{  .reg .u64 r0;  .reg .u32 lo;  .reg .u32 hi;  .reg .pred p;  mov.b64 {lo, hi}, %rd17;  shfl.sync.up.b32 lo|p, lo, %r23, %r24, %r25;  shfl.sync.up.b32 hi|p, hi, %r23, %r24, %r25;  mov.b64 r0, {lo, hi};  @p add.u64 r0, r0, %rd17;  mov.u64 %rd20, r0;}
	// end inline asm
	sub.s64 	%rd37, %rd20, %rd10;
	ld.shared.u64 	%rd38, [%r27+16];
	ld.shared.u64 	%rd39, [%r27+24];
	ld.shared.u64 	%rd40, [%r27+32];
	ld.shared.u64 	%rd41, [%r27+40];
	ld.shared.u64 	%rd42, [%r27+48];
	ld.shared.u64 	%rd43, [%r27+56];
	ld.shared.u64 	%rd44, [%r27+64];
	add.s64 	%rd45, %rd38, %rd37;
	add.s64 	%rd46, %rd39, %rd45;
	add.s64 	%rd47, %rd40, %rd46;
	add.s64 	%rd48, %rd41, %rd47;
	add.s64 	%rd49, %rd42, %rd48;
	add.s64 	%rd50, %rd43, %rd49;
	add.s64 	%rd51, %rd44, %rd50;
	st.shared.u64 	[%r27+16], %rd37;
	st.shared.u64 	[%r27+24], %rd45;
	st.shared.u64 	[%r27+32], %rd46;
	st.shared.u64 	[%r27+40], %rd47;
	st.shared.u64 	[%r27+48], %rd48;
	st.shared.u64 	[%r27+56], %rd49;
	st.shared.u64 	[%r27+64], %rd50;
	st.shared.u64 	[%r27+72], %rd51;
$L__BB7_4:
	setp.gt.u32 	%p3, %r1, 255;
	bar.sync 	0;
	@%p3 bra 	$L__BB7_6;
	ld.shared.u64 	%rd52, [%r2];
	st.global.u64 	[%rd1], %rd52;
$L__BB7_6:
	ret;

}
	// .globl	_ZN3cub18CUB_300001_SM_10006detail10radix_sort29DeviceRadixSortOnesweepKernelINS1_5radix10policy_hubIdiyE10Policy1000ELNS0_9SortOrderE0EdiyiiNS1_21identity_decomposer_tEEEvPT5_SB_PT3_PKSC_PT1_PKSG_PT2_PKSK_T4_iiT6_
.visible .entry _ZN3cub18CUB_300001_SM_10006detail10radix_sort29DeviceRadixSortOnesweepKernelINS1_5radix10policy_hubIdiyE10Policy1000ELNS0_9SortOrderE0EdiyiiNS1_21identity_decomposer_tEEEvPT5_SB_PT3_PKSC_PT1_PKSG_PT2_PKSK_T4_iiT6_(
	.param .u64 .ptr .align 1 _ZN3cub18CUB_300001_SM_10006detail10radix_sort29DeviceRadixSortOnesweepKernelINS1_5radix10policy_hubIdiyE10Policy1000ELNS0_9SortOrderE0EdiyiiNS1_21identity_decomposer_tEEEvPT5_SB_PT3_PKSC_PT1_PKSG_PT2_PKSK_T4_iiT6__param_0,
	.param .u64 .ptr .align 1 _ZN3cub18CUB_300001_SM_10006detail10radix_sort29DeviceRadixSortOnesweepKernelINS1_5radix10policy_hubIdiyE10Policy1000ELNS0_9SortOrderE0EdiyiiNS1_21identity_decomposer_tEEEvPT5_SB_PT3_PKSC_PT1_PKSG_PT2_PKSK_T4_iiT6__param_1,
	.param .u64 .ptr .align 1 _ZN3cub18CUB_300001_SM_10006detail10radix_sort29DeviceRadixSortOnesweepKernelINS1_5radix10policy_hubIdiyE10Policy1000ELNS0_9SortOrderE0EdiyiiNS1_21identity_decomposer_tEEEvPT5_SB_PT3_PKSC_PT1_PKSG_PT2_PKSK_T4_iiT6__param_2,
	.param .u64 .ptr .align 1 _ZN3cub18CUB_300001_SM_10006detail10radix_sort29DeviceRadixSortOnesweepKernelINS1_5radix10policy_hubIdiyE10Policy1000ELNS0_9SortOrderE0EdiyiiNS1_21identity_decomposer_tEEEvPT5_SB_PT3_PKSC_PT1_PKSG_PT2_PKSK_T4_iiT6__param_3,
	.param .u64 .ptr .align 1 _ZN3cub18CUB_300001_SM_10006detail10radix_sort29DeviceRadixSortOnesweepKernelINS1_5radix10policy_hubIdiyE10Policy1000ELNS0_9SortOrderE0EdiyiiNS1_21identity_decomposer_tEEEvPT5_SB_PT3_PKSC_PT1_PKSG_PT2_PKSK_T4_iiT6__param_4,
	.param .u64 .ptr .align 1 _ZN3cub18CUB_300001_SM_10006detail10radix_sort29DeviceRadixSortOnesweepKernelINS1_5radix10policy_hubIdiyE10Policy1000ELNS0_9SortOrderE0EdiyiiNS1_21identity_decomposer_tEEEvPT5_SB_PT3_PKSC_PT1_PKSG_PT2_PKSK_T4_iiT6__param_5,
	.param .u64 .ptr .align 1 _ZN3cub18CUB_300001_SM_10006detail10radix_sort29DeviceRadixSortOnesweepKernelINS1_5radix10policy_hubIdiyE10Policy1000ELNS0_9SortOrderE0EdiyiiNS1_21identity_decomposer_tEEEvPT5_SB_PT3_PKSC_PT1_PKSG_PT2_PKSK_T4_iiT6__param_6,
	.param .u64 .ptr .align 1 _ZN3cub18CUB_300001_SM_10006detail10radix_sort29DeviceRadixSortOnesweepKernelINS1_5radix10policy_hubIdiyE10Policy1000ELNS0_9SortOrderE0EdiyiiNS1_21identity_decomposer_tEEEvPT5_SB_PT3_PKSC_PT1_PKSG_PT2_PKSK_T4_iiT6__param_7,
	.param .u32 _ZN3cub18CUB_300001_SM_10006detail10radix_sort29DeviceRadixSortOnesweepKernelINS1_5radix10policy_hubIdiyE10Policy1000ELNS0_9SortOrderE0EdiyiiNS1_21identity_decomposer_tEEEvPT5_SB_PT3_PKSC_PT1_PKSG_PT2_PKSK_T4_iiT6__param_8,
	.param .u32 _ZN3cub18CUB_300001_SM_10006detail10radix_sort29DeviceRadixSortOnesweepKernelINS1_5radix10policy_hubIdiyE10Policy1000ELNS0_9SortOrderE0EdiyiiNS1_21identity_decomposer_tEEEvPT5_SB_PT3_PKSC_PT1_PKSG_PT2_PKSK_T4_iiT6__param_9,
	.param .u32 _ZN3cub18CUB_300001_SM_10006detail10radix_sort29DeviceRadixSortOnesweepKernelINS1_5radix10policy_hubIdiyE10Policy1000ELNS0_9SortOrderE0EdiyiiNS1_21identity_decomposer_tEEEvPT5_SB_PT3_PKSC_PT1_PKSG_PT2_PKSK_T4_iiT6__param_10,
	.param .align 1 .b8 _ZN3cub18CUB_300001_SM_10006detail10radix_sort29DeviceRadixSortOnesweepKernelINS1_5radix10policy_hubIdiyE10Policy1000ELNS0_9SortOrderE0EdiyiiNS1_21identity_decomposer_tEEEvPT5_SB_PT3_PKSC_PT1_PKSG_PT2_PKSK_T4_iiT6__param_11[1]
)
.maxntid 384
{
	.reg .pred 	%p<321>;
	.reg .b32 	%r<1794>;
	.reg .b64 	%rd<785>;
	// demoted variable
	.shared .align 16 .b8 _ZZN3cub18CUB_300001_SM_10006detail10radix_sort29DeviceRadixSortOnesweepKernelINS1_5radix10policy_hubIdiyE10Policy1000ELNS0_9SortOrderE0EdiyiiNS1_21identity_decomposer_tEEEvPT5_SB_PT3_PKSC_PT1_PKSG_PT2_PKSK_T4_iiT6_E1s[48128];
	ld.param.u64 	%rd144, [_ZN3cub18CUB_300001_SM_10006detail10radix_sort29DeviceRadixSortOnesweepKernelINS1_5radix10policy_hubIdiyE10Policy1000ELNS0_9SortOrderE0EdiyiiNS1_21identity_decomposer_tEEEvPT5_SB_PT3_PKSC_PT1_PKSG_PT2_PKSK_T4_iiT6__param_0];
	ld.param.u64 	%rd145, [_ZN3cub18CUB_300001_SM_10006detail10radix_sort29DeviceRadixSortOnesweepKernelINS1_5radix10policy_hubIdiyE10Policy1000ELNS0_9SortOrderE0EdiyiiNS1_21identity_decomposer_tEEEvPT5_SB_PT3_PKSC_PT1_PKSG_PT2_PKSK_T4_iiT6__param_1];
	ld.param.u64 	%rd149, [_ZN3cub18CUB_300001_SM_10006detail10radix_sort29DeviceRadixSortOnesweepKernelINS1_5radix10policy_hubIdiyE10Policy1000ELNS0_9SortOrderE0EdiyiiNS1_21identity_decomposer_tEEEvPT5_SB_PT3_PKSC_PT1_PKSG_PT2_PKSK_T4_iiT6__param_4];
	ld.param.u64 	%rd150, [_ZN3cub18CUB_300001_SM_10006detail10radix_sort29DeviceRadixSortOnesweepKernelINS1_5radix10policy_hubIdiyE10Policy1000ELNS0_9SortOrderE0EdiyiiNS1_21identity_decomposer_tEEEvPT5_SB_PT3_PKSC_PT1_PKSG_PT2_PKSK_T4_iiT6__param_5];
	ld.param.u64 	%rd151, [_ZN3cub18CUB_300001_SM_10006detail10radix_sort29DeviceRadixSortOnesweepKernelINS1_5radix10policy_hubIdiyE10Policy1000ELNS0_9SortOrderE0EdiyiiNS1_21identity_decomposer_tEEEvPT5_SB_PT3_PKSC_PT1_PKSG_PT2_PKSK_T4_iiT6__param_6];
	ld.param.u64 	%rd148, [_ZN3cub18CUB_300001_SM_10006detail10radix_sort29DeviceRadixSortOnesweepKernelINS1_5radix10policy_hubIdiyE10Policy1000ELNS0_9SortOrderE0EdiyiiNS1_21identity_decomposer_tEEEvPT5_SB_PT3_PKSC_PT1_PKSG_PT2_PKSK_T4_iiT6__param_7];
	ld.param.u32 	%r304, [_ZN3cub18CUB_300001_SM_10006detail10radix_sort29DeviceRadixSortOnesweepKernelINS1_5radix10policy_hubIdiyE10Policy1000ELNS0_9SortOrderE0EdiyiiNS1_21identity_decomposer_tEEEvPT5_SB_PT3_PKSC_PT1_PKSG_PT2_PKSK_T4_iiT6__param_8];
	ld.param.u32 	%r305, [_ZN3cub18CUB_300001_SM_10006detail10radix_sort29DeviceRadixSortOnesweepKernelINS1_5radix10policy_hubIdiyE10Policy1000ELNS0_9SortOrderE0EdiyiiNS1_21identity_decomposer_tEEEvPT5_SB_PT3_PKSC_PT1_PKSG_PT2_PKSK_T4_iiT6__param_9];
	ld.param.u32 	%r306, [_ZN3cub18CUB_300001_SM_10006detail10radix_sort29DeviceRadixSortOnesweepKernelINS1_5radix10policy_hubIdiyE10Policy1000ELNS0_9SortOrderE0EdiyiiNS1_21identity_decomposer_tEEEvPT5_SB_PT3_PKSC_PT1_PKSG_PT2_PKSK_T4_iiT6__param_10];
	cvta.to.global.u64 	%rd1, %rd151;
	cvta.to.global.u64 	%rd2, %rd149;
	cvta.to.global.u64 	%rd3, %rd144;
	cvta.to.global.u64 	%rd4, %rd150;
	mov.u32 	%r1, %tid.x;
	shr.u32 	%r2, %r1, 5;
	// begin inline asm
	mov.u32 %r307, %laneid;
	// end inline asm
	setp.ne.s32 	%p1, %r1, 0;
	@%p1 bra 	$L__BB8_2;
	cvta.to.global.u64 	%rd152, %rd145;
	atom.global.add.u32 	%r308, [%rd152], 1;
	st.shared.u32 	[_ZZN3cub18CUB_300001_SM_10006detail10radix_sort29DeviceRadixSortOnesweepKernelINS1_5radix10policy_hubIdiyE10Policy1000ELNS0_9SortOrderE0EdiyiiNS1_21identity_decomposer_tEEEvPT5_SB_PT3_PKSC_PT1_PKSG_PT2_PKSK_T4_iiT6_E1s+46080], %r308;
$L__BB8_2:
	bar.sync 	0;
	ld.shared.u32 	%r4, [_ZZN3cub18CUB_300001_SM_10006detail10radix_sort29DeviceRadixSortOnesweepKernelINS1_5radix10policy_hubIdiyE10Policy1000ELNS0_9SortOrderE0EdiyiiNS1_21identity_decomposer_tEEEvPT5_SB_PT3_PKSC_PT1_PKSG_PT2_PKSK_T4_iiT6_E1s+46080];
	mul.lo.s32 	%r309, %r4, 5760;
	add.s32 	%r5, %r309, 5760;
	setp.gt.s32 	%p2, %r5, %r304;
	cvt.s64.s32 	%rd5, %r309;
	@%p2 bra 	$L__BB8_4;
	and.b32  	%r310, %r1, 31;
	and.b32  	%r311, %r1, 992;
	mul.lo.s32 	%r312, %r311, 15;
	or.b32  	%r313, %r312, %r310;
	cvt.u64.u32 	%rd153, %r313;
	add.s64 	%rd154, %rd153, %rd5;
	shl.b64 	%rd155, %rd154, 3;
	add.s64 	%rd156, %rd4, %rd155;
	ld.global.u64 	%rd767, [%rd156];
	ld.global.u64 	%rd766, [%rd156+256];
	ld.global.u64 	%rd765, [%rd156+512];
	ld.global.u64 	%rd764, [%rd156+768];
	ld.global.u64 	%rd763, [%rd156+1024];
	ld.global.u64 	%rd762, [%rd156+1280];
	ld.global.u64 	%rd761, [%rd156+1536];
	ld.global.u64 	%rd760, [%rd156+1792];
	ld.global.u64 	%rd759, [%rd156+2048];
	ld.global.u64 	%rd758, [%rd156+2304];
	ld.global.u64 	%rd757, [%rd156+2560];
	ld.global.u64 	%rd756, [%rd156+2816];
	ld.global.u64 	%rd755, [%rd156+3072];
	ld.global.u64 	%rd754, [%rd156+3328];
	ld.global.u64 	%rd753, [%rd156+3584];
	bra.uni 	$L__BB8_34;
$L__BB8_4:
	cvt.u32.u64 	%r314, %rd5;
	sub.s32 	%r6, %r304, %r314;
	and.b32  	%r315, %r1, 31;
	and.b32  	%r316, %r1, 992;
	mul.lo.s32 	%r317, %r316, 15;
	or.b32  	%r7, %r317, %r315;
	setp.ge.s32 	%p3, %r7, %r6;
	cvt.u64.u32 	%rd158, %r7;
	add.s64 	%rd159, %rd158, %rd5;
	shl.b64 	%rd160, %rd159, 3;
	add.s64 	%rd21, %rd4, %rd160;
	mov.b64 	%rd767, 9223372036854775807;
	@%p3 bra 	$L__BB8_6;
	ld.global.u64 	%rd767, [%rd21];
$L__BB8_6:
	add.s32 	%r318, %r7, 32;
	setp.ge.s32 	%p4, %r318, %r6;
	mov.b64 	%rd766, 9223372036854775807;
	@%p4 bra 	$L__BB8_8;
	ld.global.u64 	%rd766, [%rd21+256];
$L__BB8_8:
	add.s32 	%r319, %r7, 64;
	setp.ge.s32 	%p5, %r319, %r6;
	mov.b64 	%rd765, 9223372036854775807;
	@%p5 bra 	$L__BB8_10;
	ld.global.u64 	%rd765, [%rd21+512];
$L__BB8_10:
	add.s32 	%r320, %r7, 96;
	setp.ge.s32 	%p6, %r320, %r6;
	mov.b64 	%rd764, 9223372036854775807;
	@%p6 bra 	$L__BB8_12;
	ld.global.u64 	%rd764, [%rd21+768];
$L__BB8_12:
	add.s32 	%r321, %r7, 128;
	setp.ge.s32 	%p7, %r321, %r6;
	mov.b64 	%rd763, 9223372036854775807;
	@%p7 bra 	$L__BB8_14;
	ld.global.u64 	%rd763, [%rd21+1024];
$L__BB8_14:
	add.s32 	%r322, %r7, 160;
	setp.ge.s32 	%p8, %r322, %r6;
	mov.b64 	%rd762, 9223372036854775807;
	@%p8 bra 	$L__BB8_16;
	ld.global.u64 	%rd762, [%rd21+1280];
$L__BB8_16:
	add.s32 	%r323, %r7, 192;
	setp.ge.s32 	%p9, %r323, %r6;
	mov.b64 	%rd761, 9223372036854775807;
	@%p9 bra 	$L__BB8_18;
	ld.global.u64 	%rd761, [%rd21+1536];
$L__BB8_18:
	add.s32 	%r324, %r7, 224;
	setp.ge.s32 	%p10, %r324, %r6;
	mov.b64 	%rd760, 9223372036854775807;
	@%p10 bra 	$L__BB8_20;
	ld.global.u64 	%rd760, [%rd21+1792];
$L__BB8_20:
	add.s32 	%r325, %r7, 256;
	setp.ge.s32 	%p11, %r325, %r6;
	mov.b64 	%rd759, 9223372036854775807;
	@%p11 bra 	$L__BB8_22;
	ld.global.u64 	%rd759, [%rd21+2048];
$L__BB8_22:
	add.s32 	%r326, %r7, 288;
	setp.ge.s32 	%p12, %r326, %r6;
	mov.b64 	%rd758, 9223372036854775807;
	@%p12 bra 	$L__BB8_24;
	ld.global.u64 	%rd758, [%rd21+2304];
$L__BB8_24:
	add.s32 	%r327, %r7, 320;
	setp.ge.s32 	%p13, %r327, %r6;
	mov.b64 	%rd757, 9223372036854775807;
	@%p13 bra 	$L__BB8_26;
	ld.global.u64 	%rd757, [%rd21+2560];
$L__BB8_26:
	add.s32 	%r328, %r7, 352;
	setp.ge.s32 	%p14, %r328, %r6;
	mov.b64 	%rd756, 9223372036854775807;
	@%p14 bra 	$L__BB8_28;
	ld.global.u64 	%rd756, [%rd21+2816];
$L__BB8_28:
	add.s32 	%r329, %r7, 384;
	setp.ge.s32 	%p15, %r329, %r6;
	mov.b64 	%rd755, 9223372036854775807;
	@%p15 bra 	$L__BB8_30;
	ld.global.u64 	%rd755, [%rd21+3072];
$L__BB8_30:
	add.s32 	%r330, %r7, 416;
	setp.ge.s32 	%p16, %r330, %r6;
	mov.b64 	%rd754, 9223372036854775807;
	@%p16 bra 	$L__BB8_32;
	ld.global.u64 	%rd754, [%rd21+3328];
$L__BB8_32:
	add.s32 	%r331, %r7, 448;
	setp.ge.s32 	%p17, %r331, %r6;
	mov.b64 	%rd753, 9223372036854775807;
	@%p17 bra 	$L__BB8_34;
	ld.global.u64 	%rd753, [%rd21+3584];
$L__BB8_34:
	setp.gt.s64 	%p18, %rd767, -1;
	selp.b64 	%rd175, -9223372036854775808, -1, %p18;
	xor.b64  	%rd783, %rd175, %rd767;
	setp.gt.s64 	%p19, %rd766, -1;
	selp.b64 	%rd176, -9223372036854775808, -1, %p19;
	xor.b64  	%rd782, %rd176, %rd766;
	setp.gt.s64 	%p20, %rd765, -1;
	selp.b64 	%rd177, -9223372036854775808, -1, %p20;
	xor.b64  	%rd781, %rd177, %rd765;
	setp.gt.s64 	%p21, %rd764, -1;
	selp.b64 	%rd178, -9223372036854775808, -1, %p21;
	xor.b64  	%rd780, %rd178, %rd764;
	setp.gt.s64 	%p22, %rd763, -1;
	selp.b64 	%rd179, -9223372036854775808, -1, %p22;
	xor.b64  	%rd779, %rd179, %rd763;
	setp.gt.s64 	%p23, %rd762, -1;
	selp.b64 	%rd180, -9223372036854775808, -1, %p23;
	xor.b64  	%rd778, %rd180, %rd762;
	setp.gt.s64 	%p24, %rd761, -1;
	selp.b64 	%rd181, -9223372036854775808, -1, %p24;
	xor.b64  	%rd777, %rd181, %rd761;
	setp.gt.s64 	%p25, %rd760, -1;
	selp.b64 	%rd182, -9223372036854775808, -1, %p25;
	xor.b64  	%rd776, %rd182, %rd760;
	setp.gt.s64 	%p26, %rd759, -1;
	selp.b64 	%rd183, -9223372036854775808, -1, %p26;
	xor.b64  	%rd775, %rd183, %rd759;
	setp.gt.s64 	%p27, %rd758, -1;
	selp.b64 	%rd184, -9223372036854775808, -1, %p27;
	xor.b64  	%rd774, %rd184, %rd758;
	setp.gt.s64 	%p28, %rd757, -1;
	selp.b64 	%rd185, -9223372036854775808, -1, %p28;
	xor.b64  	%rd773, %rd185, %rd757;
	setp.gt.s64 	%p29, %rd756, -1;
	selp.b64 	%rd186, -9223372036854775808, -1, %p29;
	xor.b64  	%rd772, %rd186, %rd756;
	setp.gt.s64 	%p30, %rd755, -1;
	selp.b64 	%rd187, -9223372036854775808, -1, %p30;
	xor.b64  	%rd771, %rd187, %rd755;
	setp.gt.s64 	%p31, %rd754, -1;
	selp.b64 	%rd188, -9223372036854775808, -1, %p31;
	xor.b64  	%rd770, %rd188, %rd754;
	setp.gt.s64 	%p32, %rd753, -1;
	selp.b64 	%rd189, -9223372036854775808, -1, %p32;
	xor.b64  	%rd769, %rd189, %rd753;
	mov.b32 	%r332, -1;
	shl.b32 	%r333, %r332, %r306;
	not.b32 	%r8, %r333;
	shl.b32 	%r334, %r2, 10;
	mov.u32 	%r335, _ZZN3cub18CUB_300001_SM_10006detail10radix_sort29DeviceRadixSortOnesweepKernelINS1_5radix10policy_hubIdiyE10Policy1000ELNS0_9SortOrderE0EdiyiiNS1_21identity_decomposer_tEEEvPT5_SB_PT3_PKSC_PT1_PKSG_PT2_PKSK_T4_iiT6_E1s;
	add.s32 	%r9, %r335, %r334;
	setp.gt.s32 	%p33, %r307, 255;
	@%p33 bra 	$L__BB8_47;
	max.s32 	%r336, %r307, 224;
	sub.s32 	%r337, %r336, %r307;
	add.s32 	%r338, %r337, 31;
	shr.u32 	%r339, %r338, 5;
	add.s32 	%r10, %r339, 1;
	and.b32  	%r11, %r10, 15;
	setp.lt.u32 	%p34, %r338, 480;
	mov.u32 	%r1707, %r307;
	@%p34 bra 	$L__BB8_38;
	and.b32  	%r340, %r10, 268435440;
	neg.s32 	%r1705, %r340;
	shl.b32 	%r342, %r307, 2;
	add.s32 	%r343, %r334, %r342;
	add.s32 	%r345, %r343, %r335;
	add.s32 	%r1704, %r345, 1024;
	mov.u32 	%r1707, %r307;
$L__BB8_37:
	.pragma "nounroll";
	mov.b32 	%r346, 0;
	st.shared.u32 	[%r1704+-1024], %r346;
	st.shared.u32 	[%r1704+-896], %r346;
	st.shared.u32 	[%r1704+-768], %r346;
	st.shared.u32 	[%r1704+-640], %r346;
	st.shared.u32 	[%r1704+-512], %r346;
	st.shared.u32 	[%r1704+-384], %r346;
	st.shared.u32 	[%r1704+-256], %r346;
	st.shared.u32 	[%r1704+-128], %r346;
	st.shared.u32 	[%r1704], %r346;
	st.shared.u32 	[%r1704+128], %r346;
	st.shared.u32 	[%r1704+256], %r346;
	st.shared.u32 	[%r1704+384], %r346;
	st.shared.u32 	[%r1704+512], %r346;
	st.shared.u32 	[%r1704+640], %r346;
	st.shared.u32 	[%r1704+768], %r346;
	st.shared.u32 	[%r1704+896], %r346;
	add.s32 	%r1707, %r1707, 512;
	add.s32 	%r1705, %r1705, 16;
	add.s32 	%r1704, %r1704, 2048;
	setp.ne.s32 	%p35, %r1705, 0;
	@%p35 bra 	$L__BB8_37;
$L__BB8_38:
	setp.eq.s32 	%p36, %r11, 0;
	@%p36 bra 	$L__BB8_47;
	and.b32  	%r21, %r10, 7;
	setp.lt.u32 	%p37, %r11, 8;
	@%p37 bra 	$L__BB8_41;
	shl.b32 	%r347, %r1707, 2;
	add.s32 	%r348, %r9, %r347;
	mov.b32 	%r349, 0;
	st.shared.u32 	[%r348], %r349;
	st.shared.u32 	[%r348+128], %r349;
	st.shared.u32 	[%r348+256], %r349;
	st.shared.u32 	[%r348+384], %r349;
	st.shared.u32 	[%r348+512], %r349;
	st.shared.u32 	[%r348+640], %r349;
	st.shared.u32 	[%r348+768], %r349;
	st.shared.u32 	[%r348+896], %r349;
	add.s32 	%r1707, %r1707, 256;
$L__BB8_41:
	setp.eq.s32 	%p38, %r21, 0;
	@%p38 bra 	$L__BB8_47;
	and.b32  	%r24, %r10, 3;
	setp.lt.u32 	%p39, %r21, 4;
	@%p39 bra 	$L__BB8_44;
	shl.b32 	%r350, %r1707, 2;
	add.s32 	%r351, %r9, %r350;
	mov.b32 	%r352, 0;
	st.shared.u32 	[%r351], %r352;
	st.shared.u32 	[%r351+128], %r352;
	st.shared.u32 	[%r351+256], %r352;
	st.shared.u32 	[%r351+384], %r352;
	add.s32 	%r1707, %r1707, 128;
$L__BB8_44:
	setp.eq.s32 	%p40, %r24, 0;
	@%p40 bra 	$L__BB8_47;
	shl.b32 	%r354, %r1707, 2;
	add.s32 	%r355, %r334, %r354;
	add.s32 	%r1711, %r335, %r355;
	neg.s32 	%r1710, %r24;
$L__BB8_46:
	.pragma "nounroll";
	mov.b32 	%r357, 0;
	st.shared.u32 	[%r1711], %r357;
	add.s32 	%r1711, %r1711, 128;
	add.s32 	%r1710, %r1710, 1;
	setp.ne.s32 	%p41, %r1710, 0;
	@%p41 bra 	$L__BB8_46;
$L__BB8_47:
	bar.warp.sync 	-1;
	cvt.u64.u32 	%rd81, %r305;
	setp.eq.s64 	%p42, %rd783, 9223372036854775807;
	selp.b64 	%rd190, -9223372036854775808, %rd783, %p42;
	shr.u64 	%rd191, %rd190, %r305;
	cvt.u32.u64 	%r359, %rd191;
	and.b32  	%r33, %r359, %r8;
	shl.b32 	%r360, %r33, 2;
	add.s32 	%r361, %r9, %r360;
	atom.shared.add.u32 	%r362, [%r361], 1;
	setp.eq.s64 	%p43, %rd782, 9223372036854775807;
	selp.b64 	%rd192, -9223372036854775808, %rd782, %p43;
	shr.u64 	%rd193, %rd192, %r305;
	cvt.u32.u64 	%r363, %rd193;
	and.b32  	%r364, %r363, %r8;
	shl.b32 	%r365, %r364, 2;
	add.s32 	%r366, %r9, %r365;
	atom.shared.add.u32 	%r367, [%r366], 1;
	setp.eq.s64 	%p44, %rd781, 9223372036854775807;
	selp.b64 	%rd194, -9223372036854775808, %rd781, %p44;
	shr.u64 	%rd195, %rd194, %r305;
	cvt.u32.u64 	%r368, %rd195;
	and.b32  	%r369, %r368, %r8;
	shl.b32 	%r370, %r369, 2;
	add.s32 	%r371, %r9, %r370;
	atom.shared.add.u32 	%r372, [%r371], 1;
	setp.eq.s64 	%p45, %rd780, 9223372036854775807;
	selp.b64 	%rd196, -9223372036854775808, %rd780, %p45;
	shr.u64 	%rd197, %rd196, %r305;
	cvt.u32.u64 	%r373, %rd197;
	and.b32  	%r374, %r373, %r8;
	shl.b32 	%r375, %r374, 2;
	add.s32 	%r376, %r9, %r375;
	atom.shared.add.u32 	%r377, [%r376], 1;
	setp.eq.s64 	%p46, %rd779, 9223372036854775807;
	selp.b64 	%rd198, -9223372036854775808, %rd779, %p46;
	shr.u64 	%rd199, %rd198, %r305;
	cvt.u32.u64 	%r378, %rd199;
	and.b32  	%r379, %r378, %r8;
	shl.b32 	%r380, %r379, 2;
	add.s32 	%r381, %r9, %r380;
	atom.shared.add.u32 	%r382, [%r381], 1;
	setp.eq.s64 	%p47, %rd778, 9223372036854775807;
	selp.b64 	%rd200, -9223372036854775808, %rd778, %p47;
	shr.u64 	%rd201, %rd200, %r305;
	cvt.u32.u64 	%r383, %rd201;
	and.b32  	%r384, %r383, %r8;
	shl.b32 	%r385, %r384, 2;
	add.s32 	%r386, %r9, %r385;
	atom.shared.add.u32 	%r387, [%r386], 1;
	setp.eq.s64 	%p48, %rd777, 9223372036854775807;
	selp.b64 	%rd202, -9223372036854775808, %rd777, %p48;
	shr.u64 	%rd203, %rd202, %r305;
	cvt.u32.u64 	%r388, %rd203;
	and.b32  	%r389, %r388, %r8;
	shl.b32 	%r390, %r389, 2;
	add.s32 	%r391, %r9, %r390;
	atom.shared.add.u32 	%r392, [%r391], 1;
	setp.eq.s64 	%p49, %rd776, 9223372036854775807;
	selp.b64 	%rd204, -9223372036854775808, %rd776, %p49;
	shr.u64 	%rd205, %rd204, %r305;
	cvt.u32.u64 	%r393, %rd205;
	and.b32  	%r394, %r393, %r8;
	shl.b32 	%r395, %r394, 2;
	add.s32 	%r396, %r9, %r395;
	atom.shared.add.u32 	%r397, [%r396], 1;
	setp.eq.s64 	%p50, %rd775, 9223372036854775807;
	selp.b64 	%rd206, -9223372036854775808, %rd775, %p50;
	shr.u64 	%rd207, %rd206, %r305;
	cvt.u32.u64 	%r398, %rd207;
	and.b32  	%r399, %r398, %r8;
	shl.b32 	%r400, %r399, 2;
	add.s32 	%r401, %r9, %r400;
	atom.shared.add.u32 	%r402, [%r401], 1;
	setp.eq.s64 	%p51, %rd774, 9223372036854775807;
	selp.b64 	%rd208, -9223372036854775808, %rd774, %p51;
	shr.u64 	%rd209, %rd208, %r305;
	cvt.u32.u64 	%r403, %rd209;
	and.b32  	%r404, %r403, %r8;
	shl.b32 	%r405, %r404, 2;
	add.s32 	%r406, %r9, %r405;
	atom.shared.add.u32 	%r407, [%r406], 1;
	setp.eq.s64 	%p52, %rd773, 9223372036854775807;
	selp.b64 	%rd210, -9223372036854775808, %rd773, %p52;
	shr.u64 	%rd211, %rd210, %r305;
	cvt.u32.u64 	%r408, %rd211;
	and.b32  	%r409, %r408, %r8;
	shl.b32 	%r410, %r409, 2;
	add.s32 	%r411, %r9, %r410;
	atom.shared.add.u32 	%r412, [%r411], 1;
	setp.eq.s64 	%p53, %rd772, 9223372036854775807;
	selp.b64 	%rd212, -9223372036854775808, %rd772, %p53;
	shr.u64 	%rd213, %rd212, %r305;
	cvt.u32.u64 	%r413, %rd213;
	and.b32  	%r414, %r413, %r8;
	shl.b32 	%r415, %r414, 2;
	add.s32 	%r416, %r9, %r415;
	atom.shared.add.u32 	%r417, [%r416], 1;
	setp.eq.s64 	%p54, %rd771, 9223372036854775807;
	selp.b64 	%rd214, -9223372036854775808, %rd771, %p54;
	shr.u64 	%rd215, %rd214, %r305;
	cvt.u32.u64 	%r418, %rd215;
	and.b32  	%r419, %r418, %r8;
	shl.b32 	%r420, %r419, 2;
	add.s32 	%r421, %r9, %r420;
	atom.shared.add.u32 	%r422, [%r421], 1;
	setp.eq.s64 	%p55, %rd770, 9223372036854775807;
	selp.b64 	%rd216, -9223372036854775808, %rd770, %p55;
	shr.u64 	%rd217, %rd216, %r305;
	cvt.u32.u64 	%r423, %rd217;
	and.b32  	%r424, %r423, %r8;
	shl.b32 	%r425, %r424, 2;
	add.s32 	%r426, %r9, %r425;
	atom.shared.add.u32 	%r427, [%r426], 1;
	setp.eq.s64 	%p56, %rd769, 9223372036854775807;
	selp.b64 	%rd218, -9223372036854775808, %rd769, %p56;
	shr.u64 	%rd219, %rd218, %r305;
	cvt.u32.u64 	%r428, %rd219;
	and.b32  	%r429, %r428, %r8;
	shl.b32 	%r430, %r429, 2;
	add.s32 	%r431, %r9, %r430;
	atom.shared.add.u32 	%r432, [%r431], 1;
	bar.sync 	0;
	setp.gt.u32 	%p57, %r1, 255;
	shl.b32 	%r433, %r1, 2;
	mov.u32 	%r434, _ZZN3cub18CUB_300001_SM_10006detail10radix_sort29DeviceRadixSortOnesweepKernelINS1_5radix10policy_hubIdiyE10Policy1000ELNS0_9SortOrderE0EdiyiiNS1_21identity_decomposer_tEEEvPT5_SB_PT3_PKSC_PT1_PKSG_PT2_PKSK_T4_iiT6_E1s;
	add.s32 	%r34, %r434, %r433;
	mov.b32 	%r1712, 0;
	@%p57 bra 	$L__BB8_49;
	ld.shared.u32 	%r435, [%r34];
	mov.b32 	%r436, 0;
	st.shared.u32 	[%r34], %r436;
	ld.shared.u32 	%r437, [%r34+1024];
	st.shared.u32 	[%r34+1024], %r435;
	add.s32 	%r438, %r437, %r435;
	ld.shared.u32 	%r439, [%r34+2048];
	st.shared.u32 	[%r34+2048], %r438;
	add.s32 	%r440, %r439, %r438;
	ld.shared.u32 	%r441, [%r34+3072];
	st.shared.u32 	[%r34+3072], %r440;
	add.s32 	%r442, %r441, %r440;
	ld.shared.u32 	%r443, [%r34+4096];
	st.shared.u32 	[%r34+4096], %r442;
	add.s32 	%r444, %r443, %r442;
	ld.shared.u32 	%r445, [%r34+5120];
	st.shared.u32 	[%r34+5120], %r444;
	add.s32 	%r446, %r445, %r444;
	ld.shared.u32 	%r447, [%r34+6144];
	st.shared.u32 	[%r34+6144], %r446;
	add.s32 	%r448, %r447, %r446;
	ld.shared.u32 	%r449, [%r34+7168];
	st.shared.u32 	[%r34+7168], %r448;
	add.s32 	%r450, %r449, %r448;
	ld.shared.u32 	%r451, [%r34+8192];
	st.shared.u32 	[%r34+8192], %r450;
	add.s32 	%r452, %r451, %r450;
	ld.shared.u32 	%r453, [%r34+9216];
	st.shared.u32 	[%r34+9216], %r452;
	add.s32 	%r454, %r453, %r452;
	ld.shared.u32 	%r455, [%r34+10240];
	st.shared.u32 	[%r34+10240], %r454;
	add.s32 	%r456, %r455, %r454;
	ld.shared.u32 	%r457, [%r34+11264];
	st.shared.u32 	[%r34+11264], %r456;
	add.s32 	%r1712, %r457, %r456;
$L__BB8_49:
	shl.b32 	%r458, %r4, 8;
	add.s32 	%r459, %r458, %r1;
	mul.wide.s32 	%rd220, %r459, 4;
	add.s64 	%rd82, %rd3, %rd220;
	@%p57 bra 	$L__BB8_51;
	or.b32  	%r460, %r1712, 1073741824;
	st.volatile.global.u32 	[%rd82], %r460;
$L__BB8_51:
	ld.param.u64 	%rd737, [_ZN3cub18CUB_300001_SM_10006detail10radix_sort29DeviceRadixSortOnesweepKernelINS1_5radix10policy_hubIdiyE10Policy1000ELNS0_9SortOrderE0EdiyiiNS1_21identity_decomposer_tEEEvPT5_SB_PT3_PKSC_PT1_PKSG_PT2_PKSK_T4_iiT6__param_3];
	ld.param.u64 	%rd733, [_ZN3cub18CUB_300001_SM_10006detail10radix_sort29DeviceRadixSortOnesweepKernelINS1_5radix10policy_hubIdiyE10Policy1000ELNS0_9SortOrderE0EdiyiiNS1_21identity_decomposer_tEEEvPT5_SB_PT3_PKSC_PT1_PKSG_PT2_PKSK_T4_iiT6__param_2];
	setp.lt.u32 	%p59, %r1, 256;
	setp.eq.s32 	%p60, %r1712, 5760;
	and.pred  	%p61, %p59, %p60;
	selp.u32 	%r461, 1, 0, %p61;
	{ 
	.reg .pred 	%p1; 
	.reg .pred 	%p2; 
	setp.ne.u32 	%p1, %r461, 0; 
	bar.red.or.pred 	%p2, 0, %p1; 
	selp.u32 	%r462, 1, 0, %p2; 
	}
	setp.eq.s32 	%p62, %r462, 0;
	and.b32  	%r463, %r1, 992;
	and.b32  	%r464, %r1, 31;
	mul.lo.s32 	%r465, %r463, 15;
	or.b32  	%r466, %r465, %r464;
	cvt.u64.u32 	%rd83, %r466;
	mul.lo.s32 	%r467, %r4, 5760;
	cvt.s64.s32 	%rd221, %r467;
	add.s64 	%rd222, %rd83, %rd221;
	cvta.to.global.u64 	%rd223, %rd148;
	shl.b64 	%rd224, %rd222, 2;
	add.s64 	%rd84, %rd223, %rd224;
	cvt.u64.u32 	%rd85, %r1;
	cvta.to.global.u64 	%rd225, %rd733;
	mul.wide.u32 	%rd226, %r1, 8;
	add.s64 	%rd86, %rd225, %rd226;
	cvta.to.global.u64 	%rd227, %rd737;
	add.s64 	%rd87, %rd227, %rd226;
	@%p62 bra 	$L__BB8_159;
	setp.gt.u32 	%p64, %r1, %r33;
	selp.b32 	%r37, 5760, 0, %p64;
	shl.b32 	%r468, %r1, 3;
	mov.u32 	%r469, _ZZN3cub18CUB_300001_SM_10006detail10radix_sort29DeviceRadixSortOnesweepKernelINS1_5radix10policy_hubIdiyE10Policy1000ELNS0_9SortOrderE0EdiyiiNS1_21identity_decomposer_tEEEvPT5_SB_PT3_PKSC_PT1_PKSG_PT2_PKSK_T4_iiT6_E1s;
	add.s32 	%r470, %r469, %r468;
	add.s32 	%r38, %r470, 46080;
	@%p57 bra 	$L__BB8_60;
	ld.global.u64 	%rd228, [%rd87];
	cvt.u64.u32 	%rd229, %r37;
	sub.s64 	%rd768, %rd228, %rd229;
	st.shared.u64 	[%r38], %rd768;
	setp.lt.s32 	%p65, %r4, 1;
	mov.u32 	%r1716, %r1712;
	@%p65 bra 	$L__BB8_59;
	mov.b32 	%r1714, -1;
	mov.u32 	%r1713, %r4;
	mov.u32 	%r1716, %r1712;
$L__BB8_55:
	add.s32 	%r42, %r1713, -1;
	shl.b32 	%r472, %r42, 8;
	add.s32 	%r473, %r472, %r1;
	mul.wide.s32 	%rd230, %r473, 4;
	add.s64 	%rd89, %rd3, %rd230;
$L__BB8_56:
	membar.cta;
	ld.volatile.global.u32 	%r43, [%rd89];
	setp.eq.s32 	%p66, %r43, 0;
	@%p66 bra 	$L__BB8_56;
	and.b32  	%r474, %r43, 1073741823;
	add.s32 	%r1716, %r474, %r1716;
	setp.gt.s32 	%p67, %r43, -1;
	vote.sync.ballot.b32 	%r1714, %p67, %r1714;
	setp.gt.u32 	%p69, %r1713, 1;
	and.pred  	%p70, %p67, %p69;
	mov.u32 	%r1713, %r42;
	@%p70 bra 	$L__BB8_55;
	ld.shared.u64 	%rd768, [%r38];
$L__BB8_59:
	or.b32  	%r475, %r1716, -2147483648;
	st.volatile.global.u32 	[%rd82], %r475;
	sub.s32 	%r476, %r1716, %r1712;
	cvt.s64.s32 	%rd231, %r476;
	add.s64 	%rd232, %rd768, %rd231;
	st.shared.u64 	[%r38], %rd232;
$L__BB8_60:
	ld.param.u64 	%rd734, [_ZN3cub18CUB_300001_SM_10006detail10radix_sort29DeviceRadixSortOnesweepKernelINS1_5radix10policy_hubIdiyE10Policy1000ELNS0_9SortOrderE0EdiyiiNS1_21identity_decomposer_tEEEvPT5_SB_PT3_PKSC_PT1_PKSG_PT2_PKSK_T4_iiT6__param_2];
	setp.lt.s32 	%p72, %r5, %r304;
	setp.eq.s64 	%p73, %rd734, 0;
	or.pred  	%p74, %p73, %p72;
	or.pred  	%p75, %p57, %p74;
	@%p75 bra 	$L__BB8_62;
	ld.shared.u64 	%rd233, [%r38];
	cvt.u64.u32 	%rd234, %r37;
	cvt.s64.s32 	%rd235, %r1712;
	add.s64 	%rd236, %rd234, %rd235;
	add.s64 	%rd237, %rd236, %rd233;
	st.global.u64 	[%rd86], %rd237;
$L__BB8_62:
	setp.gt.s32 	%p76, %r5, %r304;
	bar.sync 	0;
	shl.b32 	%r477, %r33, 3;
	mov.u32 	%r478, _ZZN3cub18CUB_300001_SM_10006detail10radix_sort29DeviceRadixSortOnesweepKernelINS1_5radix10policy_hubIdiyE10Policy1000ELNS0_9SortOrderE0EdiyiiNS1_21identity_decomposer_tEEEvPT5_SB_PT3_PKSC_PT1_PKSG_PT2_PKSK_T4_iiT6_E1s;
	add.s32 	%r479, %r478, %r477;
	ld.shared.u64 	%rd92, [%r479+46080];
	setp.gt.s64 	%p77, %rd783, -1;
	selp.b64 	%rd238, -1, -9223372036854775808, %p77;
	xor.b64  	%rd783, %rd238, %rd783;
	setp.gt.s64 	%p78, %rd782, -1;
	selp.b64 	%rd239, -1, -9223372036854775808, %p78;
	xor.b64  	%rd782, %rd239, %rd782;
	setp.gt.s64 	%p79, %rd781, -1;
	selp.b64 	%rd240, -1, -9223372036854775808, %p79;
	xor.b64  	%rd781, %rd240, %rd781;
	setp.gt.s64 	%p80, %rd780, -1;
	selp.b64 	%rd241, -1, -9223372036854775808, %p80;
	xor.b64  	%rd780, %rd241, %rd780;
	setp.gt.s64 	%p81, %rd779, -1;
	selp.b64 	%rd242, -1, -9223372036854775808, %p81;
	xor.b64  	%rd779, %rd242, %rd779;
	setp.gt.s64 	%p82, %rd778, -1;
	selp.b64 	%rd243, -1, -9223372036854775808, %p82;
	xor.b64  	%rd778, %rd243, %rd778;
	setp.gt.s64 	%p83, %rd777, -1;
	selp.b64 	%rd244, -1, -9223372036854775808, %p83;
	xor.b64  	%rd777, %rd244, %rd777;
	setp.gt.s64 	%p84, %rd776, -1;
	selp.b64 	%rd245, -1, -9223372036854775808, %p84;
	xor.b64  	%rd776, %rd245, %rd776;
	setp.gt.s64 	%p85, %rd775, -1;
	selp.b64 	%rd246, -1, -9223372036854775808, %p85;
	xor.b64  	%rd775, %rd246, %rd775;
	setp.gt.s64 	%p86, %rd774, -1;
	selp.b64 	%rd247, -1, -9223372036854775808, %p86;
	xor.b64  	%rd774, %rd247, %rd774;
	setp.gt.s64 	%p87, %rd773, -1;
	selp.b64 	%rd248, -1, -9223372036854775808, %p87;
	xor.b64  	%rd773, %rd248, %rd773;
	setp.gt.s64 	%p88, %rd772, -1;
	selp.b64 	%rd249, -1, -9223372036854775808, %p88;
	xor.b64  	%rd772, %rd249, %rd772;
	setp.gt.s64 	%p89, %rd771, -1;
	selp.b64 	%rd250, -1, -9223372036854775808, %p89;
	xor.b64  	%rd771, %rd250, %rd771;
	setp.gt.s64 	%p90, %rd770, -1;
	selp.b64 	%rd251, -1, -9223372036854775808, %p90;
	xor.b64  	%rd770, %rd251, %rd770;
	setp.gt.s64 	%p91, %rd769, -1;
	selp.b64 	%rd252, -1, -9223372036854775808, %p91;
	xor.b64  	%rd769, %rd252, %rd769;
	@%p76 bra 	$L__BB8_64;
	add.s64 	%rd253, %rd92, %rd83;
	shl.b64 	%rd254, %rd253, 3;
	add.s64 	%rd255, %rd2, %rd254;
	st.global.u64 	[%rd255], %rd783;
	st.global.u64 	[%rd255+256], %rd782;
	st.global.u64 	[%rd255+512], %rd781;
	st.global.u64 	[%rd255+768], %rd780;
	st.global.u64 	[%rd255+1024], %rd779;
	st.global.u64 	[%rd255+1280], %rd778;
	st.global.u64 	[%rd255+1536], %rd777;
	st.global.u64 	[%rd255+1792], %rd776;
	st.global.u64 	[%rd255+2048], %rd775;
	st.global.u64 	[%rd255+2304], %rd774;
	st.global.u64 	[%rd255+2560], %rd773;
	st.global.u64 	[%rd255+2816], %rd772;
	st.global.u64 	[%rd255+3072], %rd771;
	st.global.u64 	[%rd255+3328], %rd770;
	st.global.u64 	[%rd255+3584], %rd769;
	bra.uni 	$L__BB8_94;
$L__BB8_64:
	cvt.u32.u64 	%r480, %rd83;
	mad.lo.s32 	%r47, %r4, -5760, %r304;
	setp.ge.s32 	%p92, %r480, %r47;
	add.s64 	%rd256, %rd92, %rd83;
	shl.b64 	%rd257, %rd256, 3;
	add.s64 	%rd108, %rd2, %rd257;
	@%p92 bra 	$L__BB8_66;
	st.global.u64 	[%rd108], %rd783;
$L__BB8_66:
	cvt.u32.u64 	%r481, %rd83;
	add.s32 	%r482, %r481, 32;
	setp.ge.s32 	%p93, %r482, %r47;
	@%p93 bra 	$L__BB8_68;
	st.global.u64 	[%rd108+256], %rd782;
$L__BB8_68:
	cvt.u32.u64 	%r483, %rd83;
	add.s32 	%r484, %r483, 64;
	setp.ge.s32 	%p94, %r484, %r47;
	@%p94 bra 	$L__BB8_70;
	st.global.u64 	[%rd108+512], %rd781;
$L__BB8_70:
	cvt.u32.u64 	%r485, %rd83;
	add.s32 	%r486, %r485, 96;
	setp.ge.s32 	%p95, %r486, %r47;
	@%p95 bra 	$L__BB8_72;
	st.global.u64 	[%rd108+768], %rd780;
$L__BB8_72:
	cvt.u32.u64 	%r487, %rd83;
	add.s32 	%r488, %r487, 128;
	setp.ge.s32 	%p96, %r488, %r47;
	@%p96 bra 	$L__BB8_74;
	st.global.u64 	[%rd108+1024], %rd779;
$L__BB8_74:
	cvt.u32.u64 	%r489, %rd83;
	add.s32 	%r490, %r489, 160;
	setp.ge.s32 	%p97, %r490, %r47;
	@%p97 bra 	$L__BB8_76;
	st.global.u64 	[%rd108+1280], %rd778;
$L__BB8_76:
	cvt.u32.u64 	%r491, %rd83;
	add.s32 	%r492, %r491, 192;
	setp.ge.s32 	%p98, %r492, %r47;
	@%p98 bra 	$L__BB8_78;
	st.global.u64 	[%rd108+1536], %rd777;
$L__BB8_78:
	cvt.u32.u64 	%r493, %rd83;
	add.s32 	%r494, %r493, 224;
	setp.ge.s32 	%p99, %r494, %r47;
	@%p99 bra 	$L__BB8_80;
	st.global.u64 	[%rd108+1792], %rd776;
$L__BB8_80:
	cvt.u32.u64 	%r495, %rd83;
	add.s32 	%r496, %r495, 256;
	setp.ge.s32 	%p100, %r496, %r47;
	@%p100 bra 	$L__BB8_82;
	st.global.u64 	[%rd108+2048], %rd775;
$L__BB8_82:
	cvt.u32.u64 	%r497, %rd83;
	add.s32 	%r498, %r497, 288;
	setp.ge.s32 	%p101, %r498, %r47;
	@%p101 bra 	$L__BB8_84;
	st.global.u64 	[%rd108+2304], %rd774;
$L__BB8_84:
	cvt.u32.u64 	%r499, %rd83;
	add.s32 	%r500, %r499, 320;
	setp.ge.s32 	%p102, %r500, %r47;
	@%p102 bra 	$L__BB8_86;
	st.global.u64 	[%rd108+2560], %rd773;
$L__BB8_86:
	cvt.u32.u64 	%r501, %rd83;
	add.s32 	%r502, %r501, 352;
	setp.ge.s32 	%p103, %r502, %r47;
	@%p103 bra 	$L__BB8_88;
	st.global.u64 	[%rd108+2816], %rd772;
$L__BB8_88:
	cvt.u32.u64 	%r503, %rd83;
	add.s32 	%r504, %r503, 384;
	setp.ge.s32 	%p104, %r504, %r47;
	@%p104 bra 	$L__BB8_90;
	st.global.u64 	[%rd108+3072], %rd771;
$L__BB8_90:
	cvt.u32.u64 	%r505, %rd83;
	add.s32 	%r506, %r505, 416;
	setp.ge.s32 	%p105, %r506, %r47;
	@%p105 bra 	$L__BB8_92;
	st.global.u64 	[%rd108+3328], %rd770;
$L__BB8_92:
	cvt.u32.u64 	%r507, %rd83;
	add.s32 	%r508, %r507, 448;
	setp.ge.s32 	%p106, %r508, %r47;
	@%p106 bra 	$L__BB8_94;
	st.global.u64 	[%rd108+3584], %rd769;
$L__BB8_94:
	@%p76 bra 	$L__BB8_96;
	ld.global.u32 	%r1745, [%rd84];
	ld.global.u32 	%r1744, [%rd84+128];
	ld.global.u32 	%r1743, [%rd84+256];
	ld.global.u32 	%r1742, [%rd84+384];
	ld.global.u32 	%r1741, [%rd84+512];
	ld.global.u32 	%r1740, [%rd84+640];
	ld.global.u32 	%r1739, [%rd84+768];
	ld.global.u32 	%r1738, [%rd84+896];
	ld.global.u32 	%r1737, [%rd84+1024];
	ld.global.u32 	%r1736, [%rd84+1152];
	ld.global.u32 	%r1735, [%rd84+1280];
	ld.global.u32 	%r1734, [%rd84+1408];
	ld.global.u32 	%r1733, [%rd84+1536];
	ld.global.u32 	%r1732, [%rd84+1664];
	ld.global.u32 	%r1731, [%rd84+1792];
	bra.uni 	$L__BB8_126;
$L__BB8_96:
	cvt.u32.u64 	%r510, %rd83;
	mul.lo.s32 	%r511, %r4, 5760;
	sub.s32 	%r63, %r304, %r511;
	setp.ge.s32 	%p108, %r510, %r63;
	@%p108 bra 	$L__BB8_98;
	ld.global.u32 	%r1745, [%rd84];
$L__BB8_98:
	cvt.u32.u64 	%r513, %rd83;
	add.s32 	%r514, %r513, 32;
	setp.ge.s32 	%p109, %r514, %r63;
	@%p109 bra 	$L__BB8_100;
	ld.global.u32 	%r1744, [%rd84+128];
$L__BB8_100:
	cvt.u32.u64 	%r516, %rd83;
	add.s32 	%r517, %r516, 64;
	setp.ge.s32 	%p110, %r517, %r63;
	@%p110 bra 	$L__BB8_102;
	ld.global.u32 	%r1743, [%rd84+256];
$L__BB8_102:
	cvt.u32.u64 	%r519, %rd83;
	add.s32 	%r520, %r519, 96;
	setp.ge.s32 	%p111, %r520, %r63;
	@%p111 bra 	$L__BB8_104;
	ld.global.u32 	%r1742, [%rd84+384];
$L__BB8_104:
	cvt.u32.u64 	%r522, %rd83;
	add.s32 	%r523, %r522, 128;
	setp.ge.s32 	%p112, %r523, %r63;
	@%p112 bra 	$L__BB8_106;
	ld.global.u32 	%r1741, [%rd84+512];
$L__BB8_106:
	cvt.u32.u64 	%r525, %rd83;
	add.s32 	%r526, %r525, 160;
	setp.ge.s32 	%p113, %r526, %r63;
	@%p113 bra 	$L__BB8_108;
	ld.global.u32 	%r1740, [%rd84+640];
$L__BB8_108:
	cvt.u32.u64 	%r528, %rd83;
	add.s32 	%r529, %r528, 192;
	setp.ge.s32 	%p114, %r529, %r63;
	@%p114 bra 	$L__BB8_110;
	ld.global.u32 	%r1739, [%rd84+768];
$L__BB8_110:
	cvt.u32.u64 	%r531, %rd83;
	add.s32 	%r532, %r531, 224;
	setp.ge.s32 	%p115, %r532, %r63;
	@%p115 bra 	$L__BB8_112;
	ld.global.u32 	%r1738, [%rd84+896];
$L__BB8_112:
	cvt.u32.u64 	%r534, %rd83;
	add.s32 	%r535, %r534, 256;
	setp.ge.s32 	%p116, %r535, %r63;
	@%p116 bra 	$L__BB8_114;
	ld.global.u32 	%r1737, [%rd84+1024];
$L__BB8_114:
	cvt.u32.u64 	%r537, %rd83;
	add.s32 	%r538, %r537, 288;
	setp.ge.s32 	%p117, %r538, %r63;
	@%p117 bra 	$L__BB8_116;
	ld.global.u32 	%r1736, [%rd84+1152];
$L__BB8_116:
	cvt.u32.u64 	%r540, %rd83;
	add.s32 	%r541, %r540, 320;
	setp.ge.s32 	%p118, %r541, %r63;
	@%p118 bra 	$L__BB8_118;
	ld.global.u32 	%r1735, [%rd84+1280];
$L__BB8_118:
	cvt.u32.u64 	%r543, %rd83;
	add.s32 	%r544, %r543, 352;
	setp.ge.s32 	%p119, %r544, %r63;
	@%p119 bra 	$L__BB8_120;
	ld.global.u32 	%r1734, [%rd84+1408];
$L__BB8_120:
	cvt.u32.u64 	%r546, %rd83;
	add.s32 	%r547, %r546, 384;
	setp.ge.s32 	%p120, %r547, %r63;
	@%p120 bra 	$L__BB8_122;
	ld.global.u32 	%r1733, [%rd84+1536];
$L__BB8_122:
	cvt.u32.u64 	%r549, %rd83;
	add.s32 	%r550, %r549, 416;
	setp.ge.s32 	%p121, %r550, %r63;
	@%p121 bra 	$L__BB8_124;
	ld.global.u32 	%r1732, [%rd84+1664];
$L__BB8_124:
	cvt.u32.u64 	%r552, %rd83;
	add.s32 	%r553, %r552, 448;
	setp.ge.s32 	%p122, %r553, %r63;
	@%p122 bra 	$L__BB8_126;
	ld.global.u32 	%r1731, [%rd84+1792];
$L__BB8_126:
	@%p76 bra 	$L__BB8_128;
	add.s64 	%rd258, %rd92, %rd83;
	shl.b64 	%rd259, %rd258, 2;
	add.s64 	%rd260, %rd1, %rd259;
	st.global.u32 	[%rd260], %r1745;
	st.global.u32 	[%rd260+128], %r1744;
	st.global.u32 	[%rd260+256], %r1743;
	st.global.u32 	[%rd260+384], %r1742;
	st.global.u32 	[%rd260+512], %r1741;
	st.global.u32 	[%rd260+640], %r1740;
	st.global.u32 	[%rd260+768], %r1739;
	st.global.u32 	[%rd260+896], %r1738;
	st.global.u32 	[%rd260+1024], %r1737;
	st.global.u32 	[%rd260+1152], %r1736;
	st.global.u32 	[%rd260+1280], %r1735;
	st.global.u32 	[%rd260+1408], %r1734;
	st.global.u32 	[%rd260+1536], %r1733;
	st.global.u32 	[%rd260+1664], %r1732;
	st.global.u32 	[%rd260+1792], %r1731;
	bra.uni 	$L__BB8_158;
$L__BB8_128:
	cvt.u32.u64 	%r554, %rd83;
	mad.lo.s32 	%r108, %r4, -5760, %r304;
	setp.ge.s32 	%p124, %r554, %r108;
	add.s64 	%rd261, %rd92, %rd83;
	shl.b64 	%rd262, %rd261, 2;
	add.s64 	%rd109, %rd1, %rd262;
	@%p124 bra 	$L__BB8_130;
	st.global.u32 	[%rd109], %r1745;
$L__BB8_130:
	cvt.u32.u64 	%r555, %rd83;
	add.s32 	%r556, %r555, 32;
	setp.ge.s32 	%p125, %r556, %r108;
	@%p125 bra 	$L__BB8_132;
	st.global.u32 	[%rd109+128], %r1744;
$L__BB8_132:
	cvt.u32.u64 	%r557, %rd83;
	add.s32 	%r558, %r557, 64;
	setp.ge.s32 	%p126, %r558, %r108;
	@%p126 bra 	$L__BB8_134;
	st.global.u32 	[%rd109+256], %r1743;
$L__BB8_134:
	cvt.u32.u64 	%r559, %rd83;
	add.s32 	%r560, %r559, 96;
	setp.ge.s32 	%p127, %r560, %r108;
	@%p127 bra 	$L__BB8_136;
	st.global.u32 	[%rd109+384], %r1742;
$L__BB8_136:
	cvt.u32.u64 	%r561, %rd83;
	add.s32 	%r562, %r561, 128;
	setp.ge.s32 	%p128, %r562, %r108;
	@%p128 bra 	$L__BB8_138;
	st.global.u32 	[%rd109+512], %r1741;
$L__BB8_138:
	cvt.u32.u64 	%r563, %rd83;
	add.s32 	%r564, %r563, 160;
	setp.ge.s32 	%p129, %r564, %r108;
	@%p129 bra 	$L__BB8_140;
	st.global.u32 	[%rd109+640], %r1740;
$L__BB8_140:
	cvt.u32.u64 	%r565, %rd83;
	add.s32 	%r566, %r565, 192;
	setp.ge.s32 	%p130, %r566, %r108;
	@%p130 bra 	$L__BB8_142;
	st.global.u32 	[%rd109+768], %r1739;
$L__BB8_142:
	cvt.u32.u64 	%r567, %rd83;
	add.s32 	%r568, %r567, 224;
	setp.ge.s32 	%p131, %r568, %r108;
	@%p131 bra 	$L__BB8_144;
	st.global.u32 	[%rd109+896], %r1738;
$L__BB8_144:
	cvt.u32.u64 	%r569, %rd83;
	add.s32 	%r570, %r569, 256;
	setp.ge.s32 	%p132, %r570, %r108;
	@%p132 bra 	$L__BB8_146;
	st.global.u32 	[%rd109+1024], %r1737;
$L__BB8_146:
	cvt.u32.u64 	%r571, %rd83;
	add.s32 	%r572, %r571, 288;
	setp.ge.s32 	%p133, %r572, %r108;
	@%p133 bra 	$L__BB8_148;
	st.global.u32 	[%rd109+1152], %r1736;
$L__BB8_148:
	cvt.u32.u64 	%r573, %rd83;
	add.s32 	%r574, %r573, 320;
	setp.ge.s32 	%p134, %r574, %r108;
	@%p134 bra 	$L__BB8_150;
	st.global.u32 	[%rd109+1280], %r1735;
$L__BB8_150:
	cvt.u32.u64 	%r575, %rd83;
	add.s32 	%r576, %r575, 352;
	setp.ge.s32 	%p135, %r576, %r108;
	@%p135 bra 	$L__BB8_152;
	st.global.u32 	[%rd109+1408], %r1734;
$L__BB8_152:
	cvt.u32.u64 	%r577, %rd83;
	add.s32 	%r578, %r577, 384;
	setp.ge.s32 	%p136, %r578, %r108;
	@%p136 bra 	$L__BB8_154;
	st.global.u32 	[%rd109+1536], %r1733;
$L__BB8_154:
	cvt.u32.u64 	%r579, %rd83;
	add.s32 	%r580, %r579, 416;
	setp.ge.s32 	%p137, %r580, %r108;
	@%p137 bra 	$L__BB8_156;
	st.global.u32 	[%rd109+1664], %r1732;
$L__BB8_156:
	cvt.u32.u64 	%r581, %rd83;
	add.s32 	%r582, %r581, 448;
	setp.ge.s32 	%p138, %r582, %r108;
	@%p138 bra 	$L__BB8_158;
	st.global.u32 	[%rd109+1792], %r1731;
$L__BB8_158:
	// begin inline asm
	exit;
	// end inline asm
$L__BB8_159:
	mul.hi.u32 	%r583, %r1, 357913942;
	add.s32 	%r584, %r583, %r1;
	shl.b32 	%r585, %r584, 2;
	mov.u32 	%r586, _ZZN3cub18CUB_300001_SM_10006detail10radix_sort29DeviceRadixSortOnesweepKernelINS1_5radix10policy_hubIdiyE10Policy1000ELNS0_9SortOrderE0EdiyiiNS1_21identity_decomposer_tEEEvPT5_SB_PT3_PKSC_PT1_PKSG_PT2_PKSK_T4_iiT6_E1s;
	add.s32 	%r587, %r586, %r585;
	add.s32 	%r109, %r587, 13328;
	st.shared.u32 	[%r587+13328], %r1712;
	bar.sync 	0;
	setp.gt.u32 	%p139, %r1, 31;
	@%p139 bra 	$L__BB8_161;
	mov.u32 	%r618, _ZZN3cub18CUB_300001_SM_10006detail10radix_sort29DeviceRadixSortOnesweepKernelINS1_5radix10policy_hubIdiyE10Policy1000ELNS0_9SortOrderE0EdiyiiNS1_21identity_decomposer_tEEEvPT5_SB_PT3_PKSC_PT1_PKSG_PT2_PKSK_T4_iiT6_E1s;
	mad.lo.s32 	%r619, %r1, 52, %r618;
	ld.shared.u32 	%r620, [%r619+13328];
	ld.shared.u32 	%r621, [%r619+13332];
	ld.shared.u32 	%r622, [%r619+13336];
	ld.shared.u32 	%r623, [%r619+13340];
	ld.shared.u32 	%r624, [%r619+13344];
	ld.shared.u32 	%r625, [%r619+13348];
	ld.shared.u32 	%r626, [%r619+13352];
	ld.shared.u32 	%r627, [%r619+13356];
	ld.shared.u32 	%r628, [%r619+13360];
	ld.shared.u32 	%r629, [%r619+13364];
	ld.shared.u32 	%r630, [%r619+13368];
	ld.shared.u32 	%r631, [%r619+13372];
	add.s32 	%r632, %r621, %r620;
	add.s32 	%r633, %r632, %r622;
	add.s32 	%r634, %r633, %r623;
	add.s32 	%r635, %r634, %r624;
	add.s32 	%r636, %r635, %r625;
	add.s32 	%r637, %r636, %r626;
	add.s32 	%r638, %r637, %r627;
	add.s32 	%r639, %r638, %r628;
	add.s32 	%r640, %r639, %r629;
	add.s32 	%r641, %r640, %r630;
	add.s32 	%r592, %r641, %r631;
	mov.b32 	%r590, 1;
	mov.b32 	%r615, 0;
	mov.b32 	%r617, -1;
	// begin inline asm
	{  .reg .s32 r0;  .reg .pred p;  shfl.sync.up.b32 r0|p, %r592, %r590, %r615, %r617;  @p add.s32 r0, r0, %r592;  mov.s32 %r588, r0;}
	// end inline asm
	mov.b32 	%r596, 2;
	// begin inline asm
	{  .reg .s32 r0;  .reg .pred p;  shfl.sync.up.b32 r0|p, %r588, %r596, %r615, %r617;  @p add.s32 r0, r0, %r588;  mov.s32 %r594, r0;}
	// end inline asm
	mov.b32 	%r602, 4;
	// begin inline asm
	{  .reg .s32 r0;  .reg .pred p;  shfl.sync.up.b32 r0|p, %r594, %r602, %r615, %r617;  @p add.s32 r0, r0, %r594;  mov.s32 %r600, r0;}
	// end inline asm
	mov.b32 	%r608, 8;
	// begin inline asm
	{  .reg .s32 r0;  .reg .pred p;  shfl.sync.up.b32 r0|p, %r600, %r608, %r615, %r617;  @p add.s32 r0, r0, %r600;  mov.s32 %r606, r0;}
	// end inline asm
	mov.b32 	%r614, 16;
	// begin inline asm
	{  .reg .s32 r0;  .reg .pred p;  shfl.sync.up.b32 r0|p, %r606, %r614, %r615, %r617;  @p add.s32 r0, r0, %r606;  mov.s32 %r612, r0;}
	// end inline asm
	sub.s32 	%r642, %r612, %r592;
	add.s32 	%r643, %r620, %r642;
	add.s32 	%r644, %r621, %r643;
	add.s32 	%r645, %r622, %r644;
	add.s32 	%r646, %r623, %r645;
	add.s32 	%r647, %r624, %r646;
	add.s32 	%r648, %r625, %r647;
	add.s32 	%r649, %r626, %r648;
	add.s32 	%r650, %r627, %r649;
	add.s32 	%r651, %r628, %r650;
	add.s32 	%r652, %r629, %r651;
	add.s32 	%r653, %r630, %r652;
	st.shared.u32 	[%r619+13328], %r642;
	st.shared.u32 	[%r619+13332], %r643;
	st.shared.u32 	[%r619+13336], %r644;
	st.shared.u32 	[%r619+13340], %r645;
	st.shared.u32 	[%r619+13344], %r646;
	st.shared.u32 	[%r619+13348], %r647;
	st.shared.u32 	[%r619+13352], %r648;
	st.shared.u32 	[%r619+13356], %r649;
	st.shared.u32 	[%r619+13360], %r650;
	st.shared.u32 	[%r619+13364], %r651;
	st.shared.u32 	[%r619+13368], %r652;
	st.shared.u32 	[%r619+13372], %r653;
$L__BB8_161:
	bar.sync 	0;
	ld.shared.u32 	%r110, [%r109];
	@%p57 bra 	$L__BB8_163;
	shl.b32 	%r654, %r1, 2;
	mov.u32 	%r655, _ZZN3cub18CUB_300001_SM_10006detail10radix_sort29DeviceRadixSortOnesweepKernelINS1_5radix10policy_hubIdiyE10Policy1000ELNS0_9SortOrderE0EdiyiiNS1_21identity_decomposer_tEEEvPT5_SB_PT3_PKSC_PT1_PKSG_PT2_PKSK_T4_iiT6_E1s;
	add.s32 	%r656, %r655, %r654;
	ld.shared.u32 	%r657, [%r656];
	add.s32 	%r658, %r657, %r110;
	st.shared.u32 	[%r656], %r658;
	ld.shared.u32 	%r659, [%r656+1024];
	add.s32 	%r660, %r659, %r110;
	st.shared.u32 	[%r656+1024], %r660;
	ld.shared.u32 	%r661, [%r656+2048];
	add.s32 	%r662, %r661, %r110;
	st.shared.u32 	[%r656+2048], %r662;
	ld.shared.u32 	%r663, [%r656+3072];
	add.s32 	%r664, %r663, %r110;
	st.shared.u32 	[%r656+3072], %r664;
	ld.shared.u32 	%r665, [%r656+4096];
	add.s32 	%r666, %r665, %r110;
	st.shared.u32 	[%r656+4096], %r666;
	ld.shared.u32 	%r667, [%r656+5120];
	add.s32 	%r668, %r667, %r110;
	st.shared.u32 	[%r656+5120], %r668;
	ld.shared.u32 	%r669, [%r656+6144];
	add.s32 	%r670, %r669, %r110;
	st.shared.u32 	[%r656+6144], %r670;
	ld.shared.u32 	%r671, [%r656+7168];
	add.s32 	%r672, %r671, %r110;
	st.shared.u32 	[%r656+7168], %r672;
	ld.shared.u32 	%r673, [%r656+8192];
	add.s32 	%r674, %r673, %r110;
	st.shared.u32 	[%r656+8192], %r674;
	ld.shared.u32 	%r675, [%r656+9216];
	add.s32 	%r676, %r675, %r110;
	st.shared.u32 	[%r656+9216], %r676;
	ld.shared.u32 	%r677, [%r656+10240];
	add.s32 	%r678, %r677, %r110;
	st.shared.u32 	[%r656+10240], %r678;
	ld.shared.u32 	%r679, [%r656+11264];
	add.s32 	%r680, %r679, %r110;
	st.shared.u32 	[%r656+11264], %r680;
$L__BB8_163:
	bar.sync 	0;
	// begin inline asm
	mov.u32 %r681, %lanemask_le;
	// end inline asm
	setp.eq.s64 	%p141, %rd783, 9223372036854775807;
	selp.b64 	%rd263, -9223372036854775808, %rd783, %p141;
	cvt.u32.u64 	%r707, %rd81;
	shr.u64 	%rd264, %rd263, %r707;
	cvt.u32.u64 	%r708, %rd264;
	and.b32  	%r704, %r708, %r8;
	mov.b32 	%r684, 1;
	// begin inline asm
	{
    .reg .pred p;
    and.b32 %r682, %r704, %r684;    setp.ne.u32 p, %r682, 0;
    vote.ballot.sync.b32 %r682, p, 0xffffffff;
    @!p not.b32 %r682, %r682;
}

	// end inline asm
	mov.b32 	%r687, 2;
	// begin inline asm
	{
    .reg .pred p;
    and.b32 %r685, %r704, %r687;    setp.ne.u32 p, %r685, 0;
    vote.ballot.sync.b32 %r685, p, 0xffffffff;
    @!p not.b32 %r685, %r685;
}

	// end inline asm
	and.b32  	%r709, %r685, %r682;
	mov.b32 	%r690, 4;
	// begin inline asm
	{
    .reg .pred p;
    and.b32 %r688, %r704, %r690;    setp.ne.u32 p, %r688, 0;
    vote.ballot.sync.b32 %r688, p, 0xffffffff;
    @!p not.b32 %r688, %r688;
}

	// end inline asm
	and.b32  	%r710, %r688, %r709;
	mov.b32 	%r693, 8;
	// begin inline asm
	{
    .reg .pred p;
    and.b32 %r691, %r704, %r693;    setp.ne.u32 p, %r691, 0;
    vote.ballot.sync.b32 %r691, p, 0xffffffff;
    @!p not.b32 %r691, %r691;
}

	// end inline asm
	and.b32  	%r711, %r691, %r710;
	mov.b32 	%r696, 16;
	// begin inline asm
	{
    .reg .pred p;
    and.b32 %r694, %r704, %r696;    setp.ne.u32 p, %r694, 0;
    vote.ballot.sync.b32 %r694, p, 0xffffffff;
    @!p not.b32 %r694, %r694;
}

	// end inline asm
	and.b32  	%r712, %r694, %r711;
	mov.b32 	%r699, 32;
	// begin inline asm
	{
    .reg .pred p;
    and.b32 %r697, %r704, %r699;    setp.ne.u32 p, %r697, 0;
    vote.ballot.sync.b32 %r697, p, 0xffffffff;
    @!p not.b32 %r697, %r697;
}

	// end inline asm
	and.b32  	%r713, %r697, %r712;
	mov.b32 	%r702, 64;
	// begin inline asm
	{
    .reg .pred p;
    and.b32 %r700, %r704, %r702;    setp.ne.u32 p, %r700, 0;
    vote.ballot.sync.b32 %r700, p, 0xffffffff;
    @!p not.b32 %r700, %r700;
}

	// end inline asm
	and.b32  	%r714, %r700, %r713;
	mov.b32 	%r705, 128;
	// begin inline asm
	{
    .reg .pred p;
    and.b32 %r703, %r704, %r705;    setp.ne.u32 p, %r703, 0;
    vote.ballot.sync.b32 %r703, p, 0xffffffff;
    @!p not.b32 %r703, %r703;
}

	// end inline asm
	and.b32  	%r715, %r703, %r714;
	clz.b32 	%r716, %r715;
	sub.s32 	%r113, 31, %r716;
	and.b32  	%r717, %r681, %r715;
	popc.b32 	%r114, %r717;
	setp.ne.s32 	%p142, %r307, %r113;
	mov.b32 	%r1746, 0;
	@%p142 bra 	$L__BB8_165;
	shl.b32 	%r718, %r704, 2;
	add.s32 	%r719, %r9, %r718;
	atom.shared.add.u32 	%r1746, [%r719], %r114;
$L__BB8_165:
	shfl.sync.idx.b32	%r745|%p143, %r1746, %r113, 31, -1;
	add.s32 	%r117, %r114, %r745;
	setp.eq.s64 	%p144, %rd782, 9223372036854775807;
	selp.b64 	%rd265, -9223372036854775808, %rd782, %p144;
	shr.u64 	%rd266, %rd265, %r707;
	cvt.u32.u64 	%r747, %rd266;
	and.b32  	%r742, %r747, %r8;
	mov.b32 	%r722, 1;
	// begin inline asm
	{
    .reg .pred p;
    and.b32 %r720, %r742, %r722;    setp.ne.u32 p, %r720, 0;
    vote.ballot.sync.b32 %r720, p, 0xffffffff;
    @!p not.b32 %r720, %r720;
}

	// end inline asm
	mov.b32 	%r725, 2;
	// begin inline asm
	{
    .reg .pred p;
    and.b32 %r723, %r742, %r725;    setp.ne.u32 p, %r723, 0;
    vote.ballot.sync.b32 %r723, p, 0xffffffff;
    @!p not.b32 %r723, %r723;
}

	// end inline asm
	and.b32  	%r748, %r723, %r720;
	mov.b32 	%r728, 4;
	// begin inline asm
	{
    .reg .pred p;
    and.b32 %r726, %r742, %r728;    setp.ne.u32 p, %r726, 0;
    vote.ballot.sync.b32 %r726, p, 0xffffffff;
    @!p not.b32 %r726, %r726;
}

	// end inline asm
	and.b32  	%r749, %r726, %r748;
	mov.b32 	%r731, 8;
	// begin inline asm
	{
    .reg .pred p;
    and.b32 %r729, %r742, %r731;    setp.ne.u32 p, %r729, 0;
    vote.ballot.sync.b32 %r729, p, 0xffffffff;
    @!p not.b32 %r729, %r729;
}

	// end inline asm
	and.b32  	%r750, %r729, %r749;
	mov.b32 	%r734, 16;
	// begin inline asm
	{
    .reg .pred p;
    and.b32 %r732, %r742, %r734;    setp.ne.u32 p, %r732, 0;
    vote.ballot.sync.b32 %r732, p, 0xffffffff;
    @!p not.b32 %r732, %r732;
}

	// end inline asm
	and.b32  	%r751, %r732, %r750;
	mov.b32 	%r737, 32;
	// begin inline asm
	{
    .reg .pred p;
    and.b32 %r735, %r742, %r737;    setp.ne.u32 p, %r735, 0;
    vote.ballot.sync.b32 %r735, p, 0xffffffff;
    @!p not.b32 %r735, %r735;
}

	// end inline asm
	and.b32  	%r752, %r735, %r751;
	mov.b32 	%r740, 64;
	// begin inline asm
	{
    .reg .pred p;
    and.b32 %r738, %r742, %r740;    setp.ne.u32 p, %r738, 0;
    vote.ballot.sync.b32 %r738, p, 0xffffffff;
    @!p not.b32 %r738, %r738;
}

	// end inline asm
	and.b32  	%r753, %r738, %r752;
	mov.b32 	%r743, 128;
	// begin inline asm
	{
    .reg .pred p;
    and.b32 %r741, %r742, %r743;    setp.ne.u32 p, %r741, 0;
    vote.ballot.sync.b32 %r741, p, 0xffffffff;
    @!p not.b32 %r741, %r741;
}

	// end inline asm
	and.b32  	%r754, %r741, %r753;
	clz.b32 	%r755, %r754;
	sub.s32 	%r119, 31, %r755;
	and.b32  	%r756, %r681, %r754;
	popc.b32 	%r120, %r756;
	setp.ne.s32 	%p145, %r307, %r119;
	mov.b32 	%r1747, 0;
	@%p145 bra 	$L__BB8_167;
	shl.b32 	%r757, %r742, 2;
	add.s32 	%r758, %r9, %r757;
	atom.shared.add.u32 	%r1747, [%r758], %r120;
$L__BB8_167:
	shfl.sync.idx.b32	%r784|%p146, %r1747, %r119, 31, -1;
	add.s32 	%r123, %r120, %r784;
	setp.eq.s64 	%p147, %rd781, 9223372036854775807;
	selp.b64 	%rd267, -9223372036854775808, %rd781, %p147;
	shr.u64 	%rd268, %rd267, %r707;
	cvt.u32.u64 	%r786, %rd268;
	and.b32  	%r781, %r786, %r8;
	mov.b32 	%r761, 1;
	// begin inline asm
	{
    .reg .pred p;
    and.b32 %r759, %r781, %r761;    setp.ne.u32 p, %r759, 0;
    vote.ballot.sync.b32 %r759, p, 0xffffffff;
    @!p not.b32 %r759, %r759;
}

	// end inline asm
	mov.b32 	%r764, 2;
	// begin inline asm
	{
    .reg .pred p;
    and.b32 %r762, %r781, %r764;    setp.ne.u32 p, %r762, 0;
    vote.ballot.sync.b32 %r762, p, 0xffffffff;
    @!p not.b32 %r762, %r762;
}

	// end inline asm
	and.b32  	%r787, %r762, %r759;
	mov.b32 	%r767, 4;
	// begin inline asm
	{
    .reg .pred p;
    and.b32 %r765, %r781, %r767;    setp.ne.u32 p, %r765, 0;
    vote.ballot.sync.b32 %r765, p, 0xffffffff;
    @!p not.b32 %r765, %r765;
}

	// end inline asm
	and.b32  	%r788, %r765, %r787;
	mov.b32 	%r770, 8;
	// begin inline asm
	{
    .reg .pred p;
    and.b32 %r768, %r781, %r770;    setp.ne.u32 p, %r768, 0;
    vote.ballot.sync.b32 %r768, p, 0xffffffff;
    @!p not.b32 %r768, %r768;
}

	// end inline asm
	and.b32  	%r789, %r768, %r788;
	mov.b32 	%r773, 16;
	// begin inline asm
	{
    .reg .pred p;
    and.b32 %r771, %r781, %r773;    setp.ne.u32 p, %r771, 0;
    vote.ballot.sync.b32 %r771, p, 0xffffffff;
    @!p not.b32 %r771, %r771;
}

	// end inline asm
	and.b32  	%r790, %r771, %r789;
	mov.b32 	%r776, 32;
	// begin inline asm
	{
    .reg .pred p;
    and.b32 %r774, %r781, %r776;    setp.ne.u32 p, %r774, 0;
    vote.ballot.sync.b32 %r774, p, 0xffffffff;
    @!p not.b32 %r774, %r774;
}

	// end inline asm
	and.b32  	%r791, %r774, %r790;
	mov.b32 	%r779, 64;
	// begin inline asm
	{
    .reg .pred p;
    and.b32 %r777, %r781, %r779;    setp.ne.u32 p, %r777, 0;
    vote.ballot.sync.b32 %r777, p, 0xffffffff;
    @!p not.b32 %r777, %r777;
}

	// end inline asm
	and.b32  	%r792, %r777, %r791;
	mov.b32 	%r782, 128;
	// begin inline asm
	{
    .reg .pred p;
    and.b32 %r780, %r781, %r782;    setp.ne.u32 p, %r780, 0;
    vote.ballot.sync.b32 %r780, p, 0xffffffff;
    @!p not.b32 %r780, %r780;
}

	// end inline asm
	and.b32  	%r793, %r780, %r792;
	clz.b32 	%r794, %r793;
	sub.s32 	%r125, 31, %r794;
	and.b32  	%r795, %r681, %r793;
	popc.b32 	%r126, %r795;
	setp.ne.s32 	%p148, %r307, %r125;
	mov.b32 	%r1748, 0;
	@%p148 bra 	$L__BB8_169;
	shl.b32 	%r796, %r781, 2;
	add.s32 	%r797, %r9, %r796;
	atom.shared.add.u32 	%r1748, [%r797], %r126;
$L__BB8_169:
	shfl.sync.idx.b32	%r823|%p149, %r1748, %r125, 31, -1;
	add.s32 	%r129, %r126, %r823;
	setp.eq.s64 	%p150, %rd780, 9223372036854775807;
	selp.b64 	%rd269, -9223372036854775808, %rd780, %p150;
	shr.u64 	%rd270, %rd269, %r707;
	cvt.u32.u64 	%r825, %rd270;
	and.b32  	%r820, %r825, %r8;
	mov.b32 	%r800, 1;
	// begin inline asm
	{
    .reg .pred p;
    and.b32 %r798, %r820, %r800;    setp.ne.u32 p, %r798, 0;
    vote.ballot.sync.b32 %r798, p, 0xffffffff;
    @!p not.b32 %r798, %r798;
}

	// end inline asm
	mov.b32 	%r803, 2;
	// begin inline asm
	{
    .reg .pred p;
    and.b32 %r801, %r820, %r803;    setp.ne.u32 p, %r801, 0;
    vote.ballot.sync.b32 %r801, p, 0xffffffff;
    @!p not.b32 %r801, %r801;
}

	// end inline asm
	and.b32  	%r826, %r801, %r798;
	mov.b32 	%r806, 4;
	// begin inline asm
	{
    .reg .pred p;
    and.b32 %r804, %r820, %r806;    setp.ne.u32 p, %r804, 0;
    vote.ballot.sync.b32 %r804, p, 0xffffffff;
    @!p not.b32 %r804, %r804;
}

	// end inline asm
	and.b32  	%r827, %r804, %r826;
	mov.b32 	%r809, 8;
	// begin inline asm
	{
    .reg .pred p;
    and.b32 %r807, %r820, %r809;    setp.ne.u32 p, %r807, 0;
    vote.ballot.sync.b32 %r807, p, 0xffffffff;
    @!p not.b32 %r807, %r807;
}

	// end inline asm
	and.b32  	%r828, %r807, %r827;
	mov.b32 	%r812, 16;
	// begin inline asm
	{
    .reg .pred p;
    and.b32 %r810, %r820, %r812;    setp.ne.u32 p, %r810, 0;
    vote.ballot.sync.b32 %r810, p, 0xffffffff;
    @!p not.b32 %r810, %r810;
}

	// end inline asm
	and.b32  	%r829, %r810, %r828;
	mov.b32 	%r815, 32;
	// begin inline asm
	{
    .reg .pred p;
    and.b32 %r813, %r820, %r815;    setp.ne.u32 p, %r813, 0;
    vote.ballot.sync.b32 %r813, p, 0xffffffff;
    @!p not.b32 %r813, %r813;
}

	// end inline asm
	and.b32  	%r830, %r813, %r829;
	mov.b32 	%r818, 64;
	// begin inline asm
	{
    .reg .pred p;
    and.b32 %r816, %r820, %r818;    setp.ne.u32 p, %r816, 0;
    vote.ballot.sync.b32 %r816, p, 0xffffffff;
    @!p not.b32 %r816, %r816;
}

	// end inline asm
	and.b32  	%r831, %r816, %r830;
	mov.b32 	%r821, 128;
	// begin inline asm
	{
    .reg .pred p;
    and.b32 %r819, %r820, %r821;    setp.ne.u32 p, %r819, 0;
    vote.ballot.sync.b32 %r819, p, 0xffffffff;
    @!p not.b32 %r819, %r819;
}

	// end inline asm
	and.b32  	%r832, %r819, %r831;
	clz.b32 	%r833, %r832;
	sub.s32 	%r131, 31, %r833;
	and.b32  	%r834, %r681, %r832;
	popc.b32 	%r132, %r834;
	setp.ne.s32 	%p151, %r307, %r131;
	mov.b32 	%r1749, 0;
	@%p151 bra 	$L__BB8_171;
	shl.b32 	%r835, %r820, 2;
	add.s32 	%r836, %r9, %r835;
	atom.shared.add.u32 	%r1749, [%r836], %r132;
$L__BB8_171:
	shfl.sync.idx.b32	%r862|%p152, %r1749, %r131, 31, -1;
	add.s32 	%r135, %r132, %r862;
	setp.eq.s64 	%p153, %rd779, 9223372036854775807;
	selp.b64 	%rd271, -9223372036854775808, %rd779, %p153;
	shr.u64 	%rd272, %rd271, %r707;
	cvt.u32.u64 	%r864, %rd272;
	and.b32  	%r859, %r864, %r8;
	mov.b32 	%r839, 1;
	// begin inline asm
	{
    .reg .pred p;
    and.b32 %r837, %r859, %r839;    setp.ne.u32 p, %r837, 0;
    vote.ballot.sync.b32 %r837, p, 0xffffffff;
    @!p not.b32 %r837, %r837;
}

	// end inline asm
	mov.b32 	%r842, 2;
	// begin inline asm
	{
    .reg .pred p;
    and.b32 %r840, %r859, %r842;    setp.ne.u32 p, %r840, 0;
    vote.ballot.sync.b32 %r840, p, 0xffffffff;
    @!p not.b32 %r840, %r840;
}

	// end inline asm
	and.b32  	%r865, %r840, %r837;
	mov.b32 	%r845, 4;
	// begin inline asm
	{
    .reg .pred p;
    and.b32 %r843, %r859, %r845;    setp.ne.u32 p, %r843, 0;
    vote.ballot.sync.b32 %r843, p, 0xffffffff;
    @!p not.b32 %r843, %r843;
}

	// end inline asm
	and.b32  	%r866, %r843, %r865;
	mov.b32 	%r848, 8;
	// begin inline asm
	{
    .reg .pred p;
    and.b32 %r846, %r859, %r848;    setp.ne.u32 p, %r846, 0;
    vote.ballot.sync.b32 %r846, p, 0xffffffff;
    @!p not.b32 %r846, %r846;
}

	// end inline asm
	and.b32  	%r867, %r846, %r866;
	mov.b32 	%r851, 16;
	// begin inline asm
	{
    .reg .pred p;
    and.b32 %r849, %r859, %r851;    setp.ne.u32 p, %r849, 0;
    vote.ballot.sync.b32 %r849, p, 0xffffffff;
    @!p not.b32 %r849, %r849;
}

	// end inline asm
	and.b32  	%r868, %r849, %r867;
	mov.b32 	%r854, 32;
	// begin inline asm
	{
    .reg .pred p;
    and.b32 %r852, %r859, %r854;    setp.ne.u32 p, %r852, 0;
    vote.ballot.sync.b32 %r852, p, 0xffffffff;
    @!p not.b32 %r852, %r852;
}

	// end inline asm
	and.b32  	%r869, %r852, %r868;
	mov.b32 	%r857, 64;
	// begin inline asm
	{
    .reg .pred p;
    and.b32 %r855, %r859, %r857;    setp.ne.u32 p, %r855, 0;
    vote.ballot.sync.b32 %r855, p, 0xffffffff;
    @!p not.b32 %r855, %r855;
}

	// end inline asm
	and.b32  	%r870, %r855, %r869;
	mov.b32 	%r860, 128;
	// begin inline asm
	{
    .reg .pred p;
    and.b32 %r858, %r859, %r860;    setp.ne.u32 p, %r858, 0;
    vote.ballot.sync.b32 %r858, p, 0xffffffff;
    @!p not.b32 %r858, %r858;
}

	// end inline asm
	and.b32  	%r871, %r858, %r870;
	clz.b32 	%r872, %r871;
	sub.s32 	%r137, 31, %r872;
	and.b32  	%r873, %r681, %r871;
	popc.b32 	%r138, %r873;
	setp.ne.s32 	%p154, %r307, %r137;
	mov.b32 	%r1750, 0;
	@%p154 bra 	$L__BB8_173;
	shl.b32 	%r874, %r859, 2;
	add.s32 	%r875, %r9, %r874;
	atom.shared.add.u32 	%r1750, [%r875], %r138;
$L__BB8_173:
	shfl.sync.idx.b32	%r901|%p155, %r1750, %r137, 31, -1;
	add.s32 	%r141, %r138, %r901;
	setp.eq.s64 	%p156, %rd778, 9223372036854775807;
	selp.b64 	%rd273, -9223372036854775808, %rd778, %p156;
	shr.u64 	%rd274, %rd273, %r707;
	cvt.u32.u64 	%r903, %rd274;
	and.b32  	%r898, %r903, %r8;
	mov.b32 	%r878, 1;
	// begin inline asm
	{
    .reg .pred p;
    and.b32 %r876, %r898, %r878;    setp.ne.u32 p, %r876, 0;
    vote.ballot.sync.b32 %r876, p, 0xffffffff;
    @!p not.b32 %r876, %r876;
}

	// end inline asm
	mov.b32 	%r881, 2;
	// begin inline asm
	{
    .reg .pred p;
    and.b32 %r879, %r898, %r881;    setp.ne.u32 p, %r879, 0;
    vote.ballot.sync.b32 %r879, p, 0xffffffff;
    @!p not.b32 %r879, %r879;
}

	// end inline asm
	and.b32  	%r904, %r879, %r876;
	mov.b32 	%r884, 4;
	// begin inline asm
	{
    .reg .pred p;
    and.b32 %r882, %r898, %r884;    setp.ne.u32 p, %r882, 0;
    vote.ballot.sync.b32 %r882, p, 0xffffffff;
    @!p not.b32 %r882, %r882;
}

	// end inline asm
	and.b32  	%r905, %r882, %r904;
	mov.b32 	%r887, 8;
	// begin inline asm
	{
    .reg .pred p;
    and.b32 %r885, %r898, %r887;    setp.ne.u32 p, %r885, 0;
    vote.ballot.sync.b32 %r885, p, 0xffffffff;
    @!p not.b32 %r885, %r885;
}

	// end inline asm
	and.b32  	%r906, %r885, %r905;
	mov.b32 	%r890, 16;
	// begin inline asm
	{
    .reg .pred p;
    and.b32 %r888, %r898, %r890;    setp.ne.u32 p, %r888, 0;
    vote.ballot.sync.b32 %r888, p, 0xffffffff;
    @!p not.b32 %r888, %r888;
}

	// end inline asm
	and.b32  	%r907, %r888, %r906;
	mov.b32 	%r893, 32;
	// begin inline asm
	{
    .reg .pred p;
    and.b32 %r891, %r898, %r893;    setp.ne.u32 p, %r891, 0;
    vote.ballot.sync.b32 %r891, p, 0xffffffff;
    @!p not.b32 %r891, %r891;
}

	// end inline asm
	and.b32  	%r908, %r891, %r907;
	mov.b32 	%r896, 64;
	// begin inline asm
	{
    .reg .pred p;
    and.b32 %r894, %r898, %r896;    setp.ne.u32 p, %r894, 0;
    vote.ballot.sync.b32 %r894, p, 0xffffffff;
    @!p not.b32 %r894, %r894;
}

	// end inline asm
	and.b32  	%r909, %r894, %r908;
	mov.b32 	%r899, 128;
	// begin inline asm
	{
    .reg .pred p;
    and.b32 %r897, %r898, %r899;    setp.ne.u32 p, %r897, 0;
    vote.ballot.sync.b32 %r897, p, 0xffffffff;
    @!p not.b32 %r897, %r897;
}

	// end inline asm
	and.b32  	%r910, %r897, %r909;
	clz.b32 	%r911, %r910;
	sub.s32 	%r143, 31, %r911;
	and.b32  	%r912, %r681, %r910;
	popc.b32 	%r144, %r912;
	setp.ne.s32 	%p157, %r307, %r143;
	mov.b32 	%r1751, 0;
	@%p157 bra 	$L__BB8_175;
	shl.b32 	%r913, %r898, 2;
	add.s32 	%r914, %r9, %r913;
	atom.shared.add.u32 	%r1751, [%r914], %r144;
$L__BB8_175:
	shfl.sync.idx.b32	%r940|%p158, %r1751, %r143, 31, -1;
	add.s32 	%r147, %r144, %r940;
	setp.eq.s64 	%p159, %rd777, 9223372036854775807;
	selp.b64 	%rd275, -9223372036854775808, %rd777, %p159;
	shr.u64 	%rd276, %rd275, %r707;
	cvt.u32.u64 	%r942, %rd276;
	and.b32  	%r937, %r942, %r8;
	mov.b32 	%r917, 1;
	// begin inline asm
	{
    .reg .pred p;
    and.b32 %r915, %r937, %r917;    setp.ne.u32 p, %r915, 0;
    vote.ballot.sync.b32 %r915, p, 0xffffffff;
    @!p not.b32 %r915, %r915;
}

	// end inline asm
	mov.b32 	%r920, 2;
	// begin inline asm
	{
    .reg .pred p;
    and.b32 %r918, %r937, %r920;    setp.ne.u32 p, %r918, 0;
    vote.ballot.sync.b32 %r918, p, 0xffffffff;
    @!p not.b32 %r918, %r918;
}

	// end inline asm
	and.b32  	%r943, %r918, %r915;
	mov.b32 	%r923, 4;
	// begin inline asm
	{
    .reg .pred p;
    and.b32 %r921, %r937, %r923;    setp.ne.u32 p, %r921, 0;
    vote.ballot.sync.b32 %r921, p, 0xffffffff;
    @!p not.b32 %r921, %r921;
}

	// end inline asm
	and.b32  	%r944, %r921, %r943;
	mov.b32 	%r926, 8;
	// begin inline asm
	{
    .reg .pred p;
    and.b32 %r924, %r937, %r926;    setp.ne.u32 p, %r924, 0;
    vote.ballot.sync.b32 %r924, p, 0xffffffff;
    @!p not.b32 %r924, %r924;
}

	// end inline asm
	and.b32  	%r945, %r924, %r944;
	mov.b32 	%r929, 16;
	// begin inline asm
	{
    .reg .pred p;
    and.b32 %r927, %r937, %r929;    setp.ne.u32 p, %r927, 0;
    vote.ballot.sync.b32 %r927, p, 0xffffffff;
    @!p not.b32 %r927, %r927;
}

	// end inline asm
	and.b32  	%r946, %r927, %r945;
	mov.b32 	%r932, 32;
	// begin inline asm
	{
    .reg .pred p;
    and.b32 %r930, %r937, %r932;    setp.ne.u32 p, %r930, 0;
    vote.ballot.sync.b32 %r930, p, 0xffffffff;
    @!p not.b32 %r930, %r930;
}

	// end inline asm
	and.b32  	%r947, %r930, %r946;
	mov.b32 	%r935, 64;
	// begin inline asm
	{
    .reg .pred p;
    and.b32 %r933, %r937, %r935;    setp.ne.u32 p, %r933, 0;
    vote.ballot.sync.b32 %r933, p, 0xffffffff;
    @!p not.b32 %r933, %r933;
}

	// end inline asm
	and.b32  	%r948, %r933, %r947;
	mov.b32 	%r938, 128;
	// begin inline asm
	{
    .reg .pred p;
    and.b32 %r936, %r937, %r938;    setp.ne.u32 p, %r936, 0;
    vote.ballot.sync.b32 %r936, p, 0xffffffff;
    @!p not.b32 %r936, %r936;
}

	// end inline asm
	and.b32  	%r949, %r936, %r948;
	clz.b32 	%r950, %r949;
	sub.s32 	%r149, 31, %r950;
	and.b32  	%r951, %r681, %r949;
	popc.b32 	%r150, %r951;
	setp.ne.s32 	%p160, %r307, %r149;
	mov.b32 	%r1752, 0;
	@%p160 bra 	$L__BB8_177;
	shl.b32 	%r952, %r937, 2;
	add.s32 	%r953, %r9, %r952;
	atom.shared.add.u32 	%r1752, [%r953], %r150;
$L__BB8_177:
	shfl.sync.idx.b32	%r979|%p161, %r1752, %r149, 31, -1;
	add.s32 	%r153, %r150, %r979;
	setp.eq.s64 	%p162, %rd776, 9223372036854775807;
	selp.b64 	%rd277, -9223372036854775808, %rd776, %p162;
	shr.u64 	%rd278, %rd277, %r707;
	cvt.u32.u64 	%r981, %rd278;
	and.b32  	%r976, %r981, %r8;
	mov.b32 	%r956, 1;
	// begin inline asm
	{
    .reg .pred p;
    and.b32 %r954, %r976, %r956;    setp.ne.u32 p, %r954, 0;
    vote.ballot.sync.b32 %r954, p, 0xffffffff;
    @!p not.b32 %r954, %r954;
}

	// end inline asm
	mov.b32 	%r959, 2;
	// begin inline asm
	{
    .reg .pred p;
    and.b32 %r957, %r976, %r959;    setp.ne.u32 p, %r957, 0;
    vote.ballot.sync.b32 %r957, p, 0xffffffff;
    @!p not.b32 %r957, %r957;
}

	// end inline asm
	and.b32  	%r982, %r957, %r954;
	mov.b32 	%r962, 4;
	// begin inline asm
	{
    .reg .pred p;
    and.b32 %r960, %r976, %r962;    setp.ne.u32 p, %r960, 0;
    vote.ballot.sync.b32 %r960, p, 0xffffffff;
    @!p not.b32 %r960, %r960;
}

	// end inline asm
	and.b32  	%r983, %r960, %r982;
	mov.b32 	%r965, 8;
	// begin inline asm
	{
    .reg .pred p;
    and.b32 %r963, %r976, %r965;    setp.ne.u32 p, %r963, 0;
    vote.ballot.sync.b32 %r963, p, 0xffffffff;
    @!p not.b32 %r963, %r963;
}

	// end inline asm
	and.b32  	%r984, %r963, %r983;
	mov.b32 	%r968, 16;
	// begin inline asm
	{
    .reg .pred p;
    and.b32 %r966, %r976, %r968;    setp.ne.u32 p, %r966, 0;
    vote.ballot.sync.b32 %r966, p, 0xffffffff;
    @!p not.b32 %r966, %r966;
}

	// end inline asm
	and.b32  	%r985, %r966, %r984;
	mov.b32 	%r971, 32;
	// begin inline asm
	{
    .reg .pred p;
    and.b32 %r969, %r976, %r971;    setp.ne.u32 p, %r969, 0;
    vote.ballot.sync.b32 %r969, p, 0xffffffff;
    @!p not.b32 %r969, %r969;
}

	// end inline asm
	and.b32  	%r986, %r969, %r985;
	mov.b32 	%r974, 64;
	// begin inline asm
	{
    .reg .pred p;
    and.b32 %r972, %r976, %r974;    setp.ne.u32 p, %r972, 0;
    vote.ballot.sync.b32 %r972, p, 0xffffffff;
    @!p not.b32 %r972, %r972;
}

	// end inline asm
	and.b32  	%r987, %r972, %r986;
	mov.b32 	%r977, 128;
	// begin inline asm
	{
    .reg .pred p;
    and.b32 %r975, %r976, %r977;    setp.ne.u32 p, %r975, 0;
    vote.ballot.sync.b32 %r975, p, 0xffffffff;
    @!p not.b32 %r975, %r975;
}

	// end inline asm
	and.b32  	%r988, %r975, %r987;
	clz.b32 	%r989, %r988;
	sub.s32 	%r155, 31, %r989;
	and.b32  	%r990, %r681, %r988;
	popc.b32 	%r156, %r990;
	setp.ne.s32 	%p163, %r307, %r155;
	mov.b32 	%r1753, 0;
	@%p163 bra 	$L__BB8_179;
	shl.b32 	%r991, %r976, 2;
	add.s32 	%r992, %r9, %r991;
	atom.shared.add.u32 	%r1753, [%r992], %r156;
$L__BB8_179:
	shfl.sync.idx.b32	%r1018|%p164, %r1753, %r155, 31, -1;
	add.s32 	%r159, %r156, %r1018;
	setp.eq.s64 	%p165, %rd775, 9223372036854775807;
	selp.b64 	%rd279, -9223372036854775808, %rd775, %p165;
	shr.u64 	%rd280, %rd279, %r707;
	cvt.u32.u64 	%r1020, %rd280;
	and.b32  	%r1015, %r1020, %r8;
	mov.b32 	%r995, 1;
	// begin inline asm
	{
    .reg .pred p;
    and.b32 %r993, %r1015, %r995;    setp.ne.u32 p, %r993, 0;
    vote.ballot.sync.b32 %r993, p, 0xffffffff;
    @!p not.b32 %r993, %r993;
}

	// end inline asm
	mov.b32 	%r998, 2;
	// begin inline asm
	{
    .reg .pred p;
    and.b32 %r996, %r1015, %r998;    setp.ne.u32 p, %r996, 0;
    vote.ballot.sync.b32 %r996, p, 0xffffffff;
    @!p not.b32 %r996, %r996;
}

	// end inline asm
	and.b32  	%r1021, %r996, %r993;
	mov.b32 	%r1001, 4;
	// begin inline asm
	{
    .reg .pred p;
    and.b32 %r999, %r1015, %r1001;    setp.ne.u32 p, %r999, 0;
    vote.ballot.sync.b32 %r999, p, 0xffffffff;
    @!p not.b32 %r999, %r999;
}

	// end inline asm
	and.b32  	%r1022, %r999, %r1021;
	mov.b32 	%r1004, 8;
	// begin inline asm
	{
    .reg .pred p;
    and.b32 %r1002, %r1015, %r1004;    setp.ne.u32 p, %r1002, 0;
    vote.ballot.sync.b32 %r1002, p, 0xffffffff;
    @!p not.b32 %r1002, %r1002;
}

	// end inline asm
	and.b32  	%r1023, %r1002, %r1022;
	mov.b32 	%r1007, 16;
	// begin inline asm
	{
    .reg .pred p;
    and.b32 %r1005, %r1015, %r1007;    setp.ne.u32 p, %r1005, 0;
    vote.ballot.sync.b32 %r1005, p, 0xffffffff;
    @!p not.b32 %r1005, %r1005;
}

	// end inline asm
	and.b32  	%r1024, %r1005, %r1023;
	mov.b32 	%r1010, 32;
	// begin inline asm
	{
    .reg .pred p;
    and.b32 %r1008, %r1015, %r1010;    setp.ne.u32 p, %r1008, 0;
    vote.ballot.sync.b32 %r1008, p, 0xffffffff;
    @!p not.b32 %r1008, %r1008;
}

	// end inline asm
	and.b32  	%r1025, %r1008, %r1024;
	mov.b32 	%r1013, 64;
	// begin inline asm
	{
    .reg .pred p;
    and.b32 %r1011, %r1015, %r1013;    setp.ne.u32 p, %r1011, 0;
    vote.ballot.sync.b32 %r1011, p, 0xffffffff;
    @!p not.b32 %r1011, %r1011;
}

	// end inline asm
	and.b32  	%r1026, %r1011, %r1025;
	mov.b32 	%r1016, 128;
	// begin inline asm
	{
    .reg .pred p;
    and.b32 %r1014, %r1015, %r1016;    setp.ne.u32 p, %r1014, 0;
    vote.ballot.sync.b32 %r1014, p, 0xffffffff;
    @!p not.b32 %r1014, %r1014;
}

	// end inline asm
	and.b32  	%r1027, %r1014, %r1026;
	clz.b32 	%r1028, %r1027;
	sub.s32 	%r161, 31, %r1028;
	and.b32  	%r1029, %r681, %r1027;
	popc.b32 	%r162, %r1029;
	setp.ne.s32 	%p166, %r307, %r161;
	mov.b32 	%r1754, 0;
	@%p166 bra 	$L__BB8_181;
	shl.b32 	%r1030, %r1015, 2;
	add.s32 	%r1031, %r9, %r1030;
	atom.shared.add.u32 	%r1754, [%r1031], %r162;
$L__BB8_181:
	shfl.sync.idx.b32	%r1057|%p167, %r1754, %r161, 31, -1;
	add.s32 	%r165, %r162, %r1057;
	setp.eq.s64 	%p168, %rd774, 9223372036854775807;
	selp.b64 	%rd281, -9223372036854775808, %rd774, %p168;
	shr.u64 	%rd282, %rd281, %r707;
	cvt.u32.u64 	%r1059, %rd282;
	and.b32  	%r1054, %r1059, %r8;
	mov.b32 	%r1034, 1;
	// begin inline asm
	{
    .reg .pred p;
    and.b32 %r1032, %r1054, %r1034;    setp.ne.u32 p, %r1032, 0;
    vote.ballot.sync.b32 %r1032, p, 0xffffffff;
    @!p not.b32 %r1032, %r1032;
}

	// end inline asm
	mov.b32 	%r1037, 2;
	// begin inline asm
	{
    .reg .pred p;
    and.b32 %r1035, %r1054, %r1037;    setp.ne.u32 p, %r1035, 0;
    vote.ballot.sync.b32 %r1035, p, 0xffffffff;
    @!p not.b32 %r1035, %r1035;
}

	// end inline asm
	and.b32  	%r1060, %r1035, %r1032;
	mov.b32 	%r1040, 4;
	// begin inline asm
	{
    .reg .pred p;
    and.b32 %r1038, %r1054, %r1040;    setp.ne.u32 p, %r1038, 0;
    vote.ballot.sync.b32 %r1038, p, 0xffffffff;
    @!p not.b32 %r1038, %r1038;
}

	// end inline asm
	and.b32  	%r1061, %r1038, %r1060;
	mov.b32 	%r1043, 8;
	// begin inline asm
	{
    .reg .pred p;
    and.b32 %r1041, %r1054, %r1043;    setp.ne.u32 p, %r1041, 0;
    vote.ballot.sync.b32 %r1041, p, 0xffffffff;
    @!p not.b32 %r1041, %r1041;
}

	// end inline asm
	and.b32  	%r1062, %r1041, %r1061;
	mov.b32 	%r1046, 16;
	// begin inline asm
	{
    .reg .pred p;
    and.b32 %r1044, %r1054, %r1046;    setp.ne.u32 p, %r1044, 0;
    vote.ballot.sync.b32 %r1044, p, 0xffffffff;
    @!p not.b32 %r1044, %r1044;
}

	// end inline asm
	and.b32  	%r1063, %r1044, %r1062;
	mov.b32 	%r1049, 32;
	// begin inline asm
	{
    .reg .pred p;
    and.b32 %r1047, %r1054, %r1049;    setp.ne.u32 p, %r1047, 0;
    vote.ballot.sync.b32 %r1047, p, 0xffffffff;
    @!p not.b32 %r1047, %r1047;
}

	// end inline asm
	and.b32  	%r1064, %r1047, %r1063;
	mov.b32 	%r1052, 64;
	// begin inline asm
	{
    .reg .pred p;
    and.b32 %r1050, %r1054, %r1052;    setp.ne.u32 p, %r1050, 0;
    vote.ballot.sync.b32 %r1050, p, 0xffffffff;
    @!p not.b32 %r1050, %r1050;
}

	// end inline asm
	and.b32  	%r1065, %r1050, %r1064;
	mov.b32 	%r1055, 128;
	// begin inline asm
	{
    .reg .pred p;
    and.b32 %r1053, %r1054, %r1055;    setp.ne.u32 p, %r1053, 0;
    vote.ballot.sync.b32 %r1053, p, 0xffffffff;
    @!p not.b32 %r1053, %r1053;
}

	// end inline asm
	and.b32  	%r1066, %r1053, %r1065;
	clz.b32 	%r1067, %r1066;
	sub.s32 	%r167, 31, %r1067;
	and.b32  	%r1068, %r681, %r1066;
	popc.b32 	%r168, %r1068;
	setp.ne.s32 	%p169, %r307, %r167;
	mov.b32 	%r1755, 0;
	@%p169 bra 	$L__BB8_183;
	shl.b32 	%r1069, %r1054, 2;
	add.s32 	%r1070, %r9, %r1069;
	atom.shared.add.u32 	%r1755, [%r1070], %r168;
$L__BB8_183:
	shfl.sync.idx.b32	%r1096|%p170, %r1755, %r167, 31, -1;
	add.s32 	%r171, %r168, %r1096;
	setp.eq.s64 	%p171, %rd773, 9223372036854775807;
	selp.b64 	%rd283, -9223372036854775808, %rd773, %p171;
	shr.u64 	%rd284, %rd283, %r707;
	cvt.u32.u64 	%r1098, %rd284;
	and.b32  	%r1093, %r1098, %r8;
	mov.b32 	%r1073, 1;
	// begin inline asm
	{
    .reg .pred p;
    and.b32 %r1071, %r1093, %r1073;    setp.ne.u32 p, %r1071, 0;
    vote.ballot.sync.b32 %r1071, p, 0xffffffff;
    @!p not.b32 %r1071, %r1071;
}

	// end inline asm
	mov.b32 	%r1076, 2;
	// begin inline asm
	{
    .reg .pred p;
    and.b32 %r1074, %r1093, %r1076;    setp.ne.u32 p, %r1074, 0;
    vote.ballot.sync.b32 %r1074, p, 0xffffffff;
    @!p not.b32 %r1074, %r1074;
}

	// end inline asm
	and.b32  	%r1099, %r1074, %r1071;
	mov.b32 	%r1079, 4;
	// begin inline asm
	{
    .reg .pred p;
    and.b32 %r1077, %r1093, %r1079;    setp.ne.u32 p, %r1077, 0;
    vote.ballot.sync.b32 %r1077, p, 0xffffffff;
    @!p not.b32 %r1077, %r1077;
}

	// end inline asm
	and.b32  	%r1100, %r1077, %r1099;
	mov.b32 	%r1082, 8;
	// begin inline asm
	{
    .reg .pred p;
    and.b32 %r1080, %r1093, %r1082;    setp.ne.u32 p, %r1080, 0;
    vote.ballot.sync.b32 %r1080, p, 0xffffffff;
    @!p not.b32 %r1080, %r1080;
}

	// end inline asm
	and.b32  	%r1101, %r1080, %r1100;
	mov.b32 	%r1085, 16;
	// begin inline asm
	{
    .reg .pred p;
    and.b32 %r1083, %r1093, %r1085;    setp.ne.u32 p, %r1083, 0;
    vote.ballot.sync.b32 %r1083, p, 0xffffffff;
    @!p not.b32 %r1083, %r1083;
}

	// end inline asm
	and.b32  	%r1102, %r1083, %r1101;
	mov.b32 	%r1088, 32;
	// begin inline asm
	{
    .reg .pred p;
    and.b32 %r1086, %r1093, %r1088;    setp.ne.u32 p, %r1086, 0;
    vote.ballot.sync.b32 %r1086, p, 0xffffffff;
    @!p not.b32 %r1086, %r1086;
}

	// end inline asm
	and.b32  	%r1103, %r1086, %r1102;
	mov.b32 	%r1091, 64;
	// begin inline asm
	{
    .reg .pred p;
    and.b32 %r1089, %r1093, %r1091;    setp.ne.u32 p, %r1089, 0;
    vote.ballot.sync.b32 %r1089, p, 0xffffffff;
    @!p not.b32 %r1089, %r1089;
}

	// end inline asm
	and.b32  	%r1104, %r1089, %r1103;
	mov.b32 	%r1094, 128;
	// begin inline asm
	{
    .reg .pred p;
    and.b32 %r1092, %r1093, %r1094;    setp.ne.u32 p, %r1092, 0;
    vote.ballot.sync.b32 %r1092, p, 0xffffffff;
    @!p not.b32 %r1092, %r1092;
}

	// end inline asm
	and.b32  	%r1105, %r1092, %r1104;
	clz.b32 	%r1106, %r1105;
	sub.s32 	%r173, 31, %r1106;
	and.b32  	%r1107, %r681, %r1105;
	popc.b32 	%r174, %r1107;
	setp.ne.s32 	%p172, %r307, %r173;
	mov.b32 	%r1756, 0;
	@%p172 bra 	$L__BB8_185;
	shl.b32 	%r1108, %r1093, 2;
	add.s32 	%r1109, %r9, %r1108;
	atom.shared.add.u32 	%r1756, [%r1109], %r174;
$L__BB8_185:
	shfl.sync.idx.b32	%r1135|%p173, %r1756, %r173, 31, -1;
	add.s32 	%r177, %r174, %r1135;
	setp.eq.s64 	%p174, %rd772, 9223372036854775807;
	selp.b64 	%rd285, -9223372036854775808, %rd772, %p174;
	shr.u64 	%rd286, %rd285, %r707;
	cvt.u32.u64 	%r1137, %rd286;
	and.b32  	%r1132, %r1137, %r8;
	mov.b32 	%r1112, 1;
	// begin inline asm
	{
    .reg .pred p;
    and.b32 %r1110, %r1132, %r1112;    setp.ne.u32 p, %r1110, 0;
    vote.ballot.sync.b32 %r1110, p, 0xffffffff;
    @!p not.b32 %r1110, %r1110;
}

	// end inline asm
	mov.b32 	%r1115, 2;
	// begin inline asm
	{
    .reg .pred p;
    and.b32 %r1113, %r1132, %r1115;    setp.ne.u32 p, %r1113, 0;
    vote.ballot.sync.b32 %r1113, p, 0xffffffff;
    @!p not.b32 %r1113, %r1113;
}

	// end inline asm
	and.b32  	%r1138, %r1113, %r1110;
	mov.b32 	%r1118, 4;
	// begin inline asm
	{
    .reg .pred p;
    and.b32 %r1116, %r1132, %r1118;    setp.ne.u32 p, %r1116, 0;
    vote.ballot.sync.b32 %r1116, p, 0xffffffff;
    @!p not.b32 %r1116, %r1116;
}

	// end inline asm
	and.b32  	%r1139, %r1116, %r1138;
	mov.b32 	%r1121, 8;
	// begin inline asm
	{
    .reg .pred p;
    and.b32 %r1119, %r1132, %r1121;    setp.ne.u32 p, %r1119, 0;
    vote.ballot.sync.b32 %r1119, p, 0xffffffff;
    @!p not.b32 %r1119, %r1119;
}

	// end inline asm
	and.b32  	%r1140, %r1119, %r1139;
	mov.b32 	%r1124, 16;
	// begin inline asm
	{
    .reg .pred p;
    and.b32 %r1122, %r1132, %r1124;    setp.ne.u32 p, %r1122, 0;
    vote.ballot.sync.b32 %r1122, p, 0xffffffff;
    @!p not.b32 %r1122, %r1122;
}

	// end inline asm
	and.b32  	%r1141, %r1122, %r1140;
	mov.b32 	%r1127, 32;
	// begin inline asm
	{
    .reg .pred p;
    and.b32 %r1125, %r1132, %r1127;    setp.ne.u32 p, %r1125, 0;
    vote.ballot.sync.b32 %r1125, p, 0xffffffff;
    @!p not.b32 %r1125, %r1125;
}

	// end inline asm
	and.b32  	%r1142, %r1125, %r1141;
	mov.b32 	%r1130, 64;
	// begin inline asm
	{
    .reg .pred p;
    and.b32 %r1128, %r1132, %r1130;    setp.ne.u32 p, %r1128, 0;
    vote.ballot.sync.b32 %r1128, p, 0xffffffff;
    @!p not.b32 %r1128, %r1128;
}

	// end inline asm
	and.b32  	%r1143, %r1128, %r1142;
	mov.b32 	%r1133, 128;
	// begin inline asm
	{
    .reg .pred p;
    and.b32 %r1131, %r1132, %r1133;    setp.ne.u32 p, %r1131, 0;
    vote.ballot.sync.b32 %r1131, p, 0xffffffff;
    @!p not.b32 %r1131, %r1131;
}

	// end inline asm
	and.b32  	%r1144, %r1131, %r1143;
	clz.b32 	%r1145, %r1144;
	sub.s32 	%r179, 31, %r1145;
	and.b32  	%r1146, %r681, %r1144;
	popc.b32 	%r180, %r1146;
	setp.ne.s32 	%p175, %r307, %r179;
	mov.b32 	%r1757, 0;
	@%p175 bra 	$L__BB8_187;
	shl.b32 	%r1147, %r1132, 2;
	add.s32 	%r1148, %r9, %r1147;
	atom.shared.add.u32 	%r1757, [%r1148], %r180;
$L__BB8_187:
	shfl.sync.idx.b32	%r1174|%p176, %r1757, %r179, 31, -1;
	add.s32 	%r183, %r180, %r1174;
	setp.eq.s64 	%p177, %rd771, 9223372036854775807;
	selp.b64 	%rd287, -9223372036854775808, %rd771, %p177;
	shr.u64 	%rd288, %rd287, %r707;
	cvt.u32.u64 	%r1176, %rd288;
	and.b32  	%r1171, %r1176, %r8;
	mov.b32 	%r1151, 1;
	// begin inline asm
	{
    .reg .pred p;
    and.b32 %r1149, %r1171, %r1151;    setp.ne.u32 p, %r1149, 0;
    vote.ballot.sync.b32 %r1149, p, 0xffffffff;
    @!p not.b32 %r1149, %r1149;
}

	// end inline asm
	mov.b32 	%r1154, 2;
	// begin inline asm
	{
    .reg .pred p;
    and.b32 %r1152, %r1171, %r1154;    setp.ne.u32 p, %r1152, 0;
    vote.ballot.sync.b32 %r1152, p, 0xffffffff;
    @!p not.b32 %r1152, %r1152;
}

	// end inline asm
	and.b32  	%r1177, %r1152, %r1149;
	mov.b32 	%r1157, 4;
	// begin inline asm
	{
    .reg .pred p;
    and.b32 %r1155, %r1171, %r1157;    setp.ne.u32 p, %r1155, 0;
    vote.ballot.sync.b32 %r1155, p, 0xffffffff;
    @!p not.b32 %r1155, %r1155;
}

	// end inline asm
	and.b32  	%r1178, %r1155, %r1177;
	mov.b32 	%r1160, 8;
	// begin inline asm
	{
    .reg .pred p;
    and.b32 %r1158, %r1171, %r1160;    setp.ne.u32 p, %r1158, 0;
    vote.ballot.sync.b32 %r1158, p, 0xffffffff;
    @!p not.b32 %r1158, %r1158;
}

	// end inline asm
	and.b32  	%r1179, %r1158, %r1178;
	mov.b32 	%r1163, 16;
	// begin inline asm
	{
    .reg .pred p;
    and.b32 %r1161, %r1171, %r1163;    setp.ne.u32 p, %r1161, 0;
    vote.ballot.sync.b32 %r1161, p, 0xffffffff;
    @!p not.b32 %r1161, %r1161;
}

	// end inline asm
	and.b32  	%r1180, %r1161, %r1179;
	mov.b32 	%r1166, 32;
	// begin inline asm
	{
    .reg .pred p;
    and.b32 %r1164, %r1171, %r1166;    setp.ne.u32 p, %r1164, 0;
    vote.ballot.sync.b32 %r1164, p, 0xffffffff;
    @!p not.b32 %r1164, %r1164;
}

	// end inline asm
	and.b32  	%r1181, %r1164, %r1180;
	mov.b32 	%r1169, 64;
	// begin inline asm
	{
    .reg .pred p;
    and.b32 %r1167, %r1171, %r1169;    setp.ne.u32 p, %r1167, 0;
    vote.ballot.sync.b32 %r1167, p, 0xffffffff;
    @!p not.b32 %r1167, %r1167;
}

	// end inline asm
	and.b32  	%r1182, %r1167, %r1181;
	mov.b32 	%r1172, 128;
	// begin inline asm
	{
    .reg .pred p;
    and.b32 %r1170, %r1171, %r1172;    setp.ne.u32 p, %r1170, 0;
    vote.ballot.sync.b32 %r1170, p, 0xffffffff;
    @!p not.b32 %r1170, %r1170;
}

	// end inline asm
	and.b32  	%r1183, %r1170, %r1182;
	clz.b32 	%r1184, %r1183;
	sub.s32 	%r185, 31, %r1184;
	and.b32  	%r1185, %r681, %r1183;
	popc.b32 	%r186, %r1185;
	setp.ne.s32 	%p178, %r307, %r185;
	mov.b32 	%r1758, 0;
	@%p178 bra 	$L__BB8_189;
	shl.b32 	%r1186, %r1171, 2;
	add.s32 	%r1187, %r9, %r1186;
	atom.shared.add.u32 	%r1758, [%r1187], %r186;
$L__BB8_189:
	shfl.sync.idx.b32	%r1213|%p179, %r1758, %r185, 31, -1;
	add.s32 	%r189, %r186, %r1213;
	setp.eq.s64 	%p180, %rd770, 9223372036854775807;
	selp.b64 	%rd289, -9223372036854775808, %rd770, %p180;
	shr.u64 	%rd290, %rd289, %r707;
	cvt.u32.u64 	%r1215, %rd290;
	and.b32  	%r1210, %r1215, %r8;
	mov.b32 	%r1190, 1;
	// begin inline asm
	{
    .reg .pred p;
    and.b32 %r1188, %r1210, %r1190;    setp.ne.u32 p, %r1188, 0;
    vote.ballot.sync.b32 %r1188, p, 0xffffffff;
    @!p not.b32 %r1188, %r1188;
}

	// end inline asm
	mov.b32 	%r1193, 2;
	// begin inline asm
	{
    .reg .pred p;
    and.b32 %r1191, %r1210, %r1193;    setp.ne.u32 p, %r1191, 0;
    vote.ballot.sync.b32 %r1191, p, 0xffffffff;
    @!p not.b32 %r1191, %r1191;
}

	// end inline asm
	and.b32  	%r1216, %r1191, %r1188;
	mov.b32 	%r1196, 4;
	// begin inline asm
	{
    .reg .pred p;
    and.b32 %r1194, %r1210, %r1196;    setp.ne.u32 p, %r1194, 0;
    vote.ballot.sync.b32 %r1194, p, 0xffffffff;
    @!p not.b32 %r1194, %r1194;
}

	// end inline asm
	and.b32  	%r1217, %r1194, %r1216;
	mov.b32 	%r1199, 8;
	// begin inline asm
	{
    .reg .pred p;
    and.b32 %r1197, %r1210, %r1199;    setp.ne.u32 p, %r1197, 0;
    vote.ballot.sync.b32 %r1197, p, 0xffffffff;
    @!p not.b32 %r1197, %r1197;
}

	// end inline asm
	and.b32  	%r1218, %r1197, %r1217;
	mov.b32 	%r1202, 16;
	// begin inline asm
	{
    .reg .pred p;
    and.b32 %r1200, %r1210, %r1202;    setp.ne.u32 p, %r1200, 0;
    vote.ballot.sync.b32 %r1200, p, 0xffffffff;
    @!p not.b32 %r1200, %r1200;
}

	// end inline asm
	and.b32  	%r1219, %r1200, %r1218;
	mov.b32 	%r1205, 32;
	// begin inline asm
	{
    .reg .pred p;
    and.b32 %r1203, %r1210, %r1205;    setp.ne.u32 p, %r1203, 0;
    vote.ballot.sync.b32 %r1203, p, 0xffffffff;
    @!p not.b32 %r1203, %r1203;
}

	// end inline asm
	and.b32  	%r1220, %r1203, %r1219;
	mov.b32 	%r1208, 64;
	// begin inline asm
	{
    .reg .pred p;
    and.b32 %r1206, %r1210, %r1208;    setp.ne.u32 p, %r1206, 0;
    vote.ballot.sync.b32 %r1206, p, 0xffffffff;
    @!p not.b32 %r1206, %r1206;
}

	// end inline asm
	and.b32  	%r1221, %r1206, %r1220;
	mov.b32 	%r1211, 128;
	// begin inline asm
	{
    .reg .pred p;
    and.b32 %r1209, %r1210, %r1211;    setp.ne.u32 p, %r1209, 0;
    vote.ballot.sync.b32 %r1209, p, 0xffffffff;
    @!p not.b32 %r1209, %r1209;
}

	// end inline asm
	and.b32  	%r1222, %r1209, %r1221;
	clz.b32 	%r1223, %r1222;
	sub.s32 	%r191, 31, %r1223;
	and.b32  	%r1224, %r681, %r1222;
	popc.b32 	%r192, %r1224;
	setp.ne.s32 	%p181, %r307, %r191;
	mov.b32 	%r1759, 0;
	@%p181 bra 	$L__BB8_191;
	shl.b32 	%r1225, %r1210, 2;
	add.s32 	%r1226, %r9, %r1225;
	atom.shared.add.u32 	%r1759, [%r1226], %r192;
$L__BB8_191:
	shfl.sync.idx.b32	%r1252|%p182, %r1759, %r191, 31, -1;
	add.s32 	%r195, %r192, %r1252;
	setp.eq.s64 	%p183, %rd769, 9223372036854775807;
	selp.b64 	%rd291, -9223372036854775808, %rd769, %p183;
	shr.u64 	%rd292, %rd291, %r707;
	cvt.u32.u64 	%r1254, %rd292;
	and.b32  	%r1249, %r1254, %r8;
	mov.b32 	%r1229, 1;
	// begin inline asm
	{
    .reg .pred p;
    and.b32 %r1227, %r1249, %r1229;    setp.ne.u32 p, %r1227, 0;
    vote.ballot.sync.b32 %r1227, p, 0xffffffff;
    @!p not.b32 %r1227, %r1227;
}

	// end inline asm
	mov.b32 	%r1232, 2;
	// begin inline asm
	{
    .reg .pred p;
    and.b32 %r1230, %r1249, %r1232;    setp.ne.u32 p, %r1230, 0;
    vote.ballot.sync.b32 %r1230, p, 0xffffffff;
    @!p not.b32 %r1230, %r1230;
}

	// end inline asm
	and.b32  	%r1255, %r1230, %r1227;
	mov.b32 	%r1235, 4;
	// begin inline asm
	{
    .reg .pred p;
    and.b32 %r1233, %r1249, %r1235;    setp.ne.u32 p, %r1233, 0;
    vote.ballot.sync.b32 %r1233, p, 0xffffffff;
    @!p not.b32 %r1233, %r1233;
}

	// end inline asm
	and.b32  	%r1256, %r1233, %r1255;
	mov.b32 	%r1238, 8;
	// begin inline asm
	{
    .reg .pred p;
    and.b32 %r1236, %r1249, %r1238;    setp.ne.u32 p, %r1236, 0;
    vote.ballot.sync.b32 %r1236, p, 0xffffffff;
    @!p not.b32 %r1236, %r1236;
}

	// end inline asm
	and.b32  	%r1257, %r1236, %r1256;
	mov.b32 	%r1241, 16;
	// begin inline asm
	{
    .reg .pred p;
    and.b32 %r1239, %r1249, %r1241;    setp.ne.u32 p, %r1239, 0;
    vote.ballot.sync.b32 %r1239, p, 0xffffffff;
    @!p not.b32 %r1239, %r1239;
}

	// end inline asm
	and.b32  	%r1258, %r1239, %r1257;
	mov.b32 	%r1244, 32;
	// begin inline asm
	{
    .reg .pred p;
    and.b32 %r1242, %r1249, %r1244;    setp.ne.u32 p, %r1242, 0;
    vote.ballot.sync.b32 %r1242, p, 0xffffffff;
    @!p not.b32 %r1242, %r1242;
}

	// end inline asm
	and.b32  	%r1259, %r1242, %r1258;
	mov.b32 	%r1247, 64;
	// begin inline asm
	{
    .reg .pred p;
    and.b32 %r1245, %r1249, %r1247;    setp.ne.u32 p, %r1245, 0;
    vote.ballot.sync.b32 %r1245, p, 0xffffffff;
    @!p not.b32 %r1245, %r1245;
}

	// end inline asm
	and.b32  	%r1260, %r1245, %r1259;
	mov.b32 	%r1250, 128;
	// begin inline asm
	{
    .reg .pred p;
    and.b32 %r1248, %r1249, %r1250;    setp.ne.u32 p, %r1248, 0;
    vote.ballot.sync.b32 %r1248, p, 0xffffffff;
    @!p not.b32 %r1248, %r1248;
}

	// end inline asm
	and.b32  	%r1261, %r1248, %r1260;
	clz.b32 	%r1262, %r1261;
	sub.s32 	%r197, 31, %r1262;
	and.b32  	%r1263, %r681, %r1261;
	popc.b32 	%r198, %r1263;
	setp.ne.s32 	%p184, %r307, %r197;
	mov.b32 	%r1760, 0;
	@%p184 bra 	$L__BB8_193;
	shl.b32 	%r1264, %r1249, 2;
	add.s32 	%r1265, %r9, %r1264;
	atom.shared.add.u32 	%r1760, [%r1265], %r198;
$L__BB8_193:
	shfl.sync.idx.b32	%r1266|%p186, %r1760, %r197, 31, -1;
	add.s32 	%r201, %r198, %r1266;
	bar.sync 	0;
	shl.b32 	%r1267, %r117, 3;
	mov.u32 	%r1268, _ZZN3cub18CUB_300001_SM_10006detail10radix_sort29DeviceRadixSortOnesweepKernelINS1_5radix10policy_hubIdiyE10Policy1000ELNS0_9SortOrderE0EdiyiiNS1_21identity_decomposer_tEEEvPT5_SB_PT3_PKSC_PT1_PKSG_PT2_PKSK_T4_iiT6_E1s;
	add.s32 	%r202, %r1268, %r1267;
	st.shared.u64 	[%r202+-8], %rd783;
	shl.b32 	%r1269, %r123, 3;
	add.s32 	%r203, %r1268, %r1269;
	st.shared.u64 	[%r203+-8], %rd782;
	shl.b32 	%r1270, %r129, 3;
	add.s32 	%r204, %r1268, %r1270;
	st.shared.u64 	[%r204+-8], %rd781;
	shl.b32 	%r1271, %r135, 3;
	add.s32 	%r205, %r1268, %r1271;
	st.shared.u64 	[%r205+-8], %rd780;
	shl.b32 	%r1272, %r141, 3;
	add.s32 	%r206, %r1268, %r1272;
	st.shared.u64 	[%r206+-8], %rd779;
	shl.b32 	%r1273, %r147, 3;
	add.s32 	%r207, %r1268, %r1273;
	st.shared.u64 	[%r207+-8], %rd778;
	shl.b32 	%r1274, %r153, 3;
	add.s32 	%r208, %r1268, %r1274;
	st.shared.u64 	[%r208+-8], %rd777;
	shl.b32 	%r1275, %r159, 3;
	add.s32 	%r209, %r1268, %r1275;
	st.shared.u64 	[%r209+-8], %rd776;
	shl.b32 	%r1276, %r165, 3;
	add.s32 	%r210, %r1268, %r1276;
	st.shared.u64 	[%r210+-8], %rd775;
	shl.b32 	%r1277, %r171, 3;
	add.s32 	%r211, %r1268, %r1277;
	st.shared.u64 	[%r211+-8], %rd774;
	shl.b32 	%r1278, %r177, 3;
	add.s32 	%r212, %r1268, %r1278;
	st.shared.u64 	[%r212+-8], %rd773;
	shl.b32 	%r1279, %r183, 3;
	add.s32 	%r213, %r1268, %r1279;
	st.shared.u64 	[%r213+-8], %rd772;
	shl.b32 	%r1280, %r189, 3;
	add.s32 	%r214, %r1268, %r1280;
	st.shared.u64 	[%r214+-8], %rd771;
	shl.b32 	%r1281, %r195, 3;
	add.s32 	%r215, %r1268, %r1281;
	st.shared.u64 	[%r215+-8], %rd770;
	shl.b32 	%r1282, %r201, 3;
	add.s32 	%r216, %r1268, %r1282;
	st.shared.u64 	[%r216+-8], %rd769;
	shl.b32 	%r1283, %r1, 3;
	add.s32 	%r1284, %r1268, %r1283;
	add.s32 	%r217, %r1284, 46080;
	@%p57 bra 	$L__BB8_201;
	ld.param.u64 	%rd738, [_ZN3cub18CUB_300001_SM_10006detail10radix_sort29DeviceRadixSortOnesweepKernelINS1_5radix10policy_hubIdiyE10Policy1000ELNS0_9SortOrderE0EdiyiiNS1_21identity_decomposer_tEEEvPT5_SB_PT3_PKSC_PT1_PKSG_PT2_PKSK_T4_iiT6__param_3];
	cvta.to.global.u64 	%rd293, %rd738;
	shl.b64 	%rd294, %rd85, 3;
	add.s64 	%rd295, %rd293, %rd294;
	ld.global.u64 	%rd296, [%rd295];
	cvt.s64.s32 	%rd297, %r110;
	sub.s64 	%rd784, %rd296, %rd297;
	st.shared.u64 	[%r217], %rd784;
	setp.lt.s32 	%p187, %r4, 1;
	mov.u32 	%r1764, %r1712;
	@%p187 bra 	$L__BB8_200;
	mov.b32 	%r1762, -1;
	mov.u32 	%r1761, %r4;
	mov.u32 	%r1764, %r1712;
$L__BB8_196:
	add.s32 	%r221, %r1761, -1;
	shl.b32 	%r1286, %r221, 8;
	add.s32 	%r1287, %r1286, %r1;
	mul.wide.s32 	%rd298, %r1287, 4;
	add.s64 	%rd126, %rd3, %rd298;
$L__BB8_197:
	membar.cta;
	ld.volatile.global.u32 	%r222, [%rd126];
	setp.eq.s32 	%p188, %r222, 0;
	@%p188 bra 	$L__BB8_197;
	and.b32  	%r1288, %r222, 1073741823;
	add.s32 	%r1764, %r1288, %r1764;
	setp.gt.s32 	%p189, %r222, -1;
	vote.sync.ballot.b32 	%r1762, %p189, %r1762;
	setp.gt.u32 	%p191, %r1761, 1;
	and.pred  	%p192, %p189, %p191;
	mov.u32 	%r1761, %r221;
	@%p192 bra 	$L__BB8_196;
	ld.shared.u64 	%rd784, [%r217];
$L__BB8_200:
	ld.param.u64 	%rd732, [_ZN3cub18CUB_300001_SM_10006detail10radix_sort29DeviceRadixSortOnesweepKernelINS1_5radix10policy_hubIdiyE10Policy1000ELNS0_9SortOrderE0EdiyiiNS1_21identity_decomposer_tEEEvPT5_SB_PT3_PKSC_PT1_PKSG_PT2_PKSK_T4_iiT6__param_0];
	or.b32  	%r1289, %r1764, -2147483648;
	cvta.to.global.u64 	%rd299, %rd732;
	shl.b32 	%r1290, %r4, 8;
	add.s32 	%r1291, %r1290, %r1;
	mul.wide.s32 	%rd300, %r1291, 4;
	add.s64 	%rd301, %rd299, %rd300;
	st.volatile.global.u32 	[%rd301], %r1289;
	sub.s32 	%r1292, %r1764, %r1712;
	cvt.s64.s32 	%rd302, %r1292;
	add.s64 	%rd303, %rd784, %rd302;
	st.shared.u64 	[%r217], %rd303;
$L__BB8_201:
	ld.param.u64 	%rd735, [_ZN3cub18CUB_300001_SM_10006detail10radix_sort29DeviceRadixSortOnesweepKernelINS1_5radix10policy_hubIdiyE10Policy1000ELNS0_9SortOrderE0EdiyiiNS1_21identity_decomposer_tEEEvPT5_SB_PT3_PKSC_PT1_PKSG_PT2_PKSK_T4_iiT6__param_2];
	setp.lt.s32 	%p194, %r5, %r304;
	setp.eq.s64 	%p195, %rd735, 0;
	or.pred  	%p196, %p195, %p194;
	or.pred  	%p197, %p57, %p196;
	@%p197 bra 	$L__BB8_203;
	ld.param.u64 	%rd736, [_ZN3cub18CUB_300001_SM_10006detail10radix_sort29DeviceRadixSortOnesweepKernelINS1_5radix10policy_hubIdiyE10Policy1000ELNS0_9SortOrderE0EdiyiiNS1_21identity_decomposer_tEEEvPT5_SB_PT3_PKSC_PT1_PKSG_PT2_PKSK_T4_iiT6__param_2];
	ld.shared.u64 	%rd304, [%r217];
	cvt.s64.s32 	%rd305, %r1712;
	cvt.s64.s32 	%rd306, %r110;
	add.s64 	%rd307, %rd306, %rd305;
	add.s64 	%rd308, %rd307, %rd304;
	cvta.to.global.u64 	%rd309, %rd736;
	shl.b64 	%rd310, %rd85, 3;
	add.s64 	%rd311, %rd309, %rd310;
	st.global.u64 	[%rd311], %rd308;
$L__BB8_203:
	setp.gt.s32 	%p198, %r5, %r304;
	bar.sync 	0;
	add.s32 	%r226, %r217, -46080;
	@%p198 bra 	$L__BB8_205;
	ld.shared.u64 	%rd312, [%r217+-46080];
	setp.eq.s64 	%p199, %rd312, 9223372036854775807;
	selp.b64 	%rd313, -9223372036854775808, %rd312, %p199;
	shr.u64 	%rd314, %rd313, %r707;
	cvt.u32.u64 	%r1294, %rd314;
	and.b32  	%r1295, %r1294, %r8;
	shl.b32 	%r1296, %r1295, 3;
	mov.u32 	%r1297, _ZZN3cub18CUB_300001_SM_10006detail10radix_sort29DeviceRadixSortOnesweepKernelINS1_5radix10policy_hubIdiyE10Policy1000ELNS0_9SortOrderE0EdiyiiNS1_21identity_decomposer_tEEEvPT5_SB_PT3_PKSC_PT1_PKSG_PT2_PKSK_T4_iiT6_E1s;
	add.s32 	%r1298, %r1297, 46080;
	add.s32 	%r1299, %r1298, %r1296;
	ld.shared.u64 	%rd315, [%r1299];
	add.s64 	%rd316, %rd315, %rd85;
	setp.gt.s64 	%p200, %rd312, -1;
	selp.b64 	%rd317, -1, -9223372036854775808, %p200;
	xor.b64  	%rd318, %rd317, %rd312;
	shl.b64 	%rd319, %rd316, 3;
	add.s64 	%rd320, %rd2, %rd319;
	st.global.u64 	[%rd320], %rd318;
	bar.warp.sync 	-1;
	ld.shared.u64 	%rd321, [%r217+-43008];
	setp.eq.s64 	%p201, %rd321, 9223372036854775807;
	selp.b64 	%rd322, -9223372036854775808, %rd321, %p201;
	shr.u64 	%rd323, %rd322, %r707;
	cvt.u32.u64 	%r1300, %rd323;
	and.b32  	%r1301, %r1300, %r8;
	shl.b32 	%r1302, %r1301, 3;
	add.s32 	%r1303, %r1298, %r1302;
	ld.shared.u64 	%rd324, [%r1303];
	add.s64 	%rd325, %rd324, %rd85;
	setp.gt.s64 	%p202, %rd321, -1;
	selp.b64 	%rd326, -1, -9223372036854775808, %p202;
	xor.b64  	%rd327, %rd326, %rd321;
	shl.b64 	%rd328, %rd325, 3;
	add.s64 	%rd329, %rd2, %rd328;
	st.global.u64 	[%rd329+3072], %rd327;
	bar.warp.sync 	-1;
	ld.shared.u64 	%rd330, [%r217+-39936];
	setp.eq.s64 	%p203, %rd330, 9223372036854775807;
	selp.b64 	%rd331, -9223372036854775808, %rd330, %p203;
	shr.u64 	%rd332, %rd331, %r707;
	cvt.u32.u64 	%r1304, %rd332;
	and.b32  	%r1305, %r1304, %r8;
	shl.b32 	%r1306, %r1305, 3;
	add.s32 	%r1307, %r1298, %r1306;
	ld.shared.u64 	%rd333, [%r1307];
	add.s64 	%rd334, %rd333, %rd85;
	setp.gt.s64 	%p204, %rd330, -1;
	selp.b64 	%rd335, -1, -9223372036854775808, %p204;
	xor.b64  	%rd336, %rd335, %rd330;
	shl.b64 	%rd337, %rd334, 3;
	add.s64 	%rd338, %rd2, %rd337;
	st.global.u64 	[%rd338+6144], %rd336;
	bar.warp.sync 	-1;
	ld.shared.u64 	%rd339, [%r217+-36864];
	setp.eq.s64 	%p205, %rd339, 9223372036854775807;
	selp.b64 	%rd340, -9223372036854775808, %rd339, %p205;
	shr.u64 	%rd341, %rd340, %r707;
	cvt.u32.u64 	%r1308, %rd341;
	and.b32  	%r1309, %r1308, %r8;
	shl.b32 	%r1310, %r1309, 3;
	add.s32 	%r1311, %r1298, %r1310;
	ld.shared.u64 	%rd342, [%r1311];
	add.s64 	%rd343, %rd342, %rd85;
	setp.gt.s64 	%p206, %rd339, -1;
	selp.b64 	%rd344, -1, -9223372036854775808, %p206;
	xor.b64  	%rd345, %rd344, %rd339;
	shl.b64 	%rd346, %rd343, 3;
	add.s64 	%rd347, %rd2, %rd346;
	st.global.u64 	[%rd347+9216], %rd345;
	bar.warp.sync 	-1;
	ld.shared.u64 	%rd348, [%r217+-33792];
	setp.eq.s64 	%p207, %rd348, 9223372036854775807;
	selp.b64 	%rd349, -9223372036854775808, %rd348, %p207;
	shr.u64 	%rd350, %rd349, %r707;
	cvt.u32.u64 	%r1312, %rd350;
	and.b32  	%r1313, %r1312, %r8;
	shl.b32 	%r1314, %r1313, 3;
	add.s32 	%r1315, %r1298, %r1314;
	ld.shared.u64 	%rd351, [%r1315];
	add.s64 	%rd352, %rd351, %rd85;
	setp.gt.s64 	%p208, %rd348, -1;
	selp.b64 	%rd353, -1, -9223372036854775808, %p208;
	xor.b64  	%rd354, %rd353, %rd348;
	shl.b64 	%rd355, %rd352, 3;
	add.s64 	%rd356, %rd2, %rd355;
	st.global.u64 	[%rd356+12288], %rd354;
	bar.warp.sync 	-1;
	ld.shared.u64 	%rd357, [%r217+-30720];
	setp.eq.s64 	%p209, %rd357, 9223372036854775807;
	selp.b64 	%rd358, -9223372036854775808, %rd357, %p209;
	shr.u64 	%rd359, %rd358, %r707;
	cvt.u32.u64 	%r1316, %rd359;
	and.b32  	%r1317, %r1316, %r8;
	shl.b32 	%r1318, %r1317, 3;
	add.s32 	%r1319, %r1298, %r1318;
	ld.shared.u64 	%rd360, [%r1319];
	add.s64 	%rd361, %rd360, %rd85;
	setp.gt.s64 	%p210, %rd357, -1;
	selp.b64 	%rd362, -1, -9223372036854775808, %p210;
	xor.b64  	%rd363, %rd362, %rd357;
	shl.b64 	%rd364, %rd361, 3;
	add.s64 	%rd365, %rd2, %rd364;
	st.global.u64 	[%rd365+15360], %rd363;
	bar.warp.sync 	-1;
	ld.shared.u64 	%rd366, [%r217+-27648];
	setp.eq.s64 	%p211, %rd366, 9223372036854775807;
	selp.b64 	%rd367, -9223372036854775808, %rd366, %p211;
	shr.u64 	%rd368, %rd367, %r707;
	cvt.u32.u64 	%r1320, %rd368;
	and.b32  	%r1321, %r1320, %r8;
	shl.b32 	%r1322, %r1321, 3;
	add.s32 	%r1323, %r1298, %r1322;
	ld.shared.u64 	%rd369, [%r1323];
	add.s64 	%rd370, %rd369, %rd85;
	setp.gt.s64 	%p212, %rd366, -1;
	selp.b64 	%rd371, -1, -9223372036854775808, %p212;
	xor.b64  	%rd372, %rd371, %rd366;
	shl.b64 	%rd373, %rd370, 3;
	add.s64 	%rd374, %rd2, %rd373;
	st.global.u64 	[%rd374+18432], %rd372;
	bar.warp.sync 	-1;
	ld.shared.u64 	%rd375, [%r217+-24576];
	setp.eq.s64 	%p213, %rd375, 9223372036854775807;
	selp.b64 	%rd376, -9223372036854775808, %rd375, %p213;
	shr.u64 	%rd377, %rd376, %r707;
	cvt.u32.u64 	%r1324, %rd377;
	and.b32  	%r1325, %r1324, %r8;
	shl.b32 	%r1326, %r1325, 3;
	add.s32 	%r1327, %r1298, %r1326;
	ld.shared.u64 	%rd378, [%r1327];
	add.s64 	%rd379, %rd378, %rd85;
	setp.gt.s64 	%p214, %rd375, -1;
	selp.b64 	%rd380, -1, -9223372036854775808, %p214;
	xor.b64  	%rd381, %rd380, %rd375;
	shl.b64 	%rd382, %rd379, 3;
	add.s64 	%rd383, %rd2, %rd382;
	st.global.u64 	[%rd383+21504], %rd381;
	bar.warp.sync 	-1;
	ld.shared.u64 	%rd384, [%r217+-21504];
	setp.eq.s64 	%p215, %rd384, 9223372036854775807;
	selp.b64 	%rd385, -9223372036854775808, %rd384, %p215;
	shr.u64 	%rd386, %rd385, %r707;
	cvt.u32.u64 	%r1328, %rd386;
	and.b32  	%r1329, %r1328, %r8;
	shl.b32 	%r1330, %r1329, 3;
	add.s32 	%r1331, %r1298, %r1330;
	ld.shared.u64 	%rd387, [%r1331];
	add.s64 	%rd388, %rd387, %rd85;
	setp.gt.s64 	%p216, %rd384, -1;
	selp.b64 	%rd389, -1, -9223372036854775808, %p216;
	xor.b64  	%rd390, %rd389, %rd384;
	shl.b64 	%rd391, %rd388, 3;
	add.s64 	%rd392, %rd2, %rd391;
	st.global.u64 	[%rd392+24576], %rd390;
	bar.warp.sync 	-1;
	ld.shared.u64 	%rd393, [%r217+-18432];
	setp.eq.s64 	%p217, %rd393, 9223372036854775807;
	selp.b64 	%rd394, -9223372036854775808, %rd393, %p217;
	shr.u64 	%rd395, %rd394, %r707;
	cvt.u32.u64 	%r1332, %rd395;
	and.b32  	%r1333, %r1332, %r8;
	shl.b32 	%r1334, %r1333, 3;
	add.s32 	%r1335, %r1298, %r1334;
	ld.shared.u64 	%rd396, [%r1335];
	add.s64 	%rd397, %rd396, %rd85;
	setp.gt.s64 	%p218, %rd393, -1;
	selp.b64 	%rd398, -1, -9223372036854775808, %p218;
	xor.b64  	%rd399, %rd398, %rd393;
	shl.b64 	%rd400, %rd397, 3;
	add.s64 	%rd401, %rd2, %rd400;
	st.global.u64 	[%rd401+27648], %rd399;
	bar.warp.sync 	-1;
	ld.shared.u64 	%rd402, [%r217+-15360];
	setp.eq.s64 	%p219, %rd402, 9223372036854775807;
	selp.b64 	%rd403, -9223372036854775808, %rd402, %p219;
	shr.u64 	%rd404, %rd403, %r707;
	cvt.u32.u64 	%r1336, %rd404;
	and.b32  	%r1337, %r1336, %r8;
	shl.b32 	%r1338, %r1337, 3;
	add.s32 	%r1339, %r1298, %r1338;
	ld.shared.u64 	%rd405, [%r1339];
	add.s64 	%rd406, %rd405, %rd85;
	setp.gt.s64 	%p220, %rd402, -1;
	selp.b64 	%rd407, -1, -9223372036854775808, %p220;
	xor.b64  	%rd408, %rd407, %rd402;
	shl.b64 	%rd409, %rd406, 3;
	add.s64 	%rd410, %rd2, %rd409;
	st.global.u64 	[%rd410+30720], %rd408;
	bar.warp.sync 	-1;
	ld.shared.u64 	%rd411, [%r217+-12288];
	setp.eq.s64 	%p221, %rd411, 9223372036854775807;
	selp.b64 	%rd412, -9223372036854775808, %rd411, %p221;
	shr.u64 	%rd413, %rd412, %r707;
	cvt.u32.u64 	%r1340, %rd413;
	and.b32  	%r1341, %r1340, %r8;
	shl.b32 	%r1342, %r1341, 3;
	add.s32 	%r1343, %r1298, %r1342;
	ld.shared.u64 	%rd414, [%r1343];
	add.s64 	%rd415, %rd414, %rd85;
	setp.gt.s64 	%p222, %rd411, -1;
	selp.b64 	%rd416, -1, -9223372036854775808, %p222;
	xor.b64  	%rd417, %rd416, %rd411;
	shl.b64 	%rd418, %rd415, 3;
	add.s64 	%rd419, %rd2, %rd418;
	st.global.u64 	[%rd419+33792], %rd417;
	bar.warp.sync 	-1;
	ld.shared.u64 	%rd420, [%r217+-9216];
	setp.eq.s64 	%p223, %rd420, 9223372036854775807;
	selp.b64 	%rd421, -9223372036854775808, %rd420, %p223;
	shr.u64 	%rd422, %rd421, %r707;
	cvt.u32.u64 	%r1344, %rd422;
	and.b32  	%r1345, %r1344, %r8;
	shl.b32 	%r1346, %r1345, 3;
	add.s32 	%r1347, %r1298, %r1346;
	ld.shared.u64 	%rd423, [%r1347];
	add.s64 	%rd424, %rd423, %rd85;
	setp.gt.s64 	%p224, %rd420, -1;
	selp.b64 	%rd425, -1, -9223372036854775808, %p224;
	xor.b64  	%rd426, %rd425, %rd420;
	shl.b64 	%rd427, %rd424, 3;
	add.s64 	%rd428, %rd2, %rd427;
	st.global.u64 	[%rd428+36864], %rd426;
	bar.warp.sync 	-1;
	ld.shared.u64 	%rd429, [%r217+-6144];
	setp.eq.s64 	%p225, %rd429, 9223372036854775807;
	selp.b64 	%rd430, -9223372036854775808, %rd429, %p225;
	shr.u64 	%rd431, %rd430, %r707;
	cvt.u32.u64 	%r1348, %rd431;
	and.b32  	%r1349, %r1348, %r8;
	shl.b32 	%r1350, %r1349, 3;
	add.s32 	%r1351, %r1298, %r1350;
	ld.shared.u64 	%rd432, [%r1351];
	add.s64 	%rd433, %rd432, %rd85;
	setp.gt.s64 	%p226, %rd429, -1;
	selp.b64 	%rd434, -1, -9223372036854775808, %p226;
	xor.b64  	%rd435, %rd434, %rd429;
	shl.b64 	%rd436, %rd433, 3;
	add.s64 	%rd437, %rd2, %rd436;
	st.global.u64 	[%rd437+39936], %rd435;
	bar.warp.sync 	-1;
	ld.shared.u64 	%rd438, [%r217+-3072];
	setp.eq.s64 	%p227, %rd438, 9223372036854775807;
	selp.b64 	%rd439, -9223372036854775808, %rd438, %p227;
	shr.u64 	%rd440, %rd439, %r707;
	cvt.u32.u64 	%r1352, %rd440;
	and.b32  	%r1353, %r1352, %r8;
	shl.b32 	%r1354, %r1353, 3;
	add.s32 	%r1355, %r1298, %r1354;
	ld.shared.u64 	%rd441, [%r1355];
	add.s64 	%rd442, %rd441, %rd85;
	setp.gt.s64 	%p228, %rd438, -1;
	selp.b64 	%rd443, -1, -9223372036854775808, %p228;
	xor.b64  	%rd444, %rd443, %rd438;
	shl.b64 	%rd445, %rd442, 3;
	add.s64 	%rd446, %rd2, %rd445;
	st.global.u64 	[%rd446+43008], %rd444;
	bar.warp.sync 	-1;
	bra.uni 	$L__BB8_236;
$L__BB8_205:
	mad.lo.s32 	%r227, %r4, -5760, %r304;
	setp.ge.s32 	%p229, %r1, %r227;
	@%p229 bra 	$L__BB8_207;
	ld.shared.u64 	%rd447, [%r226];
	setp.eq.s64 	%p230, %rd447, 9223372036854775807;
	selp.b64 	%rd448, -9223372036854775808, %rd447, %p230;
	shr.u64 	%rd449, %rd448, %r707;
	cvt.u32.u64 	%r1357, %rd449;
	and.b32  	%r1358, %r1357, %r8;
	shl.b32 	%r1359, %r1358, 3;
	mov.u32 	%r1360, _ZZN3cub18CUB_300001_SM_10006detail10radix_sort29DeviceRadixSortOnesweepKernelINS1_5radix10policy_hubIdiyE10Policy1000ELNS0_9SortOrderE0EdiyiiNS1_21identity_decomposer_tEEEvPT5_SB_PT3_PKSC_PT1_PKSG_PT2_PKSK_T4_iiT6_E1s;
	add.s32 	%r1361, %r1360, %r1359;
	ld.shared.u64 	%rd450, [%r1361+46080];
	setp.gt.s64 	%p231, %rd447, -1;
	selp.b64 	%rd451, -1, -9223372036854775808, %p231;
	xor.b64  	%rd452, %rd451, %rd447;
	add.s64 	%rd453, %rd450, %rd85;
	shl.b64 	%rd454, %rd453, 3;
	add.s64 	%rd455, %rd2, %rd454;
	st.global.u64 	[%rd455], %rd452;
$L__BB8_207:
	bar.warp.sync 	-1;
	add.s32 	%r1362, %r1, 384;
	setp.ge.s32 	%p232, %r1362, %r227;
	@%p232 bra 	$L__BB8_209;
	ld.shared.u64 	%rd456, [%r217+-43008];
	setp.eq.s64 	%p233, %rd456, 9223372036854775807;
	selp.b64 	%rd457, -9223372036854775808, %rd456, %p233;
	shr.u64 	%rd458, %rd457, %r707;
	cvt.u32.u64 	%r1364, %rd458;
	and.b32  	%r1365, %r1364, %r8;
	shl.b32 	%r1366, %r1365, 3;
	mov.u32 	%r1367, _ZZN3cub18CUB_300001_SM_10006detail10radix_sort29DeviceRadixSortOnesweepKernelINS1_5radix10policy_hubIdiyE10Policy1000ELNS0_9SortOrderE0EdiyiiNS1_21identity_decomposer_tEEEvPT5_SB_PT3_PKSC_PT1_PKSG_PT2_PKSK_T4_iiT6_E1s;
	add.s32 	%r1368, %r1367, %r1366;
	ld.shared.u64 	%rd459, [%r1368+46080];
	setp.gt.s64 	%p234, %rd456, -1;
	selp.b64 	%rd460, -1, -9223372036854775808, %p234;
	xor.b64  	%rd461, %rd460, %rd456;
	add.s64 	%rd462, %rd459, %rd85;
	shl.b64 	%rd463, %rd462, 3;
	add.s64 	%rd464, %rd2, %rd463;
	st.global.u64 	[%rd464+3072], %rd461;
$L__BB8_209:
	bar.warp.sync 	-1;
	add.s32 	%r1369, %r1, 768;
	setp.ge.s32 	%p235, %r1369, %r227;
	@%p235 bra 	$L__BB8_211;
	ld.shared.u64 	%rd465, [%r217+-39936];
	setp.eq.s64 	%p236, %rd465, 9223372036854775807;
	selp.b64 	%rd466, -9223372036854775808, %rd465, %p236;
	shr.u64 	%rd467, %rd466, %r707;
	cvt.u32.u64 	%r1371, %rd467;
	and.b32  	%r1372, %r1371, %r8;
	shl.b32 	%r1373, %r1372, 3;
	mov.u32 	%r1374, _ZZN3cub18CUB_300001_SM_10006detail10radix_sort29DeviceRadixSortOnesweepKernelINS1_5radix10policy_hubIdiyE10Policy1000ELNS0_9SortOrderE0EdiyiiNS1_21identity_decomposer_tEEEvPT5_SB_PT3_PKSC_PT1_PKSG_PT2_PKSK_T4_iiT6_E1s;
	add.s32 	%r1375, %r1374, %r1373;
	ld.shared.u64 	%rd468, [%r1375+46080];
	setp.gt.s64 	%p237, %rd465, -1;
	selp.b64 	%rd469, -1, -9223372036854775808, %p237;
	xor.b64  	%rd470, %rd469, %rd465;
	add.s64 	%rd471, %rd468, %rd85;
	shl.b64 	%rd472, %rd471, 3;
	add.s64 	%rd473, %rd2, %rd472;
	st.global.u64 	[%rd473+6144], %rd470;
$L__BB8_211:
	bar.warp.sync 	-1;
	add.s32 	%r1376, %r1, 1152;
	setp.ge.s32 	%p238, %r1376, %r227;
	@%p238 bra 	$L__BB8_213;
	ld.shared.u64 	%rd474, [%r217+-36864];
	setp.eq.s64 	%p239, %rd474, 9223372036854775807;
	selp.b64 	%rd475, -9223372036854775808, %rd474, %p239;
	shr.u64 	%rd476, %rd475, %r707;
	cvt.u32.u64 	%r1378, %rd476;
	and.b32  	%r1379, %r1378, %r8;
	shl.b32 	%r1380, %r1379, 3;
	mov.u32 	%r1381, _ZZN3cub18CUB_300001_SM_10006detail10radix_sort29DeviceRadixSortOnesweepKernelINS1_5radix10policy_hubIdiyE10Policy1000ELNS0_9SortOrderE0EdiyiiNS1_21identity_decomposer_tEEEvPT5_SB_PT3_PKSC_PT1_PKSG_PT2_PKSK_T4_iiT6_E1s;
	add.s32 	%r1382, %r1381, %r1380;
	ld.shared.u64 	%rd477, [%r1382+46080];
	setp.gt.s64 	%p240, %rd474, -1;
	selp.b64 	%rd478, -1, -9223372036854775808, %p240;
	xor.b64  	%rd479, %rd478, %rd474;
	add.s64 	%rd480, %rd477, %rd85;
	shl.b64 	%rd481, %rd480, 3;
	add.s64 	%rd482, %rd2, %rd481;
	st.global.u64 	[%rd482+9216], %rd479;
$L__BB8_213:
	bar.warp.sync 	-1;
	add.s32 	%r1383, %r1, 1536;
	setp.ge.s32 	%p241, %r1383, %r227;
	@%p241 bra 	$L__BB8_215;
	ld.shared.u64 	%rd483, [%r217+-33792];
	setp.eq.s64 	%p242, %rd483, 9223372036854775807;
	selp.b64 	%rd484, -9223372036854775808, %rd483, %p242;
	shr.u64 	%rd485, %rd484, %r707;
	cvt.u32.u64 	%r1385, %rd485;
	and.b32  	%r1386, %r1385, %r8;
	shl.b32 	%r1387, %r1386, 3;
	mov.u32 	%r1388, _ZZN3cub18CUB_300001_SM_10006detail10radix_sort29DeviceRadixSortOnesweepKernelINS1_5radix10policy_hubIdiyE10Policy1000ELNS0_9SortOrderE0EdiyiiNS1_21identity_decomposer_tEEEvPT5_SB_PT3_PKSC_PT1_PKSG_PT2_PKSK_T4_iiT6_E1s;
	add.s32 	%r1389, %r1388, %r1387;
	ld.shared.u64 	%rd486, [%r1389+46080];
	setp.gt.s64 	%p243, %rd483, -1;
	selp.b64 	%rd487, -1, -9223372036854775808, %p243;
	xor.b64  	%rd488, %rd487, %rd483;
	add.s64 	%rd489, %rd486, %rd85;
	shl.b64 	%rd490, %rd489, 3;
	add.s64 	%rd491, %rd2, %rd490;
	st.global.u64 	[%rd491+12288], %rd488;
$L__BB8_215:
	bar.warp.sync 	-1;
	add.s32 	%r1390, %r1, 1920;
	setp.ge.s32 	%p244, %r1390, %r227;
	@%p244 bra 	$L__BB8_217;
	ld.shared.u64 	%rd492, [%r217+-30720];
	setp.eq.s64 	%p245, %rd492, 9223372036854775807;
	selp.b64 	%rd493, -9223372036854775808, %rd492, %p245;
	shr.u64 	%rd494, %rd493, %r707;
	cvt.u32.u64 	%r1392, %rd494;
	and.b32  	%r1393, %r1392, %r8;
	shl.b32 	%r1394, %r1393, 3;
	mov.u32 	%r1395, _ZZN3cub18CUB_300001_SM_10006detail10radix_sort29DeviceRadixSortOnesweepKernelINS1_5radix10policy_hubIdiyE10Policy1000ELNS0_9SortOrderE0EdiyiiNS1_21identity_decomposer_tEEEvPT5_SB_PT3_PKSC_PT1_PKSG_PT2_PKSK_T4_iiT6_E1s;
	add.s32 	%r1396, %r1395, %r1394;
	ld.shared.u64 	%rd495, [%r1396+46080];
	setp.gt.s64 	%p246, %rd492, -1;
	selp.b64 	%rd496, -1, -9223372036854775808, %p246;
	xor.b64  	%rd497, %rd496, %rd492;
	add.s64 	%rd498, %rd495, %rd85;
	shl.b64 	%rd499, %rd498, 3;
	add.s64 	%rd500, %rd2, %rd499;
	st.global.u64 	[%rd500+15360], %rd497;
$L__BB8_217:
	bar.warp.sync 	-1;
	add.s32 	%r1397, %r1, 2304;
	setp.ge.s32 	%p247, %r1397, %r227;
	@%p247 bra 	$L__BB8_219;
	ld.shared.u64 	%rd501, [%r217+-27648];
	setp.eq.s64 	%p248, %rd501, 9223372036854775807;
	selp.b64 	%rd502, -9223372036854775808, %rd501, %p248;
	shr.u64 	%rd503, %rd502, %r707;
	cvt.u32.u64 	%r1399, %rd503;
	and.b32  	%r1400, %r1399, %r8;
	shl.b32 	%r1401, %r1400, 3;
	mov.u32 	%r1402, _ZZN3cub18CUB_300001_SM_10006detail10radix_sort29DeviceRadixSortOnesweepKernelINS1_5radix10policy_hubIdiyE10Policy1000ELNS0_9SortOrderE0EdiyiiNS1_21identity_decomposer_tEEEvPT5_SB_PT3_PKSC_PT1_PKSG_PT2_PKSK_T4_iiT6_E1s;
	add.s32 	%r1403, %r1402, %r1401;
	ld.shared.u64 	%rd504, [%r1403+46080];
	setp.gt.s64 	%p249, %rd501, -1;
	selp.b64 	%rd505, -1, -9223372036854775808, %p249;
	xor.b64  	%rd506, %rd505, %rd501;
	add.s64 	%rd507, %rd504, %rd85;
	shl.b64 	%rd508, %rd507, 3;
	add.s64 	%rd509, %rd2, %rd508;
	st.global.u64 	[%rd509+18432], %rd506;
$L__BB8_219:
	bar.warp.sync 	-1;
	add.s32 	%r1404, %r1, 2688;
	setp.ge.s32 	%p250, %r1404, %r227;
	@%p250 bra 	$L__BB8_221;
	ld.shared.u64 	%rd510, [%r217+-24576];
	setp.eq.s64 	%p251, %rd510, 9223372036854775807;
	selp.b64 	%rd511, -9223372036854775808, %rd510, %p251;
	shr.u64 	%rd512, %rd511, %r707;
	cvt.u32.u64 	%r1406, %rd512;
	and.b32  	%r1407, %r1406, %r8;
	shl.b32 	%r1408, %r1407, 3;
	mov.u32 	%r1409, _ZZN3cub18CUB_300001_SM_10006detail10radix_sort29DeviceRadixSortOnesweepKernelINS1_5radix10policy_hubIdiyE10Policy1000ELNS0_9SortOrderE0EdiyiiNS1_21identity_decomposer_tEEEvPT5_SB_PT3_PKSC_PT1_PKSG_PT2_PKSK_T4_iiT6_E1s;
	add.s32 	%r1410, %r1409, %r1408;
	ld.shared.u64 	%rd513, [%r1410+46080];
	setp.gt.s64 	%p252, %rd510, -1;
	selp.b64 	%rd514, -1, -9223372036854775808, %p252;
	xor.b64  	%rd515, %rd514, %rd510;
	add.s64 	%rd516, %rd513, %rd85;
	shl.b64 	%rd517, %rd516, 3;
	add.s64 	%rd518, %rd2, %rd517;
	st.global.u64 	[%rd518+21504], %rd515;
$L__BB8_221:
	bar.warp.sync 	-1;
	or.b32  	%r1411, %r1, 3072;
	setp.ge.s32 	%p253, %r1411, %r227;
	@%p253 bra 	$L__BB8_223;
	ld.shared.u64 	%rd519, [%r217+-21504];
	setp.eq.s64 	%p254, %rd519, 9223372036854775807;
	selp.b64 	%rd520, -9223372036854775808, %rd519, %p254;
	shr.u64 	%rd521, %rd520, %r707;
	cvt.u32.u64 	%r1413, %rd521;
	and.b32  	%r1414, %r1413, %r8;
	shl.b32 	%r1415, %r1414, 3;
	mov.u32 	%r1416, _ZZN3cub18CUB_300001_SM_10006detail10radix_sort29DeviceRadixSortOnesweepKernelINS1_5radix10policy_hubIdiyE10Policy1000ELNS0_9SortOrderE0EdiyiiNS1_21identity_decomposer_tEEEvPT5_SB_PT3_PKSC_PT1_PKSG_PT2_PKSK_T4_iiT6_E1s;
	add.s32 	%r1417, %r1416, %r1415;
	ld.shared.u64 	%rd522, [%r1417+46080];
	setp.gt.s64 	%p255, %rd519, -1;
	selp.b64 	%rd523, -1, -9223372036854775808, %p255;
	xor.b64  	%rd524, %rd523, %rd519;
	add.s64 	%rd525, %rd522, %rd85;
	shl.b64 	%rd526, %rd525, 3;
	add.s64 	%rd527, %rd2, %rd526;
	st.global.u64 	[%rd527+24576], %rd524;
$L__BB8_223:
	bar.warp.sync 	-1;
	add.s32 	%r1418, %r1, 3456;
	setp.ge.s32 	%p256, %r1418, %r227;
	@%p256 bra 	$L__BB8_225;
	ld.shared.u64 	%rd528, [%r217+-18432];
	setp.eq.s64 	%p257, %rd528, 9223372036854775807;
	selp.b64 	%rd529, -9223372036854775808, %rd528, %p257;
	shr.u64 	%rd530, %rd529, %r707;
	cvt.u32.u64 	%r1420, %rd530;
	and.b32  	%r1421, %r1420, %r8;
	shl.b32 	%r1422, %r1421, 3;
	mov.u32 	%r1423, _ZZN3cub18CUB_300001_SM_10006detail10radix_sort29DeviceRadixSortOnesweepKernelINS1_5radix10policy_hubIdiyE10Policy1000ELNS0_9SortOrderE0EdiyiiNS1_21identity_decomposer_tEEEvPT5_SB_PT3_PKSC_PT1_PKSG_PT2_PKSK_T4_iiT6_E1s;
	add.s32 	%r1424, %r1423, %r1422;
	ld.shared.u64 	%rd531, [%r1424+46080];
	setp.gt.s64 	%p258, %rd528, -1;
	selp.b64 	%rd532, -1, -9223372036854775808, %p258;
	xor.b64  	%rd533, %rd532, %rd528;
	add.s64 	%rd534, %rd531, %rd85;
	shl.b64 	%rd535, %rd534, 3;
	add.s64 	%rd536, %rd2, %rd535;
	st.global.u64 	[%rd536+27648], %rd533;
$L__BB8_225:
	bar.warp.sync 	-1;
	add.s32 	%r1425, %r1, 3840;
	setp.ge.s32 	%p259, %r1425, %r227;
	@%p259 bra 	$L__BB8_227;
	ld.shared.u64 	%rd537, [%r217+-15360];
	setp.eq.s64 	%p260, %rd537, 9223372036854775807;
	selp.b64 	%rd538, -9223372036854775808, %rd537, %p260;
	shr.u64 	%rd539, %rd538, %r707;
	cvt.u32.u64 	%r1427, %rd539;
	and.b32  	%r1428, %r1427, %r8;
	shl.b32 	%r1429, %r1428, 3;
	mov.u32 	%r1430, _ZZN3cub18CUB_300001_SM_10006detail10radix_sort29DeviceRadixSortOnesweepKernelINS1_5radix10policy_hubIdiyE10Policy1000ELNS0_9SortOrderE0EdiyiiNS1_21identity_decomposer_tEEEvPT5_SB_PT3_PKSC_PT1_PKSG_PT2_PKSK_T4_iiT6_E1s;
	add.s32 	%r1431, %r1430, %r1429;
	ld.shared.u64 	%rd540, [%r1431+46080];
	setp.gt.s64 	%p261, %rd537, -1;
	selp.b64 	%rd541, -1, -9223372036854775808, %p261;
	xor.b64  	%rd542, %rd541, %rd537;
	add.s64 	%rd543, %rd540, %rd85;
	shl.b64 	%rd544, %rd543, 3;
	add.s64 	%rd545, %rd2, %rd544;
	st.global.u64 	[%rd545+30720], %rd542;
$L__BB8_227:
	bar.warp.sync 	-1;
	add.s32 	%r1432, %r1, 4224;
	setp.ge.s32 	%p262, %r1432, %r227;
	@%p262 bra 	$L__BB8_229;
	ld.shared.u64 	%rd546, [%r217+-12288];
	setp.eq.s64 	%p263, %rd546, 9223372036854775807;
	selp.b64 	%rd547, -9223372036854775808, %rd546, %p263;
	shr.u64 	%rd548, %rd547, %r707;
	cvt.u32.u64 	%r1434, %rd548;
	and.b32  	%r1435, %r1434, %r8;
	shl.b32 	%r1436, %r1435, 3;
	mov.u32 	%r1437, _ZZN3cub18CUB_300001_SM_10006detail10radix_sort29DeviceRadixSortOnesweepKernelINS1_5radix10policy_hubIdiyE10Policy1000ELNS0_9SortOrderE0EdiyiiNS1_21identity_decomposer_tEEEvPT5_SB_PT3_PKSC_PT1_PKSG_PT2_PKSK_T4_iiT6_E1s;
	add.s32 	%r1438, %r1437, %r1436;
	ld.shared.u64 	%rd549, [%r1438+46080];
	setp.gt.s64 	%p264, %rd546, -1;
	selp.b64 	%rd550, -1, -9223372036854775808, %p264;
	xor.b64  	%rd551, %rd550, %rd546;
	add.s64 	%rd552, %rd549, %rd85;
	shl.b64 	%rd553, %rd552, 3;
	add.s64 	%rd554, %rd2, %rd553;
	st.global.u64 	[%rd554+33792], %rd551;
$L__BB8_229:
	bar.warp.sync 	-1;
	add.s32 	%r1439, %r1, 4608;
	setp.ge.s32 	%p265, %r1439, %r227;
	@%p265 bra 	$L__BB8_231;
	ld.shared.u64 	%rd555, [%r217+-9216];
	setp.eq.s64 	%p266, %rd555, 9223372036854775807;
	selp.b64 	%rd556, -9223372036854775808, %rd555, %p266;
	shr.u64 	%rd557, %rd556, %r707;
	cvt.u32.u64 	%r1441, %rd557;
	and.b32  	%r1442, %r1441, %r8;
	shl.b32 	%r1443, %r1442, 3;
	mov.u32 	%r1444, _ZZN3cub18CUB_300001_SM_10006detail10radix_sort29DeviceRadixSortOnesweepKernelINS1_5radix10policy_hubIdiyE10Policy1000ELNS0_9SortOrderE0EdiyiiNS1_21identity_decomposer_tEEEvPT5_SB_PT3_PKSC_PT1_PKSG_PT2_PKSK_T4_iiT6_E1s;
	add.s32 	%r1445, %r1444, %r1443;
	ld.shared.u64 	%rd558, [%r1445+46080];
	setp.gt.s64 	%p267, %rd555, -1;
	selp.b64 	%rd559, -1, -9223372036854775808, %p267;
	xor.b64  	%rd560, %rd559, %rd555;
	add.s64 	%rd561, %rd558, %rd85;
	shl.b64 	%rd562, %rd561, 3;
	add.s64 	%rd563, %rd2, %rd562;
	st.global.u64 	[%rd563+36864], %rd560;
$L__BB8_231:
	bar.warp.sync 	-1;
	add.s32 	%r1446, %r1, 4992;
	setp.ge.s32 	%p268, %r1446, %r227;
	@%p268 bra 	$L__BB8_233;
	ld.shared.u64 	%rd564, [%r217+-6144];
	setp.eq.s64 	%p269, %rd564, 9223372036854775807;
	selp.b64 	%rd565, -9223372036854775808, %rd564, %p269;
	shr.u64 	%rd566, %rd565, %r707;
	cvt.u32.u64 	%r1448, %rd566;
	and.b32  	%r1449, %r1448, %r8;
	shl.b32 	%r1450, %r1449, 3;
	mov.u32 	%r1451, _ZZN3cub18CUB_300001_SM_10006detail10radix_sort29DeviceRadixSortOnesweepKernelINS1_5radix10policy_hubIdiyE10Policy1000ELNS0_9SortOrderE0EdiyiiNS1_21identity_decomposer_tEEEvPT5_SB_PT3_PKSC_PT1_PKSG_PT2_PKSK_T4_iiT6_E1s;
	add.s32 	%r1452, %r1451, %r1450;
	ld.shared.u64 	%rd567, [%r1452+46080];
	setp.gt.s64 	%p270, %rd564, -1;
	selp.b64 	%rd568, -1, -9223372036854775808, %p270;
	xor.b64  	%rd569, %rd568, %rd564;
	add.s64 	%rd570, %rd567, %rd85;
	shl.b64 	%rd571, %rd570, 3;
	add.s64 	%rd572, %rd2, %rd571;
	st.global.u64 	[%rd572+39936], %rd569;
$L__BB8_233:
	bar.warp.sync 	-1;
	add.s32 	%r1453, %r1, 5376;
	setp.ge.s32 	%p271, %r1453, %r227;
	@%p271 bra 	$L__BB8_235;
	ld.shared.u64 	%rd573, [%r217+-3072];
	setp.eq.s64 	%p272, %rd573, 9223372036854775807;
	selp.b64 	%rd574, -9223372036854775808, %rd573, %p272;
	shr.u64 	%rd575, %rd574, %r707;
	cvt.u32.u64 	%r1455, %rd575;
	and.b32  	%r1456, %r1455, %r8;
	shl.b32 	%r1457, %r1456, 3;
	mov.u32 	%r1458, _ZZN3cub18CUB_300001_SM_10006detail10radix_sort29DeviceRadixSortOnesweepKernelINS1_5radix10policy_hubIdiyE10Policy1000ELNS0_9SortOrderE0EdiyiiNS1_21identity_decomposer_tEEEvPT5_SB_PT3_PKSC_PT1_PKSG_PT2_PKSK_T4_iiT6_E1s;
	add.s32 	%r1459, %r1458, %r1457;
	ld.shared.u64 	%rd576, [%r1459+46080];
	setp.gt.s64 	%p273, %rd573, -1;
	selp.b64 	%rd577, -1, -9223372036854775808, %p273;
	xor.b64  	%rd578, %rd577, %rd573;
	add.s64 	%rd579, %rd576, %rd85;
	shl.b64 	%rd580, %rd579, 3;
	add.s64 	%rd581, %rd2, %rd580;
	st.global.u64 	[%rd581+43008], %rd578;
$L__BB8_235:
	bar.warp.sync 	-1;
$L__BB8_236:
	ld.shared.u64 	%rd582, [%r217+-46080];
	setp.eq.s64 	%p275, %rd582, 9223372036854775807;
	selp.b64 	%rd583, -9223372036854775808, %rd582, %p275;
	shr.u64 	%rd584, %rd583, %r707;
	cvt.u32.u64 	%r1461, %rd584;
	and.b32  	%r228, %r1461, %r8;
	ld.shared.u64 	%rd585, [%r217+-43008];
	setp.eq.s64 	%p276, %rd585, 9223372036854775807;
	selp.b64 	%rd586, -9223372036854775808, %rd585, %p276;
	shr.u64 	%rd587, %rd586, %r707;
	cvt.u32.u64 	%r1462, %rd587;
	and.b32  	%r229, %r1462, %r8;
	ld.shared.u64 	%rd588, [%r217+-39936];
	setp.eq.s64 	%p277, %rd588, 9223372036854775807;
	selp.b64 	%rd589, -9223372036854775808, %rd588, %p277;
	shr.u64 	%rd590, %rd589, %r707;
	cvt.u32.u64 	%r1463, %rd590;
	and.b32  	%r230, %r1463, %r8;
	ld.shared.u64 	%rd591, [%r217+-36864];
	setp.eq.s64 	%p278, %rd591, 9223372036854775807;
	selp.b64 	%rd592, -9223372036854775808, %rd591, %p278;
	shr.u64 	%rd593, %rd592, %r707;
	cvt.u32.u64 	%r1464, %rd593;
	and.b32  	%r231, %r1464, %r8;
	ld.shared.u64 	%rd594, [%r217+-33792];
	setp.eq.s64 	%p279, %rd594, 9223372036854775807;
	selp.b64 	%rd595, -9223372036854775808, %rd594, %p279;
	shr.u64 	%rd596, %rd595, %r707;
	cvt.u32.u64 	%r1465, %rd596;
	and.b32  	%r232, %r1465, %r8;
	ld.shared.u64 	%rd597, [%r217+-30720];
	setp.eq.s64 	%p280, %rd597, 9223372036854775807;
	selp.b64 	%rd598, -9223372036854775808, %rd597, %p280;
	shr.u64 	%rd599, %rd598, %r707;
	cvt.u32.u64 	%r1466, %rd599;
	and.b32  	%r233, %r1466, %r8;
	ld.shared.u64 	%rd600, [%r217+-27648];
	setp.eq.s64 	%p281, %rd600, 9223372036854775807;
	selp.b64 	%rd601, -9223372036854775808, %rd600, %p281;
	shr.u64 	%rd602, %rd601, %r707;
	cvt.u32.u64 	%r1467, %rd602;
	and.b32  	%r234, %r1467, %r8;
	ld.shared.u64 	%rd603, [%r217+-24576];
	setp.eq.s64 	%p282, %rd603, 9223372036854775807;
	selp.b64 	%rd604, -9223372036854775808, %rd603, %p282;
	shr.u64 	%rd605, %rd604, %r707;
	cvt.u32.u64 	%r1468, %rd605;
	and.b32  	%r235, %r1468, %r8;
	ld.shared.u64 	%rd606, [%r217+-21504];
	setp.eq.s64 	%p283, %rd606, 9223372036854775807;
	selp.b64 	%rd607, -9223372036854775808, %rd606, %p283;
	shr.u64 	%rd608, %rd607, %r707;
	cvt.u32.u64 	%r1469, %rd608;
	and.b32  	%r236, %r1469, %r8;
	ld.shared.u64 	%rd609, [%r217+-18432];
	setp.eq.s64 	%p284, %rd609, 9223372036854775807;
	selp.b64 	%rd610, -9223372036854775808, %rd609, %p284;
	shr.u64 	%rd611, %rd610, %r707;
	cvt.u32.u64 	%r1470, %rd611;
	and.b32  	%r237, %r1470, %r8;
	ld.shared.u64 	%rd612, [%r217+-15360];
	setp.eq.s64 	%p285, %rd612, 9223372036854775807;
	selp.b64 	%rd613, -9223372036854775808, %rd612, %p285;
	shr.u64 	%rd614, %rd613, %r707;
	cvt.u32.u64 	%r1471, %rd614;
	and.b32  	%r238, %r1471, %r8;
	ld.shared.u64 	%rd615, [%r217+-12288];
	setp.eq.s64 	%p286, %rd615, 9223372036854775807;
	selp.b64 	%rd616, -9223372036854775808, %rd615, %p286;
	shr.u64 	%rd617, %rd616, %r707;
	cvt.u32.u64 	%r1472, %rd617;
	and.b32  	%r239, %r1472, %r8;
	ld.shared.u64 	%rd618, [%r217+-9216];
	setp.eq.s64 	%p287, %rd618, 9223372036854775807;
	selp.b64 	%rd619, -9223372036854775808, %rd618, %p287;
	shr.u64 	%rd620, %rd619, %r707;
	cvt.u32.u64 	%r1473, %rd620;
	and.b32  	%r240, %r1473, %r8;
	ld.shared.u64 	%rd621, [%r217+-6144];
	setp.eq.s64 	%p288, %rd621, 9223372036854775807;
	selp.b64 	%rd622, -9223372036854775808, %rd621, %p288;
	shr.u64 	%rd623, %rd622, %r707;
	cvt.u32.u64 	%r1474, %rd623;
	and.b32  	%r241, %r1474, %r8;
	ld.shared.u64 	%rd624, [%r217+-3072];
	setp.eq.s64 	%p289, %rd624, 9223372036854775807;
	selp.b64 	%rd625, -9223372036854775808, %rd624, %p289;
	shr.u64 	%rd626, %rd625, %r707;
	cvt.u32.u64 	%r1475, %rd626;
	and.b32  	%r242, %r1475, %r8;
	@%p198 bra 	$L__BB8_238;
	ld.global.u32 	%r1779, [%rd84];
	ld.global.u32 	%r1780, [%rd84+128];
	ld.global.u32 	%r1781, [%rd84+256];
	ld.global.u32 	%r1782, [%rd84+384];
	ld.global.u32 	%r1783, [%rd84+512];
	ld.global.u32 	%r1784, [%rd84+640];
	ld.global.u32 	%r1785, [%rd84+768];
	ld.global.u32 	%r1786, [%rd84+896];
	ld.global.u32 	%r1787, [%rd84+1024];
	ld.global.u32 	%r1788, [%rd84+1152];
	ld.global.u32 	%r1789, [%rd84+1280];
	ld.global.u32 	%r1790, [%rd84+1408];
	ld.global.u32 	%r1791, [%rd84+1536];
	ld.global.u32 	%r1792, [%rd84+1664];
	ld.global.u32 	%r1793, [%rd84+1792];
	bra.uni 	$L__BB8_268;
$L__BB8_238:
	cvt.u32.u64 	%r1477, %rd83;
	mul.lo.s32 	%r1478, %r4, 5760;
	sub.s32 	%r258, %r304, %r1478;
	setp.ge.s32 	%p290, %r1477, %r258;
	@%p290 bra 	$L__BB8_240;
	ld.global.u32 	%r1779, [%rd84];
$L__BB8_240:
	cvt.u32.u64 	%r1480, %rd83;
	add.s32 	%r1481, %r1480, 32;
	setp.ge.s32 	%p291, %r1481, %r258;
	@%p291 bra 	$L__BB8_242;
	ld.global.u32 	%r1780, [%rd84+128];
$L__BB8_242:
	cvt.u32.u64 	%r1483, %rd83;
	add.s32 	%r1484, %r1483, 64;
	setp.ge.s32 	%p292, %r1484, %r258;
	@%p292 bra 	$L__BB8_244;
	ld.global.u32 	%r1781, [%rd84+256];
$L__BB8_244:
	cvt.u32.u64 	%r1486, %rd83;
	add.s32 	%r1487, %r1486, 96;
	setp.ge.s32 	%p293, %r1487, %r258;
	@%p293 bra 	$L__BB8_246;
	ld.global.u32 	%r1782, [%rd84+384];
$L__BB8_246:
	cvt.u32.u64 	%r1489, %rd83;
	add.s32 	%r1490, %r1489, 128;
	setp.ge.s32 	%p294, %r1490, %r258;
	@%p294 bra 	$L__BB8_248;
	ld.global.u32 	%r1783, [%rd84+512];
$L__BB8_248:
	cvt.u32.u64 	%r1492, %rd83;
	add.s32 	%r1493, %r1492, 160;
	setp.ge.s32 	%p295, %r1493, %r258;
	@%p295 bra 	$L__BB8_250;
	ld.global.u32 	%r1784, [%rd84+640];
$L__BB8_250:
	cvt.u32.u64 	%r1495, %rd83;
	add.s32 	%r1496, %r1495, 192;
	setp.ge.s32 	%p296, %r1496, %r258;
	@%p296 bra 	$L__BB8_252;
	ld.global.u32 	%r1785, [%rd84+768];
$L__BB8_252:
	cvt.u32.u64 	%r1498, %rd83;
	add.s32 	%r1499, %r1498, 224;
	setp.ge.s32 	%p297, %r1499, %r258;
	@%p297 bra 	$L__BB8_254;
	ld.global.u32 	%r1786, [%rd84+896];
$L__BB8_254:
	cvt.u32.u64 	%r1501, %rd83;
	add.s32 	%r1502, %r1501, 256;
	setp.ge.s32 	%p298, %r1502, %r258;
	@%p298 bra 	$L__BB8_256;
	ld.global.u32 	%r1787, [%rd84+1024];
$L__BB8_256:
	cvt.u32.u64 	%r1504, %rd83;
	add.s32 	%r1505, %r1504, 288;
	setp.ge.s32 	%p299, %r1505, %r258;
	@%p299 bra 	$L__BB8_258;
	ld.global.u32 	%r1788, [%rd84+1152];
$L__BB8_258:
	cvt.u32.u64 	%r1507, %rd83;
	add.s32 	%r1508, %r1507, 320;
	setp.ge.s32 	%p300, %r1508, %r258;
	@%p300 bra 	$L__BB8_260;
	ld.global.u32 	%r1789, [%rd84+1280];
$L__BB8_260:
	cvt.u32.u64 	%r1510, %rd83;
	add.s32 	%r1511, %r1510, 352;
	setp.ge.s32 	%p301, %r1511, %r258;
	@%p301 bra 	$L__BB8_262;
	ld.global.u32 	%r1790, [%rd84+1408];
$L__BB8_262:
	cvt.u32.u64 	%r1513, %rd83;
	add.s32 	%r1514, %r1513, 384;
	setp.ge.s32 	%p302, %r1514, %r258;
	@%p302 bra 	$L__BB8_264;
	ld.global.u32 	%r1791, [%rd84+1536];
$L__BB8_264:
	cvt.u32.u64 	%r1516, %rd83;
	add.s32 	%r1517, %r1516, 416;
	setp.ge.s32 	%p303, %r1517, %r258;
	@%p303 bra 	$L__BB8_266;
	ld.global.u32 	%r1792, [%rd84+1664];
$L__BB8_266:
	cvt.u32.u64 	%r1519, %rd83;
	add.s32 	%r1520, %r1519, 448;
	setp.ge.s32 	%p304, %r1520, %r258;
	@%p304 bra 	$L__BB8_268;
	ld.global.u32 	%r1793, [%rd84+1792];
$L__BB8_268:
	bar.sync 	0;
	shl.b32 	%r1521, %r117, 2;
	sub.s32 	%r1522, %r202, %r1521;
	st.shared.u32 	[%r1522+-4], %r1779;
	shl.b32 	%r1523, %r123, 2;
	sub.s32 	%r1524, %r203, %r1523;
	st.shared.u32 	[%r1524+-4], %r1780;
	shl.b32 	%r1525, %r129, 2;
	sub.s32 	%r1526, %r204, %r1525;
	st.shared.u32 	[%r1526+-4], %r1781;
	shl.b32 	%r1527, %r135, 2;
	sub.s32 	%r1528, %r205, %r1527;
	st.shared.u32 	[%r1528+-4], %r1782;
	shl.b32 	%r1529, %r141, 2;
	sub.s32 	%r1530, %r206, %r1529;
	st.shared.u32 	[%r1530+-4], %r1783;
	shl.b32 	%r1531, %r147, 2;
	sub.s32 	%r1532, %r207, %r1531;
	st.shared.u32 	[%r1532+-4], %r1784;
	shl.b32 	%r1533, %r153, 2;
	sub.s32 	%r1534, %r208, %r1533;
	st.shared.u32 	[%r1534+-4], %r1785;
	shl.b32 	%r1535, %r159, 2;
	sub.s32 	%r1536, %r209, %r1535;
	st.shared.u32 	[%r1536+-4], %r1786;
	shl.b32 	%r1537, %r165, 2;
	sub.s32 	%r1538, %r210, %r1537;
	st.shared.u32 	[%r1538+-4], %r1787;
	shl.b32 	%r1539, %r171, 2;
	sub.s32 	%r1540, %r211, %r1539;
	st.shared.u32 	[%r1540+-4], %r1788;
	shl.b32 	%r1541, %r177, 2;
	sub.s32 	%r1542, %r212, %r1541;
	st.shared.u32 	[%r1542+-4], %r1789;
	shl.b32 	%r1543, %r183, 2;
	sub.s32 	%r1544, %r213, %r1543;
	st.shared.u32 	[%r1544+-4], %r1790;
	shl.b32 	%r1545, %r189, 2;
	sub.s32 	%r1546, %r214, %r1545;
	st.shared.u32 	[%r1546+-4], %r1791;
	shl.b32 	%r1547, %r195, 2;
	sub.s32 	%r1548, %r215, %r1547;
	st.shared.u32 	[%r1548+-4], %r1792;
	shl.b32 	%r1549, %r201, 2;
	sub.s32 	%r1550, %r216, %r1549;
	st.shared.u32 	[%r1550+-4], %r1793;
	bar.sync 	0;
	@%p198 bra 	$L__BB8_270;
	shl.b32 	%r1551, %r1, 2;
	sub.s32 	%r1552, %r226, %r1551;
	ld.shared.u32 	%r1553, [%r1552];
	shl.b32 	%r1554, %r228, 3;
	mov.u32 	%r1555, _ZZN3cub18CUB_300001_SM_10006detail10radix_sort29DeviceRadixSortOnesweepKernelINS1_5radix10policy_hubIdiyE10Policy1000ELNS0_9SortOrderE0EdiyiiNS1_21identity_decomposer_tEEEvPT5_SB_PT3_PKSC_PT1_PKSG_PT2_PKSK_T4_iiT6_E1s;
	add.s32 	%r1556, %r1555, 46080;
	add.s32 	%r1557, %r1556, %r1554;
	ld.shared.u64 	%rd627, [%r1557];
	add.s64 	%rd628, %rd627, %rd85;
	shl.b64 	%rd629, %rd628, 2;
	add.s64 	%rd630, %rd1, %rd629;
	st.global.u32 	[%rd630], %r1553;
	bar.warp.sync 	-1;
	ld.shared.u32 	%r1558, [%r1552+1536];
	shl.b32 	%r1559, %r229, 3;
	add.s32 	%r1560, %r1556, %r1559;
	ld.shared.u64 	%rd631, [%r1560];
	add.s64 	%rd632, %rd631, %rd85;
	shl.b64 	%rd633, %rd632, 2;
	add.s64 	%rd634, %rd1, %rd633;
	st.global.u32 	[%rd634+1536], %r1558;
	bar.warp.sync 	-1;
	ld.shared.u32 	%r1561, [%r1552+3072];
	shl.b32 	%r1562, %r230, 3;
	add.s32 	%r1563, %r1556, %r1562;
	ld.shared.u64 	%rd635, [%r1563];
	add.s64 	%rd636, %rd635, %rd85;
	shl.b64 	%rd637, %rd636, 2;
	add.s64 	%rd638, %rd1, %rd637;
	st.global.u32 	[%rd638+3072], %r1561;
	bar.warp.sync 	-1;
	ld.shared.u32 	%r1564, [%r1552+4608];
	shl.b32 	%r1565, %r231, 3;
	add.s32 	%r1566, %r1556, %r1565;
	ld.shared.u64 	%rd639, [%r1566];
	add.s64 	%rd640, %rd639, %rd85;
	shl.b64 	%rd641, %rd640, 2;
	add.s64 	%rd642, %rd1, %rd641;
	st.global.u32 	[%rd642+4608], %r1564;
	bar.warp.sync 	-1;
	ld.shared.u32 	%r1567, [%r1552+6144];
	shl.b32 	%r1568, %r232, 3;
	add.s32 	%r1569, %r1556, %r1568;
	ld.shared.u64 	%rd643, [%r1569];
	add.s64 	%rd644, %rd643, %rd85;
	shl.b64 	%rd645, %rd644, 2;
	add.s64 	%rd646, %rd1, %rd645;
	st.global.u32 	[%rd646+6144], %r1567;
	bar.warp.sync 	-1;
	ld.shared.u32 	%r1570, [%r1552+7680];
	shl.b32 	%r1571, %r233, 3;
	add.s32 	%r1572, %r1556, %r1571;
	ld.shared.u64 	%rd647, [%r1572];
	add.s64 	%rd648, %rd647, %rd85;
	shl.b64 	%rd649, %rd648, 2;
	add.s64 	%rd650, %rd1, %rd649;
	st.global.u32 	[%rd650+7680], %r1570;
	bar.warp.sync 	-1;
	ld.shared.u32 	%r1573, [%r1552+9216];
	shl.b32 	%r1574, %r234, 3;
	add.s32 	%r1575, %r1556, %r1574;
	ld.shared.u64 	%rd651, [%r1575];
	add.s64 	%rd652, %rd651, %rd85;
	shl.b64 	%rd653, %rd652, 2;
	add.s64 	%rd654, %rd1, %rd653;
	st.global.u32 	[%rd654+9216], %r1573;
	bar.warp.sync 	-1;
	ld.shared.u32 	%r1576, [%r1552+10752];
	shl.b32 	%r1577, %r235, 3;
	add.s32 	%r1578, %r1556, %r1577;
	ld.shared.u64 	%rd655, [%r1578];
	add.s64 	%rd656, %rd655, %rd85;
	shl.b64 	%rd657, %rd656, 2;
	add.s64 	%rd658, %rd1, %rd657;
	st.global.u32 	[%rd658+10752], %r1576;
	bar.warp.sync 	-1;
	ld.shared.u32 	%r1579, [%r1552+12288];
	shl.b32 	%r1580, %r236, 3;
	add.s32 	%r1581, %r1556, %r1580;
	ld.shared.u64 	%rd659, [%r1581];
	add.s64 	%rd660, %rd659, %rd85;
	shl.b64 	%rd661, %rd660, 2;
	add.s64 	%rd662, %rd1, %rd661;
	st.global.u32 	[%rd662+12288], %r1579;
	bar.warp.sync 	-1;
	ld.shared.u32 	%r1582, [%r1552+13824];
	shl.b32 	%r1583, %r237, 3;
	add.s32 	%r1584, %r1556, %r1583;
	ld.shared.u64 	%rd663, [%r1584];
	add.s64 	%rd664, %rd663, %rd85;
	shl.b64 	%rd665, %rd664, 2;
	add.s64 	%rd666, %rd1, %rd665;
	st.global.u32 	[%rd666+13824], %r1582;
	bar.warp.sync 	-1;
	ld.shared.u32 	%r1585, [%r1552+15360];
	shl.b32 	%r1586, %r238, 3;
	add.s32 	%r1587, %r1556, %r1586;
	ld.shared.u64 	%rd667, [%r1587];
	add.s64 	%rd668, %rd667, %rd85;
	shl.b64 	%rd669, %rd668, 2;
	add.s64 	%rd670, %rd1, %rd669;
	st.global.u32 	[%rd670+15360], %r1585;
	bar.warp.sync 	-1;
	ld.shared.u32 	%r1588, [%r1552+16896];
	shl.b32 	%r1589, %r239, 3;
	add.s32 	%r1590, %r1556, %r1589;
	ld.shared.u64 	%rd671, [%r1590];
	add.s64 	%rd672, %rd671, %rd85;
	shl.b64 	%rd673, %rd672, 2;
	add.s64 	%rd674, %rd1, %rd673;
	st.global.u32 	[%rd674+16896], %r1588;
	bar.warp.sync 	-1;
	ld.shared.u32 	%r1591, [%r1552+18432];
	shl.b32 	%r1592, %r240, 3;
	add.s32 	%r1593, %r1556, %r1592;
	ld.shared.u64 	%rd675, [%r1593];
	add.s64 	%rd676, %rd675, %rd85;
	shl.b64 	%rd677, %rd676, 2;
	add.s64 	%rd678, %rd1, %rd677;
	st.global.u32 	[%rd678+18432], %r1591;
	bar.warp.sync 	-1;
	ld.shared.u32 	%r1594, [%r1552+19968];
	shl.b32 	%r1595, %r241, 3;
	add.s32 	%r1596, %r1556, %r1595;
	ld.shared.u64 	%rd679, [%r1596];
	add.s64 	%rd680, %rd679, %rd85;
	shl.b64 	%rd681, %rd680, 2;
	add.s64 	%rd682, %rd1, %rd681;
	st.global.u32 	[%rd682+19968], %r1594;
	bar.warp.sync 	-1;
	ld.shared.u32 	%r1597, [%r1552+21504];
	shl.b32 	%r1598, %r242, 3;
	add.s32 	%r1599, %r1556, %r1598;
	ld.shared.u64 	%rd683, [%r1599];
	add.s64 	%rd684, %rd683, %rd85;
	shl.b64 	%rd685, %rd684, 2;
	add.s64 	%rd686, %rd1, %rd685;
	st.global.u32 	[%rd686+21504], %r1597;
	bar.warp.sync 	-1;
	bra.uni 	$L__BB8_301;
$L__BB8_270:
	mad.lo.s32 	%r303, %r4, -5760, %r304;
	shl.b32 	%r1600, %r228, 3;
	mov.u32 	%r1601, _ZZN3cub18CUB_300001_SM_10006detail10radix_sort29DeviceRadixSortOnesweepKernelINS1_5radix10policy_hubIdiyE10Policy1000ELNS0_9SortOrderE0EdiyiiNS1_21identity_decomposer_tEEEvPT5_SB_PT3_PKSC_PT1_PKSG_PT2_PKSK_T4_iiT6_E1s;
	add.s32 	%r1602, %r1601, %r1600;
	ld.shared.u64 	%rd129, [%r1602+46080];
	setp.ge.s32 	%p306, %r1, %r303;
	@%p306 bra 	$L__BB8_272;
	shl.b32 	%r1603, %r1, 2;
	sub.s32 	%r1604, %r226, %r1603;
	ld.shared.u32 	%r1605, [%r1604];
	add.s64 	%rd687, %rd129, %rd85;
	shl.b64 	%rd688, %rd687, 2;
	add.s64 	%rd689, %rd1, %rd688;
	st.global.u32 	[%rd689], %r1605;
$L__BB8_272:
	bar.warp.sync 	-1;
	shl.b32 	%r1606, %r229, 3;
	add.s32 	%r1608, %r1601, %r1606;
	ld.shared.u64 	%rd130, [%r1608+46080];
	add.s32 	%r1609, %r1, 384;
	setp.ge.s32 	%p307, %r1609, %r303;
	@%p307 bra 	$L__BB8_274;
	shl.b32 	%r1610, %r1, 2;
	sub.s32 	%r1611, %r226, %r1610;
	ld.shared.u32 	%r1612, [%r1611+1536];
	add.s64 	%rd690, %rd130, %rd85;
	shl.b64 	%rd691, %rd690, 2;
	add.s64 	%rd692, %rd1, %rd691;
	st.global.u32 	[%rd692+1536], %r1612;
$L__BB8_274:
	bar.warp.sync 	-1;
	shl.b32 	%r1613, %r230, 3;
	add.s32 	%r1615, %r1601, %r1613;
	ld.shared.u64 	%rd131, [%r1615+46080];
	add.s32 	%r1616, %r1, 768;
	setp.ge.s32 	%p308, %r1616, %r303;
	@%p308 bra 	$L__BB8_276;
	shl.b32 	%r1617, %r1, 2;
	sub.s32 	%r1618, %r226, %r1617;
	ld.shared.u32 	%r1619, [%r1618+3072];
	add.s64 	%rd693, %rd131, %rd85;
	shl.b64 	%rd694, %rd693, 2;
	add.s64 	%rd695, %rd1, %rd694;
	st.global.u32 	[%rd695+3072], %r1619;
$L__BB8_276:
	bar.warp.sync 	-1;
	shl.b32 	%r1620, %r231, 3;
	add.s32 	%r1622, %r1601, %r1620;
	ld.shared.u64 	%rd132, [%r1622+46080];
	add.s32 	%r1623, %r1, 1152;
	setp.ge.s32 	%p309, %r1623, %r303;
	@%p309 bra 	$L__BB8_278;
	shl.b32 	%r1624, %r1, 2;
	sub.s32 	%r1625, %r226, %r1624;
	ld.shared.u32 	%r1626, [%r1625+4608];
	add.s64 	%rd696, %rd132, %rd85;
	shl.b64 	%rd697, %rd696, 2;
	add.s64 	%rd698, %rd1, %rd697;
	st.global.u32 	[%rd698+4608], %r1626;
$L__BB8_278:
	bar.warp.sync 	-1;
	shl.b32 	%r1627, %r232, 3;
	add.s32 	%r1629, %r1601, %r1627;
	ld.shared.u64 	%rd133, [%r1629+46080];
	add.s32 	%r1630, %r1, 1536;
	setp.ge.s32 	%p310, %r1630, %r303;
	@%p310 bra 	$L__BB8_280;
	shl.b32 	%r1631, %r1, 2;
	sub.s32 	%r1632, %r226, %r1631;
	ld.shared.u32 	%r1633, [%r1632+6144];
	add.s64 	%rd699, %rd133, %rd85;
	shl.b64 	%rd700, %rd699, 2;
	add.s64 	%rd701, %rd1, %rd700;
	st.global.u32 	[%rd701+6144], %r1633;
$L__BB8_280:
	bar.warp.sync 	-1;
	shl.b32 	%r1634, %r233, 3;
	add.s32 	%r1636, %r1601, %r1634;
	ld.shared.u64 	%rd134, [%r1636+46080];
	add.s32 	%r1637, %r1, 1920;
	setp.ge.s32 	%p311, %r1637, %r303;
	@%p311 bra 	$L__BB8_282;
	shl.b32 	%r1638, %r1, 2;
	sub.s32 	%r1639, %r226, %r1638;
	ld.shared.u32 	%r1640, [%r1639+7680];
	add.s64 	%rd702, %rd134, %rd85;
	shl.b64 	%rd703, %rd702, 2;
	add.s64 	%rd704, %rd1, %rd703;
	st.global.u32 	[%rd704+7680], %r1640;
$L__BB8_282:
	bar.warp.sync 	-1;
	shl.b32 	%r1641, %r234, 3;
	add.s32 	%r1643, %r1601, %r1641;
	ld.shared.u64 	%rd135, [%r1643+46080];
	add.s32 	%r1644, %r1, 2304;
	setp.ge.s32 	%p312, %r1644, %r303;
	@%p312 bra 	$L__BB8_284;
	shl.b32 	%r1645, %r1, 2;
	sub.s32 	%r1646, %r226, %r1645;
	ld.shared.u32 	%r1647, [%r1646+9216];
	add.s64 	%rd705, %rd135, %rd85;
	shl.b64 	%rd706, %rd705, 2;
	add.s64 	%rd707, %rd1, %rd706;
	st.global.u32 	[%rd707+9216], %r1647;
$L__BB8_284:
	bar.warp.sync 	-1;
	shl.b32 	%r1648, %r235, 3;
	add.s32 	%r1650, %r1601, %r1648;
	ld.shared.u64 	%rd136, [%r1650+46080];
	add.s32 	%r1651, %r1, 2688;
	setp.ge.s32 	%p313, %r1651, %r303;
	@%p313 bra 	$L__BB8_286;
	shl.b32 	%r1652, %r1, 2;
	sub.s32 	%r1653, %r226, %r1652;
	ld.shared.u32 	%r1654, [%r1653+10752];
	add.s64 	%rd708, %rd136, %rd85;
	shl.b64 	%rd709, %rd708, 2;
	add.s64 	%rd710, %rd1, %rd709;
	st.global.u32 	[%rd710+10752], %r1654;
$L__BB8_286:
	bar.warp.sync 	-1;
	shl.b32 	%r1655, %r236, 3;
	add.s32 	%r1657, %r1601, %r1655;
	ld.shared.u64 	%rd137, [%r1657+46080];
	or.b32  	%r1658, %r1, 3072;
	setp.ge.s32 	%p314, %r1658, %r303;
	@%p314 bra 	$L__BB8_288;
	shl.b32 	%r1659, %r1, 2;
	sub.s32 	%r1660, %r226, %r1659;
	ld.shared.u32 	%r1661, [%r1660+12288];
	add.s64 	%rd711, %rd137, %rd85;
	shl.b64 	%rd712, %rd711, 2;
	add.s64 	%rd713, %rd1, %rd712;
	st.global.u32 	[%rd713+12288], %r1661;
$L__BB8_288:
	bar.warp.sync 	-1;
	shl.b32 	%r1662, %r237, 3;
	add.s32 	%r1664, %r1601, %r1662;
	ld.shared.u64 	%rd138, [%r1664+46080];
	add.s32 	%r1665, %r1, 3456;
	setp.ge.s32 	%p315, %r1665, %r303;
	@%p315 bra 	$L__BB8_290;
	shl.b32 	%r1666, %r1, 2;
	sub.s32 	%r1667, %r226, %r1666;
	ld.shared.u32 	%r1668, [%r1667+13824];
	add.s64 	%rd714, %rd138, %rd85;
	shl.b64 	%rd715, %rd714, 2;
	add.s64 	%rd716, %rd1, %rd715;
	st.global.u32 	[%rd716+13824], %r1668;
$L__BB8_290:
	bar.warp.sync 	-1;
	shl.b32 	%r1669, %r238, 3;
	add.s32 	%r1671, %r1601, %r1669;
	ld.shared.u64 	%rd139, [%r1671+46080];
	add.s32 	%r1672, %r1, 3840;
	setp.ge.s32 	%p316, %r1672, %r303;
	@%p316 bra 	$L__BB8_292;
	shl.b32 	%r1673, %r1, 2;
	sub.s32 	%r1674, %r226, %r1673;
	ld.shared.u32 	%r1675, [%r1674+15360];
	add.s64 	%rd717, %rd139, %rd85;
	shl.b64 	%rd718, %rd717, 2;
	add.s64 	%rd719, %rd1, %rd718;
	st.global.u32 	[%rd719+15360], %r1675;
$L__BB8_292:
	bar.warp.sync 	-1;
	shl.b32 	%r1676, %r239, 3;
	add.s32 	%r1678, %r1601, %r1676;
	ld.shared.u64 	%rd140, [%r1678+46080];
	add.s32 	%r1679, %r1, 4224;
	setp.ge.s32 	%p317, %r1679, %r303;
	@%p317 bra 	$L__BB8_294;
	shl.b32 	%r1680, %r1, 2;
	sub.s32 	%r1681, %r226, %r1680;
	ld.shared.u32 	%r1682, [%r1681+16896];
	add.s64 	%rd720, %rd140, %rd85;
	shl.b64 	%rd721, %rd720, 2;
	add.s64 	%rd722, %rd1, %rd721;
	st.global.u32 	[%rd722+16896], %r1682;
$L__BB8_294:
	bar.warp.sync 	-1;
	shl.b32 	%r1683, %r240, 3;
	add.s32 	%r1685, %r1601, %r1683;
	ld.shared.u64 	%rd141, [%r1685+46080];
	add.s32 	%r1686, %r1, 4608;
	setp.ge.s32 	%p318, %r1686, %r303;
	@%p318 bra 	$L__BB8_296;
	shl.b32 	%r1687, %r1, 2;
	sub.s32 	%r1688, %r226, %r1687;
	ld.shared.u32 	%r1689, [%r1688+18432];
	add.s64 	%rd723, %rd141, %rd85;
	shl.b64 	%rd724, %rd723, 2;
	add.s64 	%rd725, %rd1, %rd724;
	st.global.u32 	[%rd725+18432], %r1689;
$L__BB8_296:
	bar.warp.sync 	-1;
	shl.b32 	%r1690, %r241, 3;
	add.s32 	%r1692, %r1601, %r1690;
	ld.shared.u64 	%rd142, [%r1692+46080];
	add.s32 	%r1693, %r1, 4992;
	setp.ge.s32 	%p319, %r1693, %r303;
	@%p319 bra 	$L__BB8_298;
	shl.b32 	%r1694, %r1, 2;
	sub.s32 	%r1695, %r226, %r1694;
	ld.shared.u32 	%r1696, [%r1695+19968];
	add.s64 	%rd726, %rd142, %rd85;
	shl.b64 	%rd727, %rd726, 2;
	add.s64 	%rd728, %rd1, %rd727;
	st.global.u32 	[%rd728+19968], %r1696;
$L__BB8_298:
	bar.warp.sync 	-1;
	shl.b32 	%r1697, %r242, 3;
	add.s32 	%r1699, %r1601, %r1697;
	ld.shared.u64 	%rd729, [%r1699+46080];
	add.s64 	%rd143, %rd729, %rd85;
	add.s32 	%r1700, %r1, 5376;
	setp.ge.s32 	%p320, %r1700, %r303;
	@%p320 bra 	$L__BB8_300;
	shl.b32 	%r1701, %r1, 2;
	sub.s32 	%r1702, %r226, %r1701;
	ld.shared.u32 	%r1703, [%r1702+21504];
	shl.b64 	%rd730, %rd143, 2;
	add.s64 	%rd731, %rd1, %rd730;
	st.global.u32 	[%rd731+21504], %r1703;
$L__BB8_300:
	bar.warp.sync 	-1;
$L__BB8_301:
	ret;

}
	// .globl	_ZN3cub18CUB_300001_SM_10006detail10radix_sort31DeviceRadixSortSingleTileKernelINS1_5radix10policy_hubIddyE10Policy1000ELNS0_9SortOrderE0EddyNS1_21identity_decomposer_tEEEvPKT1_PSA_PKT2_PSE_T3_iiT4_
.visible .entry _ZN3cub18CUB_300001_SM_10006detail10radix_sort31DeviceRadixSortSingleTileKernelINS1_5radix10policy_hubIddyE10Policy1000ELNS0_9SortOrderE0EddyNS1_21identity_decomposer_tEEEvPKT1_PSA_PKT2_PSE_T3_iiT4_(
	.param .u64 .ptr .align 1 _ZN3cub18CUB_300001_SM_10006detail10radix_sort31DeviceRadixSortSingleTileKernelINS1_5radix10policy_hubIddyE10Policy1000ELNS0_9SortOrderE0EddyNS1_21identity_decomposer_tEEEvPKT1_PSA_PKT2_PSE_T3_iiT4__param_0,
	.param .u64 .ptr .align 1 _ZN3cub18CUB_300001_SM_10006detail10radix_sort31DeviceRadixSortSingleTileKernelINS1_5radix10policy_hubIddyE10Policy1000ELNS0_9SortOrderE0EddyNS1_21identity_decomposer_tEEEvPKT1_PSA_PKT2_PSE_T3_iiT4__param_1,
	.param .u64 .ptr .align 1 _ZN3cub18CUB_300001_SM_10006detail10radix_sort31DeviceRadixSortSingleTileKernelINS1_5radix10policy_hubIddyE10Policy1000ELNS0_9SortOrderE0EddyNS1_21identity_decomposer_tEEEvPKT1_PSA_PKT2_PSE_T3_iiT4__param_2,
	.param .u64 .ptr .align 1 _ZN3cub18CUB_300001_SM_10006detail10radix_sort31DeviceRadixSortSingleTileKernelINS1_5radix10policy_hubIddyE10Policy1000ELNS0_9SortOrderE0EddyNS1_21identity_decomposer_tEEEvPKT1_PSA_PKT2_PSE_T3_iiT4__param_3,
	.param .u64 _ZN3cub18CUB_300001_SM_10006detail10radix_sort31DeviceRadixSortSingleTileKernelINS1_5radix10policy_hubIddyE10Policy1000ELNS0_9SortOrderE0EddyNS1_21identity_decomposer_tEEEvPKT1_PSA_PKT2_PSE_T3_iiT4__param_4,
	.param .u32 _ZN3cub18CUB_300001_SM_10006detail10radix_sort31DeviceRadixSortSingleTileKernelINS1_5radix10policy_hubIddyE10Policy1000ELNS0_9SortOrderE0EddyNS1_21identity_decomposer_tEEEvPKT1_PSA_PKT2_PSE_T3_iiT4__param_5,
	.param .u32 _ZN3cub18CUB_300001_SM_10006detail10radix_sort31DeviceRadixSortSingleTileKernelINS1_5radix10policy_hubIddyE10Policy1000ELNS0_9SortOrderE0EddyNS1_21identity_decomposer_tEEEvPKT1_PSA_PKT2_PSE_T3_iiT4__param_6,
	.param .align 1 .b8 _ZN3cub18CUB_300001_SM_10006detail10radix_sort31DeviceRadixSortSingleTileKernelINS1_5radix10policy_hubIddyE10Policy1000ELNS0_9SortOrderE0EddyNS1_21identity_decomposer_tEEEvPKT1_PSA_PKT2_PSE_T3_iiT4__param_7[1]
)
.maxntid 256
.minnctapersm 1
{
	.reg .pred 	%p<70>;
	.reg .b16 	%rs<19>;
	.reg .b32 	%r<360>;
	.reg .b64 	%rd<157>;
	.reg .b64 	%fd<73>;
	// demoted variable
	.shared .align 16 .b8 _ZZN3cub18CUB_300001_SM_10006detail10radix_sort31DeviceRadixSortSingleTileKernelINS1_5radix10policy_hubIddyE10Policy1000ELNS0_9SortOrderE0EddyNS1_21identity_decomposer_tEEEvPKT1_PSA_PKT2_PSE_T3_iiT4_E12temp_storage[33856];
	ld.param.u64 	%rd65, [_ZN3cub18CUB_300001_SM_10006detail10radix_sort31DeviceRadixSortSingleTileKernelINS1_5radix10policy_hubIddyE10Policy1000ELNS0_9SortOrderE0EddyNS1_21identity_decomposer_tEEEvPKT1_PSA_PKT2_PSE_T3_iiT4__param_0];
	ld.param.u64 	%rd60, [_ZN3cub18CUB_300001_SM_10006detail10radix_sort31DeviceRadixSortSingleTileKernelINS1_5radix10policy_hubIddyE10Policy1000ELNS0_9SortOrderE0EddyNS1_21identity_decomposer_tEEEvPKT1_PSA_PKT2_PSE_T3_iiT4__param_1];
	ld.param.u64 	%rd61, [_ZN3cub18CUB_300001_SM_10006detail10radix_sort31DeviceRadixSortSingleTileKernelINS1_5radix10policy_hubIddyE10Policy1000ELNS0_9SortOrderE0EddyNS1_21identity_decomposer_tEEEvPKT1_PSA_PKT2_PSE_T3_iiT4__param_2];
	ld.param.u64 	%rd62, [_ZN3cub18CUB_300001_SM_10006detail10radix_sort31DeviceRadixSortSingleTileKernelINS1_5radix10policy_hubIddyE10Policy1000ELNS0_9SortOrderE0EddyNS1_21identity_decomposer_tEEEvPKT1_PSA_PKT2_PSE_T3_iiT4__param_3];
	ld.param.u64 	%rd63, [_ZN3cub18CUB_300001_SM_10006detail10radix_sort31DeviceRadixSortSingleTileKernelINS1_5radix10policy_hubIddyE10Policy1000ELNS0_9SortOrderE0EddyNS1_21identity_decomposer_tEEEvPKT1_PSA_PKT2_PSE_T3_iiT4__param_4];
	ld.param.u32 	%r84, [_ZN3cub18CUB_300001_SM_10006detail10radix_sort31DeviceRadixSortSingleTileKernelINS1_5radix10policy_hubIddyE10Policy1000ELNS0_9SortOrderE0EddyNS1_21identity_decomposer_tEEEvPKT1_PSA_PKT2_PSE_T3_iiT4__param_5];
	ld.param.u32 	%r85, [_ZN3cub18CUB_300001_SM_10006detail10radix_sort31DeviceRadixSortSingleTileKernelINS1_5radix10policy_hubIddyE10Policy1000ELNS0_9SortOrderE0EddyNS1_21identity_decomposer_tEEEvPKT1_PSA_PKT2_PSE_T3_iiT4__param_6];
	cvta.to.global.u64 	%rd66, %rd65;
	cvt.u32.u64 	%r1, %rd63;
	mov.u32 	%r2, %tid.x;
	mul.lo.s32 	%r3, %r2, 9;
	setp.ge.s32 	%p1, %r3, %r1;
	mul.wide.u32 	%rd67, %r3, 8;
	add.s64 	%rd1, %rd66, %rd67;
	mov.b64 	%rd139, 9223372036854775807;
	@%p1 bra 	$L__BB9_2;
	ld.global.u64 	%rd139, [%rd1];
$L__BB9_2:
	add.s32 	%r4, %r3, 1;
	setp.ge.s32 	%p2, %r4, %r1;
	mov.b64 	%rd140, 9223372036854775807;
	@%p2 bra 	$L__BB9_4;
	ld.global.u64 	%rd140, [%rd1+8];
$L__BB9_4:
	add.s32 	%r5, %r3, 2;
	setp.ge.s32 	%p3, %r5, %r1;
	mov.b64 	%rd141, 9223372036854775807;
	@%p3 bra 	$L__BB9_6;
	ld.global.u64 	%rd141, [%rd1+16];
$L__BB9_6:
	add.s32 	%r6, %r3, 3;
	setp.ge.s32 	%p4, %r6, %r1;
	mov.b64 	%rd142, 9223372036854775807;
	@%p4 bra 	$L__BB9_8;
	ld.global.u64 	%rd142, [%rd1+24];
$L__BB9_8:
	add.s32 	%r7, %r3, 4;
	setp.ge.s32 	%p5, %r7, %r1;
	mov.b64 	%rd143, 9223372036854775807;
	@%p5 bra 	$L__BB9_10;
	ld.global.u64 	%rd143, [%rd1+32];
$L__BB9_10:
	add.s32 	%r8, %r3, 5;
	setp.ge.s32 	%p6, %r8, %r1;
	mov.b64 	%rd144, 9223372036854775807;
	@%p6 bra 	$L__BB9_12;
	ld.global.u64 	%rd144, [%rd1+40];
$L__BB9_12:
	add.s32 	%r9, %r3, 6;
	setp.ge.s32 	%p7, %r9, %r1;
	mov.b64 	%rd145, 9223372036854775807;
	@%p7 bra 	$L__BB9_14;
	ld.global.u64 	%rd145, [%rd1+48];
$L__BB9_14:
	add.s32 	%r10, %r3, 7;
	setp.ge.s32 	%p8, %r10, %r1;
	mov.b64 	%rd146, 9223372036854775807;
	@%p8 bra 	$L__BB9_16;
	ld.global.u64 	%rd146, [%rd1+56];
$L__BB9_16:
	add.s32 	%r11, %r3, 8;
	setp.ge.s32 	%p9, %r11, %r1;
	mov.b64 	%rd147, 9223372036854775807;
	@%p9 bra 	$L__BB9_18;
	ld.global.u64 	%rd147, [%rd1+64];
$L__BB9_18:
	bar.sync 	0;
	mov.b64 	{%r86, %r87}, %rd63;
	shfl.sync.idx.b32	%r12|%p10, %r86, 0, 31, -1;
	shfl.sync.idx.b32	%r88|%p11, %r87, 0, 31, -1;
	mov.b64 	%rd20, {%r12, %r88};
	setp.ge.s32 	%p12, %r3, %r12;
	cvta.to.global.u64 	%rd76, %rd61;
	add.s64 	%rd21, %rd76, %rd67;
	@%p12 bra 	$L__BB9_20;
	ld.global.f64 	%fd72, [%rd21];
$L__BB9_20:
	setp.ge.s32 	%p13, %r4, %r12;
	@%p13 bra 	$L__BB9_22;
	ld.global.f64 	%fd71, [%rd21+8];
$L__BB9_22:
	setp.ge.s32 	%p14, %r5, %r12;
	@%p14 bra 	$L__BB9_24;
	ld.global.f64 	%fd70, [%rd21+16];
$L__BB9_24:
	setp.ge.s32 	%p15, %r6, %r12;
	@%p15 bra 	$L__BB9_26;
	ld.global.f64 	%fd69, [%rd21+24];
$L__BB9_26:
	setp.ge.s32 	%p16, %r7, %r12;
	@%p16 bra 	$L__BB9_28;
	ld.global.f64 	%fd68, [%rd21+32];
$L__BB9_28:
	setp.ge.s32 	%p17, %r8, %r12;
	@%p17 bra 	$L__BB9_30;
	ld.global.f64 	%fd67, [%rd21+40];
$L__BB9_30:
	setp.ge.s32 	%p18, %r9, %r12;
	@%p18 bra 	$L__BB9_32;
	ld.global.f64 	%fd66, [%rd21+48];
$L__BB9_32:
	setp.ge.s32 	%p19, %r10, %r12;
	@%p19 bra 	$L__BB9_34;
	ld.global.f64 	%fd65, [%rd21+56];
$L__BB9_34:
	setp.ge.s32 	%p20, %r11, %r12;
	@%p20 bra 	$L__BB9_36;
	ld.global.f64 	%fd64, [%rd21+64];
$L__BB9_36:
	bar.sync 	0;
	setp.gt.s64 	%p21, %rd139, -1;
	selp.b64 	%rd78, -9223372036854775808, -1, %p21;
	xor.b64  	%rd156, %rd78, %rd139;
	setp.gt.s64 	%p22, %rd140, -1;
	selp.b64 	%rd79, -9223372036854775808, -1, %p22;
	xor.b64  	%rd155, %rd79, %rd140;
	setp.gt.s64 	%p23, %rd141, -1;
	selp.b64 	%rd80, -9223372036854775808, -1, %p23;
	xor.b64  	%rd154, %rd80, %rd141;
	setp.gt.s64 	%p24, %rd142, -1;
	selp.b64 	%rd81, -9223372036854775808, -1, %p24;
	xor.b64  	%rd153, %rd81, %rd142;
	setp.gt.s64 	%p25, %rd143, -1;
	selp.b64 	%rd82, -9223372036854775808, -1, %p25;
	xor.b64  	%rd152, %rd82, %rd143;
	setp.gt.s64 	%p26, %rd144, -1;
	selp.b64 	%rd83, -9223372036854775808, -1, %p26;
	xor.b64  	%rd151, %rd83, %rd144;
	setp.gt.s64 	%p27, %rd145, -1;
	selp.b64 	%rd84, -9223372036854775808, -1, %p27;
	xor.b64  	%rd150, %rd84, %rd145;
	setp.gt.s64 	%p28, %rd146, -1;
	selp.b64 	%rd85, -9223372036854775808, -1, %p28;
	xor.b64  	%rd149, %rd85, %rd146;
	setp.gt.s64 	%p29, %rd147, -1;
	selp.b64 	%rd86, -9223372036854775808, -1, %p29;
	xor.b64  	%rd148, %rd86, %rd147;
	shr.u32 	%r13, %r2, 5;
	shl.b32 	%r90, %r2, 2;
	mov.u32 	%r91, _ZZN3cub18CUB_300001_SM_10006detail10radix_sort31DeviceRadixSortSingleTileKernelINS1_5radix10policy_hubIddyE10Policy1000ELNS0_9SortOrderE0EddyNS1_21identity_decomposer_tEEEvPKT1_PSA_PKT2_PSE_T3_iiT4_E12temp_storage;
	add.s32 	%r14, %r91, %r90;
	shl.b32 	%r92, %r2, 7;
	add.s32 	%r15, %r14, %r92;
	shl.b32 	%r93, %r13, 2;
	add.s32 	%r94, %r91, %r93;
	add.s32 	%r16, %r94, 33792;
	mad.lo.s32 	%r17, %r2, -60, %r15;
	add.s32 	%r357, %r84, 6;
	sub.s32 	%r356, %r85, %r84;
$L__BB9_37:
	add.s32 	%r105, %r357, -6;
	min.s32 	%r95, %r356, 6;
	mov.b32 	%r134, 0;
	st.shared.u32 	[%r14], %r134;
	st.shared.u32 	[%r14+1024], %r134;
	st.shared.u32 	[%r14+2048], %r134;
	st.shared.u32 	[%r14+3072], %r134;
	st.shared.u32 	[%r14+4096], %r134;
	st.shared.u32 	[%r14+5120], %r134;
	st.shared.u32 	[%r14+6144], %r134;
	st.shared.u32 	[%r14+7168], %r134;
	st.shared.u32 	[%r14+8192], %r134;
	st.shared.u32 	[%r14+9216], %r134;
	st.shared.u32 	[%r14+10240], %r134;
	st.shared.u32 	[%r14+11264], %r134;
	st.shared.u32 	[%r14+12288], %r134;
	st.shared.u32 	[%r14+13312], %r134;
	st.shared.u32 	[%r14+14336], %r134;
	st.shared.u32 	[%r14+15360], %r134;
	st.shared.u32 	[%r14+16384], %r134;
	st.shared.u32 	[%r14+17408], %r134;
	st.shared.u32 	[%r14+18432], %r134;
	st.shared.u32 	[%r14+19456], %r134;
	st.shared.u32 	[%r14+20480], %r134;
	st.shared.u32 	[%r14+21504], %r134;
	st.shared.u32 	[%r14+22528], %r134;
	st.shared.u32 	[%r14+23552], %r134;
	st.shared.u32 	[%r14+24576], %r134;
	st.shared.u32 	[%r14+25600], %r134;
	st.shared.u32 	[%r14+26624], %r134;
	st.shared.u32 	[%r14+27648], %r134;
	st.shared.u32 	[%r14+28672], %r134;
	st.shared.u32 	[%r14+29696], %r134;
	st.shared.u32 	[%r14+30720], %r134;
	st.shared.u32 	[%r14+31744], %r134;
	st.shared.u32 	[%r14+32768], %r134;
	mov.b64 	%rd88, 1;
	// begin inline asm
	shl.b64 %rd87, %rd88, %r95;
	// end inline asm
	add.s64 	%rd90, %rd87, -1;
	// begin inline asm
	shl.b64 %rd89, %rd90, %r134;
	// end inline asm
	setp.eq.s64 	%p30, %rd156, 9223372036854775807;
	selp.b64 	%rd92, -9223372036854775808, %rd156, %p30;
	// begin inline asm
	shr.b64 %rd91, %rd92, %r105;
	// end inline asm
	cvt.u32.u64 	%r137, %rd91;
	cvt.u32.u64 	%r138, %rd89;
	and.b32  	%r139, %r138, %r137;
	shl.b32 	%r140, %r139, 10;
	and.b32  	%r141, %r140, 31744;
	add.s32 	%r142, %r14, %r141;
	shr.u32 	%r143, %r139, 4;
	and.b32  	%r144, %r143, 268435454;
	add.s32 	%r23, %r142, %r144;
	ld.shared.u16 	%rs1, [%r23];
	add.s16 	%rs10, %rs1, 1;
	st.shared.u16 	[%r23], %rs10;
	setp.eq.s64 	%p31, %rd155, 9223372036854775807;
	selp.b64 	%rd94, -9223372036854775808, %rd155, %p31;
	// begin inline asm
	shr.b64 %rd93, %rd94, %r105;
	// end inline asm
	cvt.u32.u64 	%r145, %rd93;
	and.b32  	%r146, %r138, %r145;
	shl.b32 	%r147, %r146, 10;
	and.b32  	%r148, %r147, 31744;
	add.s32 	%r149, %r14, %r148;
	shr.u32 	%r150, %r146, 4;
	and.b32  	%r151, %r150, 268435454;
	add.s32 	%r24, %r149, %r151;
	ld.shared.u16 	%rs2, [%r24];
	add.s16 	%rs11, %rs2, 1;
	st.shared.u16 	[%r24], %rs11;
	setp.eq.s64 	%p32, %rd154, 9223372036854775807;
	selp.b64 	%rd96, -9223372036854775808, %rd154, %p32;
	// begin inline asm
	shr.b64 %rd95, %rd96, %r105;
	// end inline asm
	cvt.u32.u64 	%r152, %rd95;
	and.b32  	%r153, %r138, %r152;
	shl.b32 	%r154, %r153, 10;
	and.b32  	%r155, %r154, 31744;
	add.s32 	%r156, %r14, %r155;
	shr.u32 	%r157, %r153, 4;
	and.b32  	%r158, %r157, 268435454;
	add.s32 	%r25, %r156, %r158;
	ld.shared.u16 	%rs3, [%r25];
	add.s16 	%rs12, %rs3, 1;
	st.shared.u16 	[%r25], %rs12;
	setp.eq.s64 	%p33, %rd153, 9223372036854775807;
	selp.b64 	%rd98, -9223372036854775808, %rd153, %p33;
	// begin inline asm
	shr.b64 %rd97, %rd98, %r105;
	// end inline asm
	cvt.u32.u64 	%r159, %rd97;
	and.b32  	%r160, %r138, %r159;
	shl.b32 	%r161, %r160, 10;
	and.b32  	%r162, %r161, 31744;
	add.s32 	%r163, %r14, %r162;
	shr.u32 	%r164, %r160, 4;
	and.b32  	%r165, %r164, 268435454;
	add.s32 	%r26, %r163, %r165;
	ld.shared.u16 	%rs4, [%r26];
	add.s16 	%rs13, %rs4, 1;
	st.shared.u16 	[%r26], %rs13;
	setp.eq.s64 	%p34, %rd152, 9223372036854775807;
	selp.b64 	%rd100, -9223372036854775808, %rd152, %p34;
	// begin inline asm
	shr.b64 %rd99, %rd100, %r105;
	// end inline asm
	cvt.u32.u64 	%r166, %rd99;
	and.b32  	%r167, %r138, %r166;
	shl.b32 	%r168, %r167, 10;
	and.b32  	%r169, %r168, 31744;
	add.s32 	%r170, %r14, %r169;
	shr.u32 	%r171, %r167, 4;
	and.b32  	%r172, %r171, 268435454;
	add.s32 	%r27, %r170, %r172;
	ld.shared.u16 	%rs5, [%r27];
	add.s16 	%rs14, %rs5, 1;
	st.shared.u16 	[%r27], %rs14;
	setp.eq.s64 	%p35, %rd151, 9223372036854775807;
	selp.b64 	%rd102, -9223372036854775808, %rd151, %p35;
	// begin inline asm
	shr.b64 %rd101, %rd102, %r105;
	// end inline asm
	cvt.u32.u64 	%r173, %rd101;
	and.b32  	%r174, %r138, %r173;
	shl.b32 	%r175, %r174, 10;
	and.b32  	%r176, %r175, 31744;
	add.s32 	%r177, %r14, %r176;
	shr.u32 	%r178, %r174, 4;
	and.b32  	%r179, %r178, 268435454;
	add.s32 	%r28, %r177, %r179;
	ld.shared.u16 	%rs6, [%r28];
	add.s16 	%rs15, %rs6, 1;
	st.shared.u16 	[%r28], %rs15;
	setp.eq.s64 	%p36, %rd150, 9223372036854775807;
	selp.b64 	%rd104, -9223372036854775808, %rd150, %p36;
	// begin inline asm
	shr.b64 %rd103, %rd104, %r105;
	// end inline asm
	cvt.u32.u64 	%r180, %rd103;
	and.b32  	%r181, %r138, %r180;
	shl.b32 	%r182, %r181, 10;
	and.b32  	%r183, %r182, 31744;
	add.s32 	%r184, %r14, %r183;
	shr.u32 	%r185, %r181, 4;
	and.b32  	%r186, %r185, 268435454;
	add.s32 	%r29, %r184, %r186;
	ld.shared.u16 	%rs7, [%r29];
	add.s16 	%rs16, %rs7, 1;
	st.shared.u16 	[%r29], %rs16;
	setp.eq.s64 	%p37, %rd149, 9223372036854775807;
	selp.b64 	%rd106, -9223372036854775808, %rd149, %p37;
	// begin inline asm
	shr.b64 %rd105, %rd106, %r105;
	// end inline asm
	cvt.u32.u64 	%r187, %rd105;
	and.b32  	%r188, %r138, %r187;
	shl.b32 	%r189, %r188, 10;
	and.b32  	%r190, %r189, 31744;
	add.s32 	%r191, %r14, %r190;
	shr.u32 	%r192, %r188, 4;
	and.b32  	%r193, %r192, 268435454;
	add.s32 	%r30, %r191, %r193;
	ld.shared.u16 	%rs8, [%r30];
	add.s16 	%rs17, %rs8, 1;
	st.shared.u16 	[%r30], %rs17;
	setp.eq.s64 	%p38, %rd148, 9223372036854775807;
	selp.b64 	%rd108, -9223372036854775808, %rd148, %p38;
	// begin inline asm
	shr.b64 %rd107, %rd108, %r105;
	// end inline asm
	cvt.u32.u64 	%r194, %rd107;
	and.b32  	%r195, %r138, %r194;
	shl.b32 	%r196, %r195, 10;
	and.b32  	%r197, %r196, 31744;
	add.s32 	%r198, %r14, %r197;
	shr.u32 	%r199, %r195, 4;
	and.b32  	%r200, %r199, 268435454;
	add.s32 	%r31, %r198, %r200;
	ld.shared.u16 	%rs9, [%r31];
	add.s16 	%rs18, %rs9, 1;
	st.shared.u16 	[%r31], %rs18;
	bar.sync 	0;
	ld.shared.u32 	%r32, [%r15];
	ld.shared.u32 	%r201, [%r15+4];
	ld.shared.u32 	%r202, [%r15+8];
	ld.shared.u32 	%r203, [%r15+12];
	ld.shared.u32 	%r204, [%r15+16];
	ld.shared.u32 	%r205, [%r15+20];
	ld.shared.u32 	%r206, [%r15+24];
	ld.shared.u32 	%r207, [%r15+28];
	ld.shared.u32 	%r208, [%r15+32];
	ld.shared.u32 	%r209, [%r15+36];
	ld.shared.u32 	%r210, [%r15+40];
	ld.shared.u32 	%r211, [%r15+44];
	ld.shared.u32 	%r212, [%r15+48];
	ld.shared.u32 	%r213, [%r15+52];
	ld.shared.u32 	%r214, [%r15+56];
	ld.shared.u32 	%r215, [%r15+60];
	ld.shared.u32 	%r216, [%r15+64];
	ld.shared.u32 	%r217, [%r15+68];
	ld.shared.u32 	%r218, [%r15+72];
	ld.shared.u32 	%r219, [%r15+76];
	ld.shared.u32 	%r220, [%r15+80];
	ld.shared.u32 	%r221, [%r15+84];
	ld.shared.u32 	%r222, [%r15+88];
	ld.shared.u32 	%r223, [%r15+92];
	ld.shared.u32 	%r224, [%r15+96];
	ld.shared.u32 	%r225, [%r15+100];
	ld.shared.u32 	%r226, [%r15+104];
	ld.shared.u32 	%r227, [%r15+108];
	ld.shared.u32 	%r228, [%r15+112];
	ld.shared.u32 	%r229, [%r15+116];
	ld.shared.u32 	%r230, [%r15+120];
	ld.shared.u32 	%r231, [%r15+124];
	ld.shared.u32 	%r232, [%r15+128];
	add.s32 	%r33, %r201, %r32;
	add.s32 	%r34, %r202, %r33;
	add.s32 	%r35, %r203, %r34;
	add.s32 	%r36, %r204, %r35;
	add.s32 	%r37, %r205, %r36;
	add.s32 	%r38, %r206, %r37;
	add.s32 	%r39, %r207, %r38;
	add.s32 	%r40, %r208, %r39;
	add.s32 	%r41, %r209, %r40;
	add.s32 	%r42, %r210, %r41;
	add.s32 	%r43, %r211, %r42;
	add.s32 	%r44, %r212, %r43;
	add.s32 	%r45, %r213, %r44;
	add.s32 	%r46, %r214, %r45;
	add.s32 	%r47, %r215, %r46;
	add.s32 	%r48, %r216, %r47;
	add.s32 	%r49, %r217, %r48;
	add.s32 	%r50, %r218, %r49;
	add.s32 	%r51, %r219, %r50;
	add.s32 	%r52, %r220, %r51;
	add.s32 	%r53, %r221, %r52;
	add.s32 	%r54, %r222, %r53;
	add.s32 	%r55, %r223, %r54;
	add.s32 	%r56, %r224, %r55;
	add.s32 	%r57, %r225, %r56;
	add.s32 	%r58, %r226, %r57;
	add.s32 	%r59, %r227, %r58;
	add.s32 	%r60, %r228, %r59;
	add.s32 	%r61, %r229, %r60;
	add.s32 	%r62, %r230, %r61;
	add.s32 	%r63, %r231, %r62;
	add.s32 	%r111, %r232, %r63;
	// begin inline asm
	mov.u32 %r106, %laneid;
	// end inline asm
	mov.b32 	%r109, 1;
	mov.b32 	%r136, -1;
	// begin inline asm
	{  .reg .u32 r0;  .reg .pred p;  shfl.sync.up.b32 r0|p, %r111, %r109, %r134, %r136;  @p add.u32 r0, r0, %r111;  mov.u32 %r107, r0;}
	// end inline asm
	mov.b32 	%r115, 2;
	// begin inline asm
	{  .reg .u32 r0;  .reg .pred p;  shfl.sync.up.b32 r0|p, %r107, %r115, %r134, %r136;  @p add.u32 r0, r0, %r107;  mov.u32 %r113, r0;}
	// end inline asm
	mov.b32 	%r121, 4;
	// begin inline asm
	{  .reg .u32 r0;  .reg .pred p;  shfl.sync.up.b32 r0|p, %r113, %r121, %r134, %r136;  @p add.u32 r0, r0, %r113;  mov.u32 %r119, r0;}
	// end inline asm
	mov.b32 	%r127, 8;
	// begin inline asm
	{  .reg .u32 r0;  .reg .pred p;  shfl.sync.up.b32 r0|p, %r119, %r127, %r134, %r136;  @p add.u32 r0, r0, %r119;  mov.u32 %r125, r0;}
	// end inline asm
	mov.b32 	%r133, 16;
	// begin inline asm
	{  .reg .u32 r0;  .reg .pred p;  shfl.sync.up.b32 r0|p, %r125, %r133, %r134, %r136;  @p add.u32 r0, r0, %r125;  mov.u32 %r131, r0;}
	// end inline asm
	setp.ne.s32 	%p39, %r106, 31;
	@%p39 bra 	$L__BB9_39;
	st.shared.u32 	[%r16], %r131;
$L__BB9_39:
	sub.s32 	%r233, %r131, %r111;
	setp.gt.u32 	%p40, %r2, 31;
	setp.eq.s32 	%p41, %r13, 7;
	setp.eq.s32 	%p42, %r13, 6;
	setp.eq.s32 	%p43, %r13, 5;
	setp.eq.s32 	%p44, %r13, 4;
	setp.eq.s32 	%p45, %r13, 3;
	setp.eq.s32 	%p46, %r13, 2;
	setp.eq.s32 	%p47, %r13, 1;
	bar.sync 	0;
	ld.shared.v4.u32 	{%r234, %r235, %r236, %r237}, [_ZZN3cub18CUB_300001_SM_10006detail10radix_sort31DeviceRadixSortSingleTileKernelINS1_5radix10policy_hubIddyE10Policy1000ELNS0_9SortOrderE0EddyNS1_21identity_decomposer_tEEEvPKT1_PSA_PKT2_PSE_T3_iiT4_E12temp_storage+33792];
	selp.b32 	%r238, %r234, %r358, %p47;
	add.s32 	%r239, %r235, %r234;
	selp.b32 	%r240, %r239, %r238, %p46;
	add.s32 	%r241, %r239, %r236;
	selp.b32 	%r242, %r241, %r240, %p45;
	add.s32 	%r243, %r241, %r237;
	selp.b32 	%r244, %r243, %r242, %p44;
	ld.shared.v4.u32 	{%r245, %r246, %r247, %r248}, [_ZZN3cub18CUB_300001_SM_10006detail10radix_sort31DeviceRadixSortSingleTileKernelINS1_5radix10policy_hubIddyE10Policy1000ELNS0_9SortOrderE0EddyNS1_21identity_decomposer_tEEEvPKT1_PSA_PKT2_PSE_T3_iiT4_E12temp_storage+33808];
	add.s32 	%r249, %r243, %r245;
	selp.b32 	%r250, %r249, %r244, %p43;
	add.s32 	%r251, %r249, %r246;
	selp.b32 	%r252, %r251, %r250, %p42;
	add.s32 	%r253, %r251, %r247;
	selp.b32 	%r358, %r253, %r252, %p41;
	add.s32 	%r68, %r253, %r248;
	setp.ne.s32 	%p48, %r106, 0;
	selp.b32 	%r254, %r233, 0, %p48;
	add.s32 	%r255, %r358, %r254;
	or.pred  	%p49, %p40, %p48;
	selp.b32 	%r359, %r255, %r233, %p40;
	@%p49 bra 	$L__BB9_41;
	shl.b32 	%r359, %r68, 16;
	st.shared.u32 	[_ZZN3cub18CUB_300001_SM_10006detail10radix_sort31DeviceRadixSortSingleTileKernelINS1_5radix10policy_hubIddyE10Policy1000ELNS0_9SortOrderE0EddyNS1_21identity_decomposer_tEEEvPKT1_PSA_PKT2_PSE_T3_iiT4_E12temp_storage+33832], %r359;
$L__BB9_41:
	setp.eq.s32 	%p50, %r2, 0;
	bar.sync 	0;
	ld.shared.u32 	%r256, [_ZZN3cub18CUB_300001_SM_10006detail10radix_sort31DeviceRadixSortSingleTileKernelINS1_5radix10policy_hubIddyE10Policy1000ELNS0_9SortOrderE0EddyNS1_21identity_decomposer_tEEEvPKT1_PSA_PKT2_PSE_T3_iiT4_E12temp_storage+33832];
	selp.b32 	%r257, 0, %r256, %p50;
	add.s32 	%r258, %r359, %r257;
	add.s32 	%r259, %r32, %r258;
	add.s32 	%r260, %r33, %r258;
	add.s32 	%r261, %r34, %r258;
	add.s32 	%r262, %r35, %r258;
	add.s32 	%r263, %r36, %r258;
	add.s32 	%r264, %r37, %r258;
	add.s32 	%r265, %r38, %r258;
	add.s32 	%r266, %r39, %r258;
	add.s32 	%r267, %r40, %r258;
	add.s32 	%r268, %r41, %r258;
	add.s32 	%r269, %r42, %r258;
	add.s32 	%r270, %r43, %r258;
	add.s32 	%r271, %r44, %r258;
	add.s32 	%r272, %r45, %r258;
	add.s32 	%r273, %r46, %r258;
	add.s32 	%r274, %r47, %r258;
	add.s32 	%r275, %r48, %r258;
	add.s32 	%r276, %r49, %r258;
	add.s32 	%r277, %r50, %r258;
	add.s32 	%r278, %r51, %r258;
	add.s32 	%r279, %r52, %r258;
	add.s32 	%r280, %r53, %r258;
	add.s32 	%r281, %r54, %r258;
	add.s32 	%r282, %r55, %r258;
	add.s32 	%r283, %r56, %r258;
	add.s32 	%r284, %r57, %r258;
	add.s32 	%r285, %r58, %r258;
	add.s32 	%r286, %r59, %r258;
	add.s32 	%r287, %r60, %r258;
	add.s32 	%r288, %r61, %r258;
	add.s32 	%r289, %r62, %r258;
	add.s32 	%r290, %r63, %r258;
	st.shared.u32 	[%r15], %r258;
	st.shared.u32 	[%r15+4], %r259;
	st.shared.u32 	[%r15+8], %r260;
	st.shared.u32 	[%r15+12], %r261;
	st.shared.u32 	[%r15+16], %r262;
	st.shared.u32 	[%r15+20], %r263;
	st.shared.u32 	[%r15+24], %r264;
	st.shared.u32 	[%r15+28], %r265;
	st.shared.u32 	[%r15+32], %r266;
	st.shared.u32 	[%r15+36], %r267;
	st.shared.u32 	[%r15+40], %r268;
	st.shared.u32 	[%r15+44], %r269;
	st.shared.u32 	[%r15+48], %r270;
	st.shared.u32 	[%r15+52], %r271;
	st.shared.u32 	[%r15+56], %r272;
	st.shared.u32 	[%r15+60], %r273;
	st.shared.u32 	[%r15+64], %r274;
	st.shared.u32 	[%r15+68], %r275;
	st.shared.u32 	[%r15+72], %r276;
	st.shared.u32 	[%r15+76], %r277;
	st.shared.u32 	[%r15+80], %r278;
	st.shared.u32 	[%r15+84], %r279;
	st.shared.u32 	[%r15+88], %r280;
	st.shared.u32 	[%r15+92], %r281;
	st.shared.u32 	[%r15+96], %r282;
	st.shared.u32 	[%r15+100], %r283;
	st.shared.u32 	[%r15+104], %r284;
	st.shared.u32 	[%r15+108], %r285;
	st.shared.u32 	[%r15+112], %r286;
	st.shared.u32 	[%r15+116], %r287;
	st.shared.u32 	[%r15+120], %r288;
	st.shared.u32 	[%r15+124], %r289;
	st.shared.u32 	[%r15+128], %r290;
	bar.sync 	0;
	cvt.u32.u16 	%r291, %rs1;
	ld.shared.u16 	%r292, [%r23];
	add.s32 	%r72, %r292, %r291;
	cvt.u32.u16 	%r293, %rs2;
	ld.shared.u16 	%r294, [%r24];
	add.s32 	%r73, %r294, %r293;
	cvt.u32.u16 	%r295, %rs3;
	ld.shared.u16 	%r296, [%r25];
	add.s32 	%r74, %r296, %r295;
	cvt.u32.u16 	%r297, %rs4;
	ld.shared.u16 	%r298, [%r26];
	add.s32 	%r75, %r298, %r297;
	cvt.u32.u16 	%r299, %rs5;
	ld.shared.u16 	%r300, [%r27];
	add.s32 	%r76, %r300, %r299;
	cvt.u32.u16 	%r301, %rs6;
	ld.shared.u16 	%r302, [%r28];
	add.s32 	%r77, %r302, %r301;
	cvt.u32.u16 	%r303, %rs7;
	ld.shared.u16 	%r304, [%r29];
	add.s32 	%r78, %r304, %r303;
	cvt.u32.u16 	%r305, %rs8;
	ld.shared.u16 	%r306, [%r30];
	add.s32 	%r79, %r306, %r305;
	cvt.u32.u16 	%r307, %rs9;
	ld.shared.u16 	%r308, [%r31];
	add.s32 	%r80, %r308, %r307;
	bar.sync 	0;
	setp.lt.s32 	%p51, %r357, %r85;
	@%p51 bra 	$L__BB9_61;
	cvt.u64.u32 	%rd109, %r2;
	shl.b32 	%r309, %r72, 3;
	mov.u32 	%r310, _ZZN3cub18CUB_300001_SM_10006detail10radix_sort31DeviceRadixSortSingleTileKernelINS1_5radix10policy_hubIddyE10Policy1000ELNS0_9SortOrderE0EddyNS1_21identity_decomposer_tEEEvPKT1_PSA_PKT2_PSE_T3_iiT4_E12temp_storage;
	add.s32 	%r311, %r310, %r309;
	st.shared.u64 	[%r311], %rd156;
	shl.b32 	%r312, %r73, 3;
	add.s32 	%r313, %r310, %r312;
	st.shared.u64 	[%r313], %rd155;
	shl.b32 	%r314, %r74, 3;
	add.s32 	%r315, %r310, %r314;
	st.shared.u64 	[%r315], %rd154;
	shl.b32 	%r316, %r75, 3;
	add.s32 	%r317, %r310, %r316;
	st.shared.u64 	[%r317], %rd153;
	shl.b32 	%r318, %r76, 3;
	add.s32 	%r319, %r310, %r318;
	st.shared.u64 	[%r319], %rd152;
	shl.b32 	%r320, %r77, 3;
	add.s32 	%r321, %r310, %r320;
	st.shared.u64 	[%r321], %rd151;
	shl.b32 	%r322, %r78, 3;
	add.s32 	%r323, %r310, %r322;
	st.shared.u64 	[%r323], %rd150;
	shl.b32 	%r324, %r79, 3;
	add.s32 	%r325, %r310, %r324;
	st.shared.u64 	[%r325], %rd149;
	shl.b32 	%r326, %r80, 3;
	add.s32 	%r327, %r310, %r326;
	st.shared.u64 	[%r327], %rd148;
	bar.sync 	0;
	shl.b32 	%r328, %r2, 6;
	sub.s32 	%r81, %r17, %r328;
	ld.shared.u64 	%rd40, [%r81];
	ld.shared.u64 	%rd41, [%r81+2048];
	ld.shared.u64 	%rd42, [%r81+4096];
	ld.shared.u64 	%rd43, [%r81+6144];
	ld.shared.u64 	%rd44, [%r81+8192];
	ld.shared.u64 	%rd45, [%r81+10240];
	ld.shared.u64 	%rd46, [%r81+12288];
	ld.shared.u64 	%rd47, [%r81+14336];
	ld.shared.u64 	%rd48, [%r81+16384];
	bar.sync 	0;
	st.shared.f64 	[%r311], %fd72;
	st.shared.f64 	[%r313], %fd71;
	st.shared.f64 	[%r315], %fd70;
	st.shared.f64 	[%r317], %fd69;
	st.shared.f64 	[%r319], %fd68;
	st.shared.f64 	[%r321], %fd67;
	st.shared.f64 	[%r323], %fd66;
	st.shared.f64 	[%r325], %fd65;
	st.shared.f64 	[%r327], %fd64;
	bar.sync 	0;
	ld.shared.f64 	%fd28, [%r81+2048];
	ld.shared.f64 	%fd29, [%r81+4096];
	ld.shared.f64 	%fd30, [%r81+6144];
	ld.shared.f64 	%fd31, [%r81+8192];
	ld.shared.f64 	%fd32, [%r81+10240];
	ld.shared.f64 	%fd33, [%r81+12288];
	ld.shared.f64 	%fd34, [%r81+14336];
	ld.shared.f64 	%fd35, [%r81+16384];
	setp.gt.u64 	%p52, %rd20, %rd109;
	cvta.to.global.u64 	%rd110, %rd60;
	mul.wide.u32 	%rd111, %r2, 8;
	add.s64 	%rd49, %rd110, %rd111;
	cvta.to.global.u64 	%rd112, %rd62;
	add.s64 	%rd50, %rd112, %rd111;
	@%p52 bra 	$L__BB9_43;
	bra.uni 	$L__BB9_44;
$L__BB9_43:
	ld.shared.f64 	%fd54, [%r81];
	setp.gt.s64 	%p53, %rd40, -1;
	selp.b64 	%rd113, -1, -9223372036854775808, %p53;
	xor.b64  	%rd114, %rd113, %rd40;
	st.global.u64 	[%rd49], %rd114;
	st.global.f64 	[%rd50], %fd54;
$L__BB9_44:
	add.s32 	%r329, %r2, 256;
	cvt.u64.u32 	%rd115, %r329;
	setp.le.u64 	%p54, %rd20, %rd115;
	@%p54 bra 	$L__BB9_46;
	setp.gt.s64 	%p55, %rd41, -1;
	selp.b64 	%rd116, -1, -9223372036854775808, %p55;
	xor.b64  	%rd117, %rd116, %rd41;
	st.global.u64 	[%rd49+2048], %rd117;
	st.global.f64 	[%rd50+2048], %fd28;
$L__BB9_46:
	add.s32 	%r330, %r2, 512;
	cvt.u64.u32 	%rd118, %r330;
	setp.le.u64 	%p56, %rd20, %rd118;
	@%p56 bra 	$L__BB9_48;
	setp.gt.s64 	%p57, %rd42, -1;
	selp.b64 	%rd119, -1, -9223372036854775808, %p57;
	xor.b64  	%rd120, %rd119, %rd42;
	st.global.u64 	[%rd49+4096], %rd120;
	st.global.f64 	[%rd50+4096], %fd29;
$L__BB9_48:
	add.s32 	%r331, %r2, 768;
	cvt.u64.u32 	%rd121, %r331;
	setp.le.u64 	%p58, %rd20, %rd121;
	@%p58 bra 	$L__BB9_50;
	setp.gt.s64 	%p59, %rd43, -1;
	selp.b64 	%rd122, -1, -9223372036854775808, %p59;
	xor.b64  	%rd123, %rd122, %rd43;
	st.global.u64 	[%rd49+6144], %rd123;
	st.global.f64 	[%rd50+6144], %fd30;
$L__BB9_50:
	or.b32  	%r332, %r2, 1024;
	cvt.u64.u32 	%rd124, %r332;
	setp.le.u64 	%p60, %rd20, %rd124;
	@%p60 bra 	$L__BB9_52;
	setp.gt.s64 	%p61, %rd44, -1;
	selp.b64 	%rd125, -1, -9223372036854775808, %p61;
	xor.b64  	%rd126, %rd125, %rd44;
	st.global.u64 	[%rd49+8192], %rd126;
	st.global.f64 	[%rd50+8192], %fd31;
$L__BB9_52:
	add.s32 	%r333, %r2, 1280;
	cvt.u64.u32 	%rd127, %r333;
	setp.le.u64 	%p62, %rd20, %rd127;
	@%p62 bra 	$L__BB9_54;
	setp.gt.s64 	%p63, %rd45, -1;
	selp.b64 	%rd128, -1, -9223372036854775808, %p63;
	xor.b64  	%rd129, %rd128, %rd45;
	st.global.u64 	[%rd49+10240], %rd129;
	st.global.f64 	[%rd50+10240], %fd32;
$L__BB9_54:
	add.s32 	%r334, %r2, 1536;
	cvt.u64.u32 	%rd130, %r334;
	setp.le.u64 	%p64, %rd20, %rd130;
	@%p64 bra 	$L__BB9_56;
	setp.gt.s64 	%p65, %rd46, -1;
	selp.b64 	%rd131, -1, -9223372036854775808, %p65;
	xor.b64  	%rd132, %rd131, %rd46;
	st.global.u64 	[%rd49+12288], %rd132;
	st.global.f64 	[%rd50+12288], %fd33;
$L__BB9_56:
	add.s32 	%r335, %r2, 1792;
	cvt.u64.u32 	%rd133, %r335;
	setp.le.u64 	%p66, %rd20, %rd133;
	@%p66 bra 	$L__BB9_58;
	setp.gt.s64 	%p67, %rd47, -1;
	selp.b64 	%rd134, -1, -9223372036854775808, %p67;
	xor.b64  	%rd135, %rd134, %rd47;
	st.global.u64 	[%rd49+14336], %rd135;
	st.global.f64 	[%rd50+14336], %fd34;
$L__BB9_58:
	or.b32  	%r336, %r2, 2048;
	cvt.u64.u32 	%rd136, %r336;
	setp.le.u64 	%p68, %rd20, %rd136;
	@%p68 bra 	$L__BB9_60;
	setp.gt.s64 	%p69, %rd48, -1;
	selp.b64 	%rd137, -1, -9223372036854775808, %p69;
	xor.b64  	%rd138, %rd137, %rd48;
	st.global.u64 	[%rd49+16384], %rd138;
	st.global.f64 	[%rd50+16384], %fd35;
$L__BB9_60:
	ret;
$L__BB9_61:
	shl.b32 	%r337, %r72, 3;
	mov.u32 	%r338, _ZZN3cub18CUB_300001_SM_10006detail10radix_sort31DeviceRadixSortSingleTileKernelINS1_5radix10policy_hubIddyE10Policy1000ELNS0_9SortOrderE0EddyNS1_21identity_decomposer_tEEEvPKT1_PSA_PKT2_PSE_T3_iiT4_E12temp_storage;
	add.s32 	%r339, %r338, %r337;
	st.shared.u64 	[%r339], %rd156;
	shl.b32 	%r340, %r73, 3;
	add.s32 	%r341, %r338, %r340;
	st.shared.u64 	[%r341], %rd155;
	shl.b32 	%r342, %r74, 3;
	add.s32 	%r343, %r338, %r342;
	st.shared.u64 	[%r343], %rd154;
	shl.b32 	%r344, %r75, 3;
	add.s32 	%r345, %r338, %r344;
	st.shared.u64 	[%r345], %rd153;
	shl.b32 	%r346, %r76, 3;
	add.s32 	%r347, %r338, %r346;
	st.shared.u64 	[%r347], %rd152;
	shl.b32 	%r348, %r77, 3;
	add.s32 	%r349, %r338, %r348;
	st.shared.u64 	[%r349], %rd151;
	shl.b32 	%r350, %r78, 3;
	add.s32 	%r351, %r338, %r350;
	st.shared.u64 	[%r351], %rd150;
	shl.b32 	%r352, %r79, 3;
	add.s32 	%r353, %r338, %r352;
	st.shared.u64 	[%r353], %rd149;
	shl.b32 	%r354, %r80, 3;
	add.s32 	%r355, %r338, %r354;
	st.shared.u64 	[%r355], %rd148;
	bar.sync 	0;
	ld.shared.u64 	%rd156, [%r17];
	ld.shared.u64 	%rd155, [%r17+8];
	ld.shared.u64 	%rd154, [%r17+16];
	ld.shared.u64 	%rd153, [%r17+24];
	ld.shared.u64 	%rd152, [%r17+32];
	ld.shared.u64 	%rd151, [%r17+40];
	ld.shared.u64 	%rd150, [%r17+48];
	ld.shared.u64 	%rd149, [%r17+56];
	ld.shared.u64 	%rd148, [%r17+64];
	bar.sync 	0;
	st.shared.f64 	[%r339], %fd72;
	st.shared.f64 	[%r341], %fd71;
	st.shared.f64 	[%r343], %fd70;
	st.shared.f64 	[%r345], %fd69;
	st.shared.f64 	[%r347], %fd68;
	st.shared.f64 	[%r349], %fd67;
	st.shared.f64 	[%r351], %fd66;
	st.shared.f64 	[%r353], %fd65;
	st.shared.f64 	[%r355], %fd64;
	bar.sync 	0;
	ld.shared.f64 	%fd72, [%r17];
	ld.shared.f64 	%fd71, [%r17+8];
	ld.shared.f64 	%fd70, [%r17+16];
	ld.shared.f64 	%fd69, [%r17+24];
	ld.shared.f64 	%fd68, [%r17+32];
	ld.shared.f64 	%fd67, [%r17+40];
	ld.shared.f64 	%fd66, [%r17+48];
	ld.shared.f64 	%fd65, [%r17+56];
	ld.shared.f64 	%fd64, [%r17+64];
	bar.sync 	0;
	add.s32 	%r357, %r357, 6;
	add.s32 	%r356, %r356, -6;
	bra.uni 	$L__BB9_37;

}
	// .globl	_ZN3cub18CUB_300001_SM_10006detail10radix_sort30DeviceRadixSortHistogramKernelINS1_5radix10policy_hubIddyE10Policy1000ELNS0_9SortOrderE0EdyNS1_21identity_decomposer_tEEEvPT2_PKT1_SA_iiT3_
.visible .entry _ZN3cub18CUB_300001_SM_10006detail10radix_sort30DeviceRadixSortHistogramKernelINS1_5radix10policy_hubIddyE10Policy1000ELNS0_9SortOrderE0EdyNS1_21identity_decomposer_tEEEvPT2_PKT1_SA_iiT3_(
	.param .u64 .ptr .align 1 _ZN3cub18CUB_300001_SM_10006detail10radix_sort30DeviceRadixSortHistogramKernelINS1_5radix10policy_hubIddyE10Policy1000ELNS0_9SortOrderE0EdyNS1_21identity_decomposer_tEEEvPT2_PKT1_SA_iiT3__param_0,
	.param .u64 .ptr .align 1 _ZN3cub18CUB_300001_SM_10006detail10radix_sort30DeviceRadixSortHistogramKernelINS1_5radix10policy_hubIddyE10Policy1000ELNS0_9SortOrderE0EdyNS1_21identity_decomposer_tEEEvPT2_PKT1_SA_iiT3__param_1,
	.param .u64 _ZN3cub18CUB_300001_SM_10006detail10radix_sort30DeviceRadixSortHistogramKernelINS1_5radix10policy_hubIddyE10Policy1000ELNS0_9SortOrderE0EdyNS1_21identity_decomposer_tEEEvPT2_PKT1_SA_iiT3__param_2,
	.param .u32 _ZN3cub18CUB_300001_SM_10006detail10radix_sort30DeviceRadixSortHistogramKernelINS1_5radix10policy_hubIddyE10Policy1000ELNS0_9SortOrderE0EdyNS1_21identity_decomposer_tEEEvPT2_PKT1_SA_iiT3__param_3,
	.param .u32 _ZN3cub18CUB_300001_SM_10006detail10radix_sort30DeviceRadixSortHistogramKernelINS1_5radix10policy_hubIddyE10Policy1000ELNS0_9SortOrderE0EdyNS1_21identity_decomposer_tEEEvPT2_PKT1_SA_iiT3__param_4,
	.param .align 1 .b8 _ZN3cub18CUB_300001_SM_10006detail10radix_sort30DeviceRadixSortHistogramKernelINS1_5radix10policy_hubIddyE10Policy1000ELNS0_9SortOrderE0EdyNS1_21identity_decomposer_tEEEvPT2_PKT1_SA_iiT3__param_5[1]
)
.maxntid 128
{
	.reg .pred 	%p<123>;
	.reg .b32 	%r<362>;
	.reg .b64 	%rd<311>;
	// demoted variable
	.shared .align 4 .b8 _ZZN3cub18CUB_300001_SM_10006detail10radix_sort30DeviceRadixSortHistogramKernelINS1_5radix10policy_hubIddyE10Policy1000ELNS0_9SortOrderE0EdyNS1_21identity_decomposer_tEEEvPT2_PKT1_SA_iiT3_E12temp_storage[8192];
	ld.param.u64 	%rd97, [_ZN3cub18CUB_300001_SM_10006detail10radix_sort30DeviceRadixSortHistogramKernelINS1_5radix10policy_hubIddyE10Policy1000ELNS0_9SortOrderE0EdyNS1_21identity_decomposer_tEEEvPT2_PKT1_SA_iiT3__param_0];
	ld.param.u64 	%rd98, [_ZN3cub18CUB_300001_SM_10006detail10radix_sort30DeviceRadixSortHistogramKernelINS1_5radix10policy_hubIddyE10Policy1000ELNS0_9SortOrderE0EdyNS1_21identity_decomposer_tEEEvPT2_PKT1_SA_iiT3__param_1];
	ld.param.u64 	%rd96, [_ZN3cub18CUB_300001_SM_10006detail10radix_sort30DeviceRadixSortHistogramKernelINS1_5radix10policy_hubIddyE10Policy1000ELNS0_9SortOrderE0EdyNS1_21identity_decomposer_tEEEvPT2_PKT1_SA_iiT3__param_2];
	ld.param.u32 	%r93, [_ZN3cub18CUB_300001_SM_10006detail10radix_sort30DeviceRadixSortHistogramKernelINS1_5radix10policy_hubIddyE10Policy1000ELNS0_9SortOrderE0EdyNS1_21identity_decomposer_tEEEvPT2_PKT1_SA_iiT3__param_3];
	ld.param.u32 	%r94, [_ZN3cub18CUB_300001_SM_10006detail10radix_sort30DeviceRadixSortHistogramKernelINS1_5radix10policy_hubIddyE10Policy1000ELNS0_9SortOrderE0EdyNS1_21identity_decomposer_tEEEvPT2_PKT1_SA_iiT3__param_4];
	cvta.to.global.u64 	%rd1, %rd98;
	cvta.to.global.u64 	%rd2, %rd97;
	setp.eq.s64 	%p2, %rd96, 0;
	@%p2 bra 	$L__BB10_153;
	sub.s32 	%r95, %r94, %r93;
	add.s32 	%r96, %r95, 7;
	shr.s32 	%r97, %r96, 31;
	shr.u32 	%r98, %r97, 29;
	add.s32 	%r99, %r96, %r98;
	shr.s32 	%r100, %r99, 3;
	mov.u32 	%r101, %tid.x;
	setp.gt.u32 	%p3, %r101, 255;
	setp.lt.s32 	%p4, %r96, 8;
	mov.u32 	%r102, %ctaid.x;
	shl.b32 	%r103, %r102, 11;
	cvt.u64.u32 	%rd3, %r103;
	mov.u32 	%r104, %nctaid.x;
	shl.b32 	%r105, %r104, 11;
	cvt.u64.u32 	%rd4, %r105;
	add.s32 	%r1, %r100, -1;
	and.b32  	%r2, %r100, 15;
	and.b32  	%r3, %r100, 7;
	add.s32 	%r4, %r3, -1;
	and.b32  	%r5, %r100, 3;
	or.pred  	%p1, %p3, %p4;
	shl.b32 	%r106, %r101, 2;
	mov.u32 	%r107, _ZZN3cub18CUB_300001_SM_10006detail10radix_sort30DeviceRadixSortHistogramKernelINS1_5radix10policy_hubIddyE10Policy1000ELNS0_9SortOrderE0EdyNS1_21identity_decomposer_tEEEvPT2_PKT1_SA_iiT3_E12temp_storage;
	add.s32 	%r6, %r107, %r106;
	and.b32  	%r7, %r100, 268435440;
	cvt.u64.u32 	%rd5, %r101;
	add.s32 	%r8, %r101, 128;
	add.s32 	%r9, %r101, 256;
	add.s32 	%r10, %r101, 512;
	add.s32 	%r11, %r101, 640;
	add.s32 	%r12, %r101, 768;
	add.s32 	%r13, %r101, 1920;
	and.b32  	%r14, %r100, 268435448;
	and.b32  	%r15, %r100, 1;
	neg.s32 	%r16, %r7;
	add.s32 	%r17, %r6, 8192;
	add.s64 	%rd100, %rd96, -1;
	shr.u64 	%rd101, %rd100, 30;
	add.s64 	%rd102, %rd101, 1;
	min.u64 	%rd6, %rd102, %rd96;
	mov.b64 	%rd278, 0;
$L__BB10_2:
	@%p1 bra 	$L__BB10_30;
	setp.lt.u32 	%p5, %r1, 15;
	mov.b32 	%r346, 0;
	@%p5 bra 	$L__BB10_6;
	mov.u32 	%r343, %r17;
	mov.u32 	%r344, %r16;
$L__BB10_5:
	.pragma "nounroll";
	mov.b32 	%r109, 0;
	st.shared.u32 	[%r343+-8192], %r109;
	st.shared.u32 	[%r343+-7168], %r109;
	st.shared.u32 	[%r343+-6144], %r109;
	st.shared.u32 	[%r343+-5120], %r109;
	st.shared.u32 	[%r343+-4096], %r109;
	st.shared.u32 	[%r343+-3072], %r109;
	st.shared.u32 	[%r343+-2048], %r109;
	st.shared.u32 	[%r343+-1024], %r109;
	st.shared.u32 	[%r343], %r109;
	st.shared.u32 	[%r343+1024], %r109;
	st.shared.u32 	[%r343+2048], %r109;
	st.shared.u32 	[%r343+3072], %r109;
	st.shared.u32 	[%r343+4096], %r109;
	st.shared.u32 	[%r343+5120], %r109;
	st.shared.u32 	[%r343+6144], %r109;
	st.shared.u32 	[%r343+7168], %r109;
	add.s32 	%r344, %r344, 16;
	add.s32 	%r343, %r343, 16384;
	setp.ne.s32 	%p6, %r344, 0;
	mov.u32 	%r346, %r7;
	@%p6 bra 	$L__BB10_5;
$L__BB10_6:
	add.s32 	%r23, %r2, -1;
	setp.eq.s32 	%p7, %r2, 0;
	@%p7 bra 	$L__BB10_16;
	setp.lt.u32 	%p8, %r23, 7;
	@%p8 bra 	$L__BB10_9;
	shl.b32 	%r110, %r346, 10;
	add.s32 	%r111, %r6, %r110;
	mov.b32 	%r112, 0;
	st.shared.u32 	[%r111], %r112;
	st.shared.u32 	[%r111+1024], %r112;
	st.shared.u32 	[%r111+2048], %r112;
	st.shared.u32 	[%r111+3072], %r112;
	st.shared.u32 	[%r111+4096], %r112;
	st.shared.u32 	[%r111+5120], %r112;
	st.shared.u32 	[%r111+6144], %r112;
	st.shared.u32 	[%r111+7168], %r112;
	add.s32 	%r346, %r346, 8;
$L__BB10_9:
	setp.eq.s32 	%p9, %r3, 0;
	@%p9 bra 	$L__BB10_16;
	setp.lt.u32 	%p10, %r4, 3;
	@%p10 bra 	$L__BB10_12;
	shl.b32 	%r113, %r346, 10;
	add.s32 	%r114, %r6, %r113;
	mov.b32 	%r115, 0;
	st.shared.u32 	[%r114], %r115;
	st.shared.u32 	[%r114+1024], %r115;
	st.shared.u32 	[%r114+2048], %r115;
	st.shared.u32 	[%r114+3072], %r115;
	add.s32 	%r346, %r346, 4;
$L__BB10_12:
	setp.eq.s32 	%p11, %r5, 0;
	@%p11 bra 	$L__BB10_16;
	setp.eq.s32 	%p12, %r5, 1;
	shl.b32 	%r116, %r346, 10;
	add.s32 	%r28, %r6, %r116;
	mov.b32 	%r117, 0;
	st.shared.u32 	[%r28], %r117;
	@%p12 bra 	$L__BB10_16;
	setp.eq.s32 	%p13, %r5, 2;
	mov.b32 	%r118, 0;
	st.shared.u32 	[%r28+1024], %r118;
	@%p13 bra 	$L__BB10_16;
	mov.b32 	%r119, 0;
	st.shared.u32 	[%r28+2048], %r119;
$L__BB10_16:
	cvt.u32.u64 	%r120, %rd5;
	setp.gt.u32 	%p14, %r120, 127;
	@%p14 bra 	$L__BB10_30;
	setp.lt.u32 	%p15, %r1, 15;
	mov.b32 	%r350, 0;
	@%p15 bra 	$L__BB10_20;
	mov.b32 	%r348, 0;
$L__BB10_19:
	.pragma "nounroll";
	shl.b32 	%r123, %r348, 10;
	add.s32 	%r124, %r6, %r123;
	mov.b32 	%r125, 0;
	st.shared.u32 	[%r124+512], %r125;
	st.shared.u32 	[%r124+1536], %r125;
	st.shared.u32 	[%r124+2560], %r125;
	st.shared.u32 	[%r124+3584], %r125;
	st.shared.u32 	[%r124+4608], %r125;
	st.shared.u32 	[%r124+5632], %r125;
	st.shared.u32 	[%r124+6656], %r125;
	st.shared.u32 	[%r124+7680], %r125;
	st.shared.u32 	[%r124+8704], %r125;
	st.shared.u32 	[%r124+9728], %r125;
	st.shared.u32 	[%r124+10752], %r125;
	st.shared.u32 	[%r124+11776], %r125;
	st.shared.u32 	[%r124+12800], %r125;
	st.shared.u32 	[%r124+13824], %r125;
	st.shared.u32 	[%r124+14848], %r125;
	st.shared.u32 	[%r124+15872], %r125;
	add.s32 	%r348, %r348, 16;
	setp.ne.s32 	%p16, %r348, %r7;
	mov.u32 	%r350, %r7;
	@%p16 bra 	$L__BB10_19;
$L__BB10_20:
	setp.eq.s32 	%p17, %r2, 0;
	@%p17 bra 	$L__BB10_30;
	setp.lt.u32 	%p18, %r23, 7;
	@%p18 bra 	$L__BB10_23;
	shl.b32 	%r126, %r350, 10;
	add.s32 	%r127, %r6, %r126;
	mov.b32 	%r128, 0;
	st.shared.u32 	[%r127+512], %r128;
	st.shared.u32 	[%r127+1536], %r128;
	st.shared.u32 	[%r127+2560], %r128;
	st.shared.u32 	[%r127+3584], %r128;
	st.shared.u32 	[%r127+4608], %r128;
	st.shared.u32 	[%r127+5632], %r128;
	st.shared.u32 	[%r127+6656], %r128;
	st.shared.u32 	[%r127+7680], %r128;
	add.s32 	%r350, %r350, 8;
$L__BB10_23:
	setp.eq.s32 	%p19, %r3, 0;
	@%p19 bra 	$L__BB10_30;
	setp.lt.u32 	%p20, %r4, 3;
	@%p20 bra 	$L__BB10_26;
	shl.b32 	%r129, %r350, 10;
	add.s32 	%r130, %r6, %r129;
	mov.b32 	%r131, 0;
	st.shared.u32 	[%r130+512], %r131;
	st.shared.u32 	[%r130+1536], %r131;
	st.shared.u32 	[%r130+2560], %r131;
	st.shared.u32 	[%r130+3584], %r131;
	add.s32 	%r350, %r350, 4;
$L__BB10_26:
	setp.eq.s32 	%p21, %r5, 0;
	@%p21 bra 	$L__BB10_30;
	setp.eq.s32 	%p22, %r5, 1;
	shl.b32 	%r132, %r350, 10;
	add.s32 	%r36, %r6, %r132;
	mov.b32 	%r133, 0;
	st.shared.u32 	[%r36+512], %r133;
	@%p22 bra 	$L__BB10_30;
	setp.eq.s32 	%p23, %r5, 2;
	mov.b32 	%r134, 0;
	st.shared.u32 	[%r36+1536], %r134;
	@%p23 bra 	$L__BB10_30;
	mov.b32 	%r135, 0;
	st.shared.u32 	[%r36+2560], %r135;
$L__BB10_30:
	bar.sync 	0;
	bar.sync 	0;
	shl.b64 	%rd8, %rd278, 30;
	sub.s64 	%rd103, %rd96, %rd8;
	min.u64 	%rd9, %rd103, 1073741824;
	setp.le.u64 	%p24, %rd9, %rd3;
	@%p24 bra 	$L__BB10_70;
	mov.u64 	%rd279, %rd3;
$L__BB10_32:
	add.s64 	%rd11, %rd279, %rd8;
	sub.s64 	%rd12, %rd96, %rd11;
	setp.lt.u64 	%p25, %rd12, 2048;
	@%p25 bra 	$L__BB10_34;
	add.s64 	%rd122, %rd11, %rd5;
	shl.b64 	%rd123, %rd122, 3;
	add.s64 	%rd124, %rd1, %rd123;
	ld.global.u64 	%rd310, [%rd124];
	ld.global.u64 	%rd309, [%rd124+1024];
	ld.global.u64 	%rd308, [%rd124+2048];
	ld.global.u64 	%rd307, [%rd124+3072];
	ld.global.u64 	%rd306, [%rd124+4096];
	ld.global.u64 	%rd305, [%rd124+5120];
	ld.global.u64 	%rd304, [%rd124+6144];
	ld.global.u64 	%rd303, [%rd124+7168];
	ld.global.u64 	%rd302, [%rd124+8192];
	ld.global.u64 	%rd301, [%rd124+9216];
	ld.global.u64 	%rd300, [%rd124+10240];
	ld.global.u64 	%rd299, [%rd124+11264];
	ld.global.u64 	%rd298, [%rd124+12288];
	ld.global.u64 	%rd297, [%rd124+13312];
	ld.global.u64 	%rd296, [%rd124+14336];
	ld.global.u64 	%rd295, [%rd124+15360];
	bra.uni 	$L__BB10_66;
$L__BB10_34:
	cvt.u32.u64 	%r136, %rd5;
	cvt.u32.u64 	%r37, %rd12;
	setp.ge.s32 	%p26, %r136, %r37;
	add.s64 	%rd105, %rd11, %rd5;
	shl.b64 	%rd106, %rd105, 3;
	add.s64 	%rd29, %rd1, %rd106;
	mov.b64 	%rd310, 9223372036854775807;
	@%p26 bra 	$L__BB10_36;
	ld.global.u64 	%rd310, [%rd29];
$L__BB10_36:
	setp.ge.s32 	%p27, %r8, %r37;
	mov.b64 	%rd309, 9223372036854775807;
	@%p27 bra 	$L__BB10_38;
	ld.global.u64 	%rd309, [%rd29+1024];
$L__BB10_38:
	setp.ge.s32 	%p28, %r9, %r37;
	mov.b64 	%rd308, 9223372036854775807;
	@%p28 bra 	$L__BB10_40;
	ld.global.u64 	%rd308, [%rd29+2048];
$L__BB10_40:
	mov.u32 	%r137, %tid.x;
	add.s32 	%r138, %r137, 384;
	setp.ge.s32 	%p29, %r138, %r37;
	mov.b64 	%rd307, 9223372036854775807;
	@%p29 bra 	$L__BB10_42;
	ld.global.u64 	%rd307, [%rd29+3072];
$L__BB10_42:
	setp.ge.s32 	%p30, %r10, %r37;
	mov.b64 	%rd306, 9223372036854775807;
	@%p30 bra 	$L__BB10_44;
	ld.global.u64 	%rd306, [%rd29+4096];
$L__BB10_44:
	setp.ge.s32 	%p31, %r11, %r37;
	mov.b64 	%rd305, 9223372036854775807;
	@%p31 bra 	$L__BB10_46;
	ld.global.u64 	%rd305, [%rd29+5120];
$L__BB10_46:
	setp.ge.s32 	%p32, %r12, %r37;
	mov.b64 	%rd304, 9223372036854775807;
	@%p32 bra 	$L__BB10_48;
	ld.global.u64 	%rd304, [%rd29+6144];
$L__BB10_48:
	add.s32 	%r140, %r137, 896;
	setp.ge.s32 	%p33, %r140, %r37;
	mov.b64 	%rd303, 9223372036854775807;
	@%p33 bra 	$L__BB10_50;
	ld.global.u64 	%rd303, [%rd29+7168];
$L__BB10_50:
	or.b32  	%r142, %r137, 1024;
	setp.ge.s32 	%p34, %r142, %r37;
	mov.b64 	%rd302, 9223372036854775807;
	@%p34 bra 	$L__BB10_52;
	ld.global.u64 	%rd302, [%rd29+8192];
$L__BB10_52:
	add.s32 	%r144, %r137, 1152;
	setp.ge.s32 	%p35, %r144, %r37;
	mov.b64 	%rd301, 9223372036854775807;
	@%p35 bra 	$L__BB10_54;
	ld.global.u64 	%rd301, [%rd29+9216];
$L__BB10_54:
	add.s32 	%r146, %r137, 1280;
	setp.ge.s32 	%p36, %r146, %r37;
	mov.b64 	%rd300, 9223372036854775807;
	@%p36 bra 	$L__BB10_56;
	ld.global.u64 	%rd300, [%rd29+10240];
$L__BB10_56:
	add.s32 	%r148, %r137, 1408;
	setp.ge.s32 	%p37, %r148, %r37;
	mov.b64 	%rd299, 9223372036854775807;
	@%p37 bra 	$L__BB10_58;
	ld.global.u64 	%rd299, [%rd29+11264];
$L__BB10_58:
	add.s32 	%r150, %r137, 1536;
	setp.ge.s32 	%p38, %r150, %r37;
	mov.b64 	%rd298, 9223372036854775807;
	@%p38 bra 	$L__BB10_60;
	ld.global.u64 	%rd298, [%rd29+12288];
$L__BB10_60:
	add.s32 	%r152, %r137, 1664;
	setp.ge.s32 	%p39, %r152, %r37;
	mov.b64 	%rd297, 9223372036854775807;
	@%p39 bra 	$L__BB10_62;
	ld.global.u64 	%rd297, [%rd29+13312];
$L__BB10_62:
	add.s32 	%r154, %r137, 1792;
	setp.ge.s32 	%p40, %r154, %r37;
	mov.b64 	%rd296, 9223372036854775807;
	@%p40 bra 	$L__BB10_64;
	ld.global.u64 	%rd296, [%rd29+14336];
$L__BB10_64:
	setp.ge.s32 	%p41, %r13, %r37;
	mov.b64 	%rd295, 9223372036854775807;
	@%p41 bra 	$L__BB10_66;
	ld.global.u64 	%rd295, [%rd29+15360];
$L__BB10_66:
	setp.le.s32 	%p42, %r94, %r93;
	@%p42 bra 	$L__BB10_69;
	setp.gt.s64 	%p43, %rd310, -1;
	selp.b64 	%rd125, -9223372036854775808, -1, %p43;
	xor.b64  	%rd126, %rd125, %rd310;
	setp.gt.s64 	%p44, %rd309, -1;
	selp.b64 	%rd127, -9223372036854775808, -1, %p44;
	xor.b64  	%rd128, %rd127, %rd309;
	setp.gt.s64 	%p45, %rd308, -1;
	selp.b64 	%rd129, -9223372036854775808, -1, %p45;
	xor.b64  	%rd130, %rd129, %rd308;
	setp.gt.s64 	%p46, %rd307, -1;
	selp.b64 	%rd131, -9223372036854775808, -1, %p46;
	xor.b64  	%rd132, %rd131, %rd307;
	setp.gt.s64 	%p47, %rd306, -1;
	selp.b64 	%rd133, -9223372036854775808, -1, %p47;
	xor.b64  	%rd134, %rd133, %rd306;
	setp.gt.s64 	%p48, %rd305, -1;
	selp.b64 	%rd135, -9223372036854775808, -1, %p48;
	xor.b64  	%rd136, %rd135, %rd305;
	setp.gt.s64 	%p49, %rd304, -1;
	selp.b64 	%rd137, -9223372036854775808, -1, %p49;
	xor.b64  	%rd138, %rd137, %rd304;
	setp.gt.s64 	%p50, %rd303, -1;
	selp.b64 	%rd139, -9223372036854775808, -1, %p50;
	xor.b64  	%rd140, %rd139, %rd303;
	setp.gt.s64 	%p51, %rd302, -1;
	selp.b64 	%rd141, -9223372036854775808, -1, %p51;
	xor.b64  	%rd142, %rd141, %rd302;
	setp.gt.s64 	%p52, %rd301, -1;
	selp.b64 	%rd143, -9223372036854775808, -1, %p52;
	xor.b64  	%rd144, %rd143, %rd301;
	setp.gt.s64 	%p53, %rd300, -1;
	selp.b64 	%rd145, -9223372036854775808, -1, %p53;
	xor.b64  	%rd146, %rd145, %rd300;
	setp.gt.s64 	%p54, %rd299, -1;
	selp.b64 	%rd147, -9223372036854775808, -1, %p54;
	xor.b64  	%rd148, %rd147, %rd299;
	setp.gt.s64 	%p55, %rd298, -1;
	selp.b64 	%rd149, -9223372036854775808, -1, %p55;
	xor.b64  	%rd150, %rd149, %rd298;
	setp.gt.s64 	%p56, %rd297, -1;
	selp.b64 	%rd151, -9223372036854775808, -1, %p56;
	xor.b64  	%rd152, %rd151, %rd297;
	setp.gt.s64 	%p57, %rd296, -1;
	selp.b64 	%rd153, -9223372036854775808, -1, %p57;
	xor.b64  	%rd154, %rd153, %rd296;
	setp.gt.s64 	%p58, %rd295, -1;
	selp.b64 	%rd155, -9223372036854775808, -1, %p58;
	xor.b64  	%rd156, %rd155, %rd295;
	setp.eq.s64 	%p59, %rd126, 9223372036854775807;
	selp.b64 	%rd77, -9223372036854775808, %rd126, %p59;
	setp.eq.s64 	%p60, %rd128, 9223372036854775807;
	selp.b64 	%rd78, -9223372036854775808, %rd128, %p60;
	setp.eq.s64 	%p61, %rd130, 9223372036854775807;
	selp.b64 	%rd79, -9223372036854775808, %rd130, %p61;
	setp.eq.s64 	%p62, %rd132, 9223372036854775807;
	selp.b64 	%rd80, -9223372036854775808, %rd132, %p62;
	setp.eq.s64 	%p63, %rd134, 9223372036854775807;
	selp.b64 	%rd81, -9223372036854775808, %rd134, %p63;
	setp.eq.s64 	%p64, %rd136, 9223372036854775807;
	selp.b64 	%rd82, -9223372036854775808, %rd136, %p64;
	setp.eq.s64 	%p65, %rd138, 9223372036854775807;
	selp.b64 	%rd83, -9223372036854775808, %rd138, %p65;
	setp.eq.s64 	%p66, %rd140, 9223372036854775807;
	selp.b64 	%rd84, -9223372036854775808, %rd140, %p66;
	setp.eq.s64 	%p67, %rd142, 9223372036854775807;
	selp.b64 	%rd85, -9223372036854775808, %rd142, %p67;
	setp.eq.s64 	%p68, %rd144, 9223372036854775807;
	selp.b64 	%rd86, -9223372036854775808, %rd144, %p68;
	setp.eq.s64 	%p69, %rd146, 9223372036854775807;
	selp.b64 	%rd87, -9223372036854775808, %rd146, %p69;
	setp.eq.s64 	%p70, %rd148, 9223372036854775807;
	selp.b64 	%rd88, -9223372036854775808, %rd148, %p70;
	setp.eq.s64 	%p71, %rd150, 9223372036854775807;
	selp.b64 	%rd89, -9223372036854775808, %rd150, %p71;
	setp.eq.s64 	%p72, %rd152, 9223372036854775807;
	selp.b64 	%rd90, -9223372036854775808, %rd152, %p72;
	setp.eq.s64 	%p73, %rd154, 9223372036854775807;
	selp.b64 	%rd91, -9223372036854775808, %rd154, %p73;
	setp.eq.s64 	%p74, %rd156, 9223372036854775807;
	selp.b64 	%rd92, -9223372036854775808, %rd156, %p74;
	mov.b32 	%r352, 0;
	mov.u32 	%r353, %r93;
$L__BB10_68:
	sub.s32 	%r156, %r94, %r353;
	shl.b32 	%r157, %r352, 10;
	mov.u32 	%r158, _ZZN3cub18CUB_300001_SM_10006detail10radix_sort30DeviceRadixSortHistogramKernelINS1_5radix10policy_hubIddyE10Policy1000ELNS0_9SortOrderE0EdyNS1_21identity_decomposer_tEEEvPT2_PKT1_SA_iiT3_E12temp_storage;
	add.s32 	%r159, %r158, %r157;
	min.s32 	%r160, %r156, 8;
	mov.b32 	%r161, -1;
	shl.b32 	%r162, %r161, %r160;
	not.b32 	%r163, %r162;
	shr.u64 	%rd157, %rd77, %r353;
	cvt.u32.u64 	%r164, %rd157;
	and.b32  	%r165, %r164, %r163;
	shl.b32 	%r166, %r165, 2;
	add.s32 	%r167, %r159, %r166;
	atom.shared.add.u32 	%r168, [%r167], 1;
	shr.u64 	%rd158, %rd78, %r353;
	cvt.u32.u64 	%r169, %rd158;
	and.b32  	%r170, %r169, %r163;
	shl.b32 	%r171, %r170, 2;
	add.s32 	%r172, %r159, %r171;
	atom.shared.add.u32 	%r173, [%r172], 1;
	shr.u64 	%rd159, %rd79, %r353;
	cvt.u32.u64 	%r174, %rd159;
	and.b32  	%r175, %r174, %r163;
	shl.b32 	%r176, %r175, 2;
	add.s32 	%r177, %r159, %r176;
	atom.shared.add.u32 	%r178, [%r177], 1;
	shr.u64 	%rd160, %rd80, %r353;
	cvt.u32.u64 	%r179, %rd160;
	and.b32  	%r180, %r179, %r163;
	shl.b32 	%r181, %r180, 2;
	add.s32 	%r182, %r159, %r181;
	atom.shared.add.u32 	%r183, [%r182], 1;
	shr.u64 	%rd161, %rd81, %r353;
	cvt.u32.u64 	%r184, %rd161;
	and.b32  	%r185, %r184, %r163;
	shl.b32 	%r186, %r185, 2;
	add.s32 	%r187, %r159, %r186;
	atom.shared.add.u32 	%r188, [%r187], 1;
	shr.u64 	%rd162, %rd82, %r353;
	cvt.u32.u64 	%r189, %rd162;
	and.b32  	%r190, %r189, %r163;
	shl.b32 	%r191, %r190, 2;
	add.s32 	%r192, %r159, %r191;
	atom.shared.add.u32 	%r193, [%r192], 1;
	shr.u64 	%rd163, %rd83, %r353;
	cvt.u32.u64 	%r194, %rd163;
	and.b32  	%r195, %r194, %r163;
	shl.b32 	%r196, %r195, 2;
	add.s32 	%r197, %r159, %r196;
	atom.shared.add.u32 	%r198, [%r197], 1;
	shr.u64 	%rd164, %rd84, %r353;
	cvt.u32.u64 	%r199, %rd164;
	and.b32  	%r200, %r199, %r163;
	shl.b32 	%r201, %r200, 2;
	add.s32 	%r202, %r159, %r201;
	atom.shared.add.u32 	%r203, [%r202], 1;
	shr.u64 	%rd165, %rd85, %r353;
	cvt.u32.u64 	%r204, %rd165;
	and.b32  	%r205, %r204, %r163;
	shl.b32 	%r206, %r205, 2;
	add.s32 	%r207, %r159, %r206;
	atom.shared.add.u32 	%r208, [%r207], 1;
	shr.u64 	%rd166, %rd86, %r353;
	cvt.u32.u64 	%r209, %rd166;
	and.b32  	%r210, %r209, %r163;
	shl.b32 	%r211, %r210, 2;
	add.s32 	%r212, %r159, %r211;
	atom.shared.add.u32 	%r213, [%r212], 1;
	shr.u64 	%rd167, %rd87, %r353;
	cvt.u32.u64 	%r214, %rd167;
	and.b32  	%r215, %r214, %r163;
	shl.b32 	%r216, %r215, 2;
	add.s32 	%r217, %r159, %r216;
	atom.shared.add.u32 	%r218, [%r217], 1;
	shr.u64 	%rd168, %rd88, %r353;
	cvt.u32.u64 	%r219, %rd168;
	and.b32  	%r220, %r219, %r163;
	shl.b32 	%r221, %r220, 2;
	add.s32 	%r222, %r159, %r221;
	atom.shared.add.u32 	%r223, [%r222], 1;
	shr.u64 	%rd169, %rd89, %r353;
	cvt.u32.u64 	%r224, %rd169;
	and.b32  	%r225, %r224, %r163;
	shl.b32 	%r226, %r225, 2;
	add.s32 	%r227, %r159, %r226;
	atom.shared.add.u32 	%r228, [%r227], 1;
	shr.u64 	%rd170, %rd90, %r353;
	cvt.u32.u64 	%r229, %rd170;
	and.b32  	%r230, %r229, %r163;
	shl.b32 	%r231, %r230, 2;
	add.s32 	%r232, %r159, %r231;
	atom.shared.add.u32 	%r233, [%r232], 1;
	shr.u64 	%rd171, %rd91, %r353;
	cvt.u32.u64 	%r234, %rd171;
	and.b32  	%r235, %r234, %r163;
	shl.b32 	%r236, %r235, 2;
	add.s32 	%r237, %r159, %r236;
	atom.shared.add.u32 	%r238, [%r237], 1;
	shr.u64 	%rd172, %rd92, %r353;
	cvt.u32.u64 	%r239, %rd172;
	and.b32  	%r240, %r239, %r163;
	shl.b32 	%r241, %r240, 2;
	add.s32 	%r242, %r159, %r241;
	atom.shared.add.u32 	%r243, [%r242], 1;
	add.s32 	%r353, %r353, 8;
	add.s32 	%r352, %r352, 1;
	setp.lt.s32 	%p75, %r353, %r94;
	@%p75 bra 	$L__BB10_68;
$L__BB10_69:
	add.s64 	%rd279, %rd279, %rd4;
	setp.lt.u64 	%p76, %rd279, %rd9;
	@%p76 bra 	$L__BB10_32;
$L__BB10_70:
	bar.sync 	0;
	@%p1 bra 	$L__BB10_152;
	setp.lt.u32 	%p77, %r1, 7;
	mov.b32 	%r356, 0;
	@%p77 bra 	$L__BB10_90;
	mov.b32 	%r354, 0;
$L__BB10_73:
	.pragma "nounroll";
	shl.b32 	%r246, %r354, 10;
	add.s32 	%r43, %r6, %r246;
	ld.shared.u32 	%r44, [%r43];
	setp.eq.s32 	%p78, %r44, 0;
	@%p78 bra 	$L__BB10_75;
	cvt.u32.u64 	%r247, %rd5;
	shl.b32 	%r248, %r354, 8;
	add.s32 	%r249, %r248, %r247;
	mul.wide.u32 	%rd173, %r249, 8;
	add.s64 	%rd174, %rd2, %rd173;
	cvt.u64.u32 	%rd175, %r44;
	atom.global.add.u64 	%rd176, [%rd174], %rd175;
$L__BB10_75:
	ld.shared.u32 	%r45, [%r43+1024];
	setp.eq.s32 	%p79, %r45, 0;
	@%p79 bra 	$L__BB10_77;
	cvt.u32.u64 	%r250, %rd5;
	shl.b32 	%r251, %r354, 8;
	add.s32 	%r252, %r251, %r250;
	add.s32 	%r253, %r252, 256;
	mul.wide.u32 	%rd177, %r253, 8;
	add.s64 	%rd178, %rd2, %rd177;
	cvt.u64.u32 	%rd179, %r45;
	atom.global.add.u64 	%rd180, [%rd178], %rd179;
$L__BB10_77:
	ld.shared.u32 	%r46, [%r43+2048];
	setp.eq.s32 	%p80, %r46, 0;
	@%p80 bra 	$L__BB10_79;
	cvt.u32.u64 	%r254, %rd5;
	shl.b32 	%r255, %r354, 8;
	add.s32 	%r256, %r255, %r254;
	add.s32 	%r257, %r256, 512;
	mul.wide.u32 	%rd181, %r257, 8;
	add.s64 	%rd182, %rd2, %rd181;
	cvt.u64.u32 	%rd183, %r46;
	atom.global.add.u64 	%rd184, [%rd182], %rd183;
$L__BB10_79:
	ld.shared.u32 	%r47, [%r43+3072];
	setp.eq.s32 	%p81, %r47, 0;
	@%p81 bra 	$L__BB10_81;
	cvt.u32.u64 	%r258, %rd5;
	shl.b32 	%r259, %r354, 8;
	add.s32 	%r260, %r259, %r258;
	add.s32 	%r261, %r260, 768;
	mul.wide.u32 	%rd185, %r261, 8;
	add.s64 	%rd186, %rd2, %rd185;
	cvt.u64.u32 	%rd187, %r47;
	atom.global.add.u64 	%rd188, [%rd186], %rd187;
$L__BB10_81:
	ld.shared.u32 	%r48, [%r43+4096];
	setp.eq.s32 	%p82, %r48, 0;
	@%p82 bra 	$L__BB10_83;
	cvt.u32.u64 	%r262, %rd5;
	shl.b32 	%r263, %r354, 8;
	add.s32 	%r264, %r263, %r262;
	add.s32 	%r265, %r264, 1024;
	mul.wide.u32 	%rd189, %r265, 8;
	add.s64 	%rd190, %rd2, %rd189;
	cvt.u64.u32 	%rd191, %r48;
	atom.global.add.u64 	%rd192, [%rd190], %rd191;
$L__BB10_83:
	ld.shared.u32 	%r49, [%r43+5120];
	setp.eq.s32 	%p83, %r49, 0;
	@%p83 bra 	$L__BB10_85;
	cvt.u32.u64 	%r266, %rd5;
	shl.b32 	%r267, %r354, 8;
	add.s32 	%r268, %r267, %r266;
	add.s32 	%r269, %r268, 1280;
	mul.wide.u32 	%rd193, %r269, 8;
	add.s64 	%rd194, %rd2, %rd193;
	cvt.u64.u32 	%rd195, %r49;
	atom.global.add.u64 	%rd196, [%rd194], %rd195;
$L__BB10_85:
	ld.shared.u32 	%r50, [%r43+6144];
	setp.eq.s32 	%p84, %r50, 0;
	@%p84 bra 	$L__BB10_87;
	cvt.u32.u64 	%r270, %rd5;
	shl.b32 	%r271, %r354, 8;
	add.s32 	%r272, %r271, %r270;
	add.s32 	%r273, %r272, 1536;
	mul.wide.u32 	%rd197, %r273, 8;
	add.s64 	%rd198, %rd2, %rd197;
	cvt.u64.u32 	%rd199, %r50;
	atom.global.add.u64 	%rd200, [%rd198], %rd199;
$L__BB10_87:
	ld.shared.u32 	%r51, [%r43+7168];
	setp.eq.s32 	%p85, %r51, 0;
	@%p85 bra 	$L__BB10_89;
	cvt.u32.u64 	%r274, %rd5;
	shl.b32 	%r275, %r354, 8;
	add.s32 	%r276, %r275, %r274;
	add.s32 	%r277, %r276, 1792;
	mul.wide.u32 	%rd201, %r277, 8;
	add.s64 	%rd202, %rd2, %rd201;
	cvt.u64.u32 	%rd203, %r51;
	atom.global.add.u64 	%rd204, [%rd202], %rd203;
$L__BB10_89:
	add.s32 	%r354, %r354, 8;
	setp.ne.s32 	%p86, %r354, %r14;
	mov.u32 	%r356, %r14;
	@%p86 bra 	$L__BB10_73;
$L__BB10_90:
	add.s32 	%r54, %r5, -1;
	setp.eq.s32 	%p87, %r3, 0;
	@%p87 bra 	$L__BB10_111;
	setp.lt.u32 	%p88, %r4, 3;
	@%p88 bra 	$L__BB10_101;
	shl.b32 	%r278, %r356, 10;
	add.s32 	%r55, %r6, %r278;
	ld.shared.u32 	%r56, [%r55];
	setp.eq.s32 	%p89, %r56, 0;
	@%p89 bra 	$L__BB10_94;
	cvt.u32.u64 	%r279, %rd5;
	shl.b32 	%r280, %r356, 8;
	add.s32 	%r281, %r280, %r279;
	mul.wide.u32 	%rd205, %r281, 8;
	add.s64 	%rd206, %rd2, %rd205;
	cvt.u64.u32 	%rd207, %r56;
	atom.global.add.u64 	%rd208, [%rd206], %rd207;
$L__BB10_94:
	ld.shared.u32 	%r57, [%r55+1024];
	setp.eq.s32 	%p90, %r57, 0;
	@%p90 bra 	$L__BB10_96;
	cvt.u32.u64 	%r282, %rd5;
	shl.b32 	%r283, %r356, 8;
	add.s32 	%r284, %r283, %r282;
	add.s32 	%r285, %r284, 256;
	mul.wide.u32 	%rd209, %r285, 8;
	add.s64 	%rd210, %rd2, %rd209;
	cvt.u64.u32 	%rd211, %r57;
	atom.global.add.u64 	%rd212, [%rd210], %rd211;
$L__BB10_96:
	ld.shared.u32 	%r58, [%r55+2048];
	setp.eq.s32 	%p91, %r58, 0;
	@%p91 bra 	$L__BB10_98;
	cvt.u32.u64 	%r286, %rd5;
	shl.b32 	%r287, %r356, 8;
	add.s32 	%r288, %r287, %r286;
	add.s32 	%r289, %r288, 512;
	mul.wide.u32 	%rd213, %r289, 8;
	add.s64 	%rd214, %rd2, %rd213;
	cvt.u64.u32 	%rd215, %r58;
	atom.global.add.u64 	%rd216, [%rd214], %rd215;
$L__BB10_98:
	ld.shared.u32 	%r59, [%r55+3072];
	setp.eq.s32 	%p92, %r59, 0;
	@%p92 bra 	$L__BB10_100;
	cvt.u32.u64 	%r290, %rd5;
	shl.b32 	%r291, %r356, 8;
	add.s32 	%r292, %r291, %r290;
	add.s32 	%r293, %r292, 768;
	mul.wide.u32 	%rd217, %r293, 8;
	add.s64 	%rd218, %rd2, %rd217;
	cvt.u64.u32 	%rd219, %r59;
	atom.global.add.u64 	%rd220, [%rd218], %rd219;
$L__BB10_100:
	add.s32 	%r356, %r356, 4;
$L__BB10_101:
	setp.eq.s32 	%p93, %r5, 0;
	@%p93 bra 	$L__BB10_111;
	setp.eq.s32 	%p94, %r54, 0;
	@%p94 bra 	$L__BB10_108;
	shl.b32 	%r294, %r356, 10;
	add.s32 	%r62, %r6, %r294;
	ld.shared.u32 	%r63, [%r62];
	setp.eq.s32 	%p95, %r63, 0;
	@%p95 bra 	$L__BB10_105;
	cvt.u32.u64 	%r295, %rd5;
	shl.b32 	%r296, %r356, 8;
	add.s32 	%r297, %r296, %r295;
	mul.wide.u32 	%rd221, %r297, 8;
	add.s64 	%rd222, %rd2, %rd221;
	cvt.u64.u32 	%rd223, %r63;
	atom.global.add.u64 	%rd224, [%rd222], %rd223;
$L__BB10_105:
	ld.shared.u32 	%r64, [%r62+1024];
	setp.eq.s32 	%p96, %r64, 0;
	@%p96 bra 	$L__BB10_107;
	cvt.u32.u64 	%r298, %rd5;
	shl.b32 	%r299, %r356, 8;
	add.s32 	%r300, %r299, %r298;
	add.s32 	%r301, %r300, 256;
	mul.wide.u32 	%rd225, %r301, 8;
	add.s64 	%rd226, %rd2, %rd225;
	cvt.u64.u32 	%rd227, %r64;
	atom.global.add.u64 	%rd228, [%rd226], %rd227;
$L__BB10_107:
	add.s32 	%r356, %r356, 2;
$L__BB10_108:
	setp.eq.s32 	%p97, %r15, 0;
	@%p97 bra 	$L__BB10_111;
	shl.b32 	%r302, %r356, 10;
	add.s32 	%r303, %r6, %r302;
	ld.shared.u32 	%r67, [%r303];
	setp.eq.s32 	%p98, %r67, 0;
	@%p98 bra 	$L__BB10_111;
	cvt.u32.u64 	%r304, %rd5;
	shl.b32 	%r305, %r356, 8;
	add.s32 	%r306, %r305, %r304;
	mul.wide.u32 	%rd229, %r306, 8;
	add.s64 	%rd230, %rd2, %rd229;
	cvt.u64.u32 	%rd231, %r67;
	atom.global.add.u64 	%rd232, [%rd230], %rd231;
$L__BB10_111:
	cvt.u32.u64 	%r307, %rd5;
	setp.gt.u32 	%p99, %r307, 127;
	@%p99 bra 	$L__BB10_152;
	setp.lt.u32 	%p100, %r1, 7;
	mov.b32 	%r360, 0;
	@%p100 bra 	$L__BB10_131;
	mov.b32 	%r358, 0;
$L__BB10_114:
	.pragma "nounroll";
	shl.b32 	%r311, %r358, 10;
	add.s32 	%r69, %r6, %r311;
	ld.shared.u32 	%r70, [%r69+512];
	setp.eq.s32 	%p101, %r70, 0;
	shl.b32 	%r312, %r358, 8;
	add.s32 	%r313, %r312, %r307;
	mul.wide.u32 	%rd233, %r313, 8;
	add.s64 	%rd94, %rd2, %rd233;
	@%p101 bra 	$L__BB10_116;
	cvt.u64.u32 	%rd234, %r70;
	atom.global.add.u64 	%rd235, [%rd94+1024], %rd234;
$L__BB10_116:
	ld.shared.u32 	%r71, [%r69+1536];
	setp.eq.s32 	%p102, %r71, 0;
	@%p102 bra 	$L__BB10_118;
	cvt.u64.u32 	%rd236, %r71;
	atom.global.add.u64 	%rd237, [%rd94+3072], %rd236;
$L__BB10_118:
	ld.shared.u32 	%r72, [%r69+2560];
	setp.eq.s32 	%p103, %r72, 0;
	@%p103 bra 	$L__BB10_120;
	cvt.u64.u32 	%rd238, %r72;
	atom.global.add.u64 	%rd239, [%rd94+5120], %rd238;
$L__BB10_120:
	ld.shared.u32 	%r73, [%r69+3584];
	setp.eq.s32 	%p104, %r73, 0;
	@%p104 bra 	$L__BB10_122;
	cvt.u64.u32 	%rd240, %r73;
	atom.global.add.u64 	%rd241, [%rd94+7168], %rd240;
$L__BB10_122:
	ld.shared.u32 	%r74, [%r69+4608];
	setp.eq.s32 	%p105, %r74, 0;
	@%p105 bra 	$L__BB10_124;
	cvt.u64.u32 	%rd242, %r74;
	atom.global.add.u64 	%rd243, [%rd94+9216], %rd242;
$L__BB10_124:
	ld.shared.u32 	%r75, [%r69+5632];
	setp.eq.s32 	%p106, %r75, 0;
	@%p106 bra 	$L__BB10_126;
	cvt.u64.u32 	%rd244, %r75;
	atom.global.add.u64 	%rd245, [%rd94+11264], %rd244;
$L__BB10_126:
	ld.shared.u32 	%r76, [%r69+6656];
	setp.eq.s32 	%p107, %r76, 0;
	@%p107 bra 	$L__BB10_128;
	cvt.u64.u32 	%rd246, %r76;
	atom.global.add.u64 	%rd247, [%rd94+13312], %rd246;
$L__BB10_128:
	ld.shared.u32 	%r77, [%r69+7680];
	setp.eq.s32 	%p108, %r77, 0;
	@%p108 bra 	$L__BB10_130;
	cvt.u64.u32 	%rd248, %r77;
	atom.global.add.u64 	%rd249, [%rd94+15360], %rd248;
$L__BB10_130:
	add.s32 	%r358, %r358, 8;
	setp.ne.s32 	%p109, %r358, %r14;
	mov.u32 	%r360, %r14;
	@%p109 bra 	$L__BB10_114;
$L__BB10_131:
	setp.eq.s32 	%p110, %r3, 0;
	@%p110 bra 	$L__BB10_152;
	setp.lt.u32 	%p111, %r4, 3;
	@%p111 bra 	$L__BB10_142;
	shl.b32 	%r314, %r360, 10;
	add.s32 	%r80, %r6, %r314;
	ld.shared.u32 	%r81, [%r80+512];
	setp.eq.s32 	%p112, %r81, 0;
	@%p112 bra 	$L__BB10_135;
	shl.b32 	%r316, %r360, 8;
	add.s32 	%r317, %r316, %r307;
	mul.wide.u32 	%rd250, %r317, 8;
	add.s64 	%rd251, %rd2, %rd250;
	cvt.u64.u32 	%rd252, %r81;
	atom.global.add.u64 	%rd253, [%rd251+1024], %rd252;
$L__BB10_135:
	ld.shared.u32 	%r82, [%r80+1536];
	setp.eq.s32 	%p113, %r82, 0;
	@%p113 bra 	$L__BB10_137;
	shl.b32 	%r319, %r360, 8;
	add.s32 	%r320, %r319, %r307;
	add.s32 	%r321, %r320, 256;
	mul.wide.u32 	%rd254, %r321, 8;
	add.s64 	%rd255, %rd2, %rd254;
	cvt.u64.u32 	%rd256, %r82;
	atom.global.add.u64 	%rd257, [%rd255+1024], %rd256;
$L__BB10_137:
	ld.shared.u32 	%r83, [%r80+2560];
	setp.eq.s32 	%p114, %r83, 0;
	@%p114 bra 	$L__BB10_139;
	shl.b32 	%r323, %r360, 8;
	add.s32 	%r324, %r323, %r307;
	add.s32 	%r325, %r324, 512;
	mul.wide.u32 	%rd258, %r325, 8;
	add.s64 	%rd259, %rd2, %rd258;
	cvt.u64.u32 	%rd260, %r83;
	atom.global.add.u64 	%rd261, [%rd259+1024], %rd260;
$L__BB10_139:
	ld.shared.u32 	%r84, [%r80+3584];
	setp.eq.s32 	%p115, %r84, 0;
	@%p115 bra 	$L__BB10_141;
	shl.b32 	%r327, %r360, 8;
	add.s32 	%r328, %r327, %r307;
	add.s32 	%r329, %r328, 768;
	mul.wide.u32 	%rd262, %r329, 8;
	add.s64 	%rd263, %rd2, %rd262;
	cvt.u64.u32 	%rd264, %r84;
	atom.global.add.u64 	%rd265, [%rd263+1024], %rd264;
$L__BB10_141:
	add.s32 	%r360, %r360, 4;
$L__BB10_142:
	setp.eq.s32 	%p116, %r5, 0;
	@%p116 bra 	$L__BB10_152;
	setp.eq.s32 	%p117, %r54, 0;
	@%p117 bra 	$L__BB10_149;
	shl.b32 	%r330, %r360, 10;
	add.s32 	%r87, %r6, %r330;
	ld.shared.u32 	%r88, [%r87+512];
	setp.eq.s32 	%p118, %r88, 0;
	@%p118 bra 	$L__BB10_146;
	shl.b32 	%r332, %r360, 8;
	add.s32 	%r333, %r332, %r307;
	mul.wide.u32 	%rd266, %r333, 8;
	add.s64 	%rd267, %rd2, %rd266;
	cvt.u64.u32 	%rd268, %r88;
	atom.global.add.u64 	%rd269, [%rd267+1024], %rd268;
$L__BB10_146:
	ld.shared.u32 	%r89, [%r87+1536];
	setp.eq.s32 	%p119, %r89, 0;
	@%p119 bra 	$L__BB10_148;
	shl.b32 	%r335, %r360, 8;
	add.s32 	%r336, %r335, %r307;
	add.s32 	%r337, %r336, 256;
	mul.wide.u32 	%rd270, %r337, 8;
	add.s64 	%rd271, %rd2, %rd270;
	cvt.u64.u32 	%rd272, %r89;
	atom.global.add.u64 	%rd273, [%rd271+1024], %rd272;
$L__BB10_148:
	add.s32 	%r360, %r360, 2;
$L__BB10_149:
	setp.eq.s32 	%p120, %r15, 0;
	@%p120 bra 	$L__BB10_152;
	shl.b32 	%r338, %r360, 10;
	add.s32 	%r339, %r6, %r338;
	ld.shared.u32 	%r92, [%r339+512];
	setp.eq.s32 	%p121, %r92, 0;
	@%p121 bra 	$L__BB10_152;
	shl.b32 	%r341, %r360, 8;
	add.s32 	%r342, %r341, %r307;
	mul.wide.u32 	%rd274, %r342, 8;
	add.s64 	%rd275, %rd2, %rd274;
	cvt.u64.u32 	%rd276, %r92;
	atom.global.add.u64 	%rd277, [%rd275+1024], %rd276;
$L__BB10_152:
	bar.sync 	0;
	add.s64 	%rd278, %rd278, 1;
	setp.ne.s64 	%p122, %rd278, %rd6;
	@%p122 bra 	$L__BB10_2;
$L__BB10_153:
	ret;

}
	// .globl	_ZN3cub18CUB_300001_SM_10006detail10radix_sort33DeviceRadixSortExclusiveSumKernelINS1_5radix10policy_hubIddyE10Policy1000EyEEvPT0_
.visible .entry _ZN3cub18CUB_300001_SM_10006detail10radix_sort33DeviceRadixSortExclusiveSumKernelINS1_5radix10policy_hubIddyE10Policy1000EyEEvPT0_(
	.param .u64 .ptr .align 1 _ZN3cub18CUB_300001_SM_10006detail10radix_sort33DeviceRadixSortExclusiveSumKernelINS1_5radix10policy_hubIddyE10Policy1000EyEEvPT0__param_0
)
{
	.reg .pred 	%p<4>;
	.reg .b32 	%r<28>;
	.reg .b64 	%rd<54>;
	// demoted variable
	.shared .align 16 .b8 _ZZN3cub18CUB_300001_SM_10006detail10radix_sort33DeviceRadixSortExclusiveSumKernelINS1_5radix10policy_hubIddyE10Policy1000EyEEvPT0_E12temp_storage[2336];
	ld.param.u64 	%rd5, [_ZN3cub18CUB_300001_SM_10006detail10radix_sort33DeviceRadixSortExclusiveSumKernelINS1_5radix10policy_hubIddyE10Policy1000EyEEvPT0__param_0];
	cvta.to.global.u64 	%rd6, %rd5;
	mov.u32 	%r3, %ctaid.x;
	shl.b32 	%r4, %r3, 8;
	mov.u32 	%r1, %tid.x;
	setp.gt.u32 	%p1, %r1, 255;
	add.s32 	%r5, %r4, %r1;
	mul.wide.s32 	%rd7, %r5, 8;
	add.s64 	%rd1, %rd6, %rd7;
	@%p1 bra 	$L__BB11_2;
	ld.global.u64 	%rd53, [%rd1];
$L__BB11_2:
	shr.u32 	%r6, %r1, 3;
	add.s32 	%r7, %r6, %r1;
	shl.b32 	%r8, %r7, 3;
	mov.u32 	%r9, _ZZN3cub18CUB_300001_SM_10006detail10radix_sort33DeviceRadixSortExclusiveSumKernelINS1_5radix10policy_hubIddyE10Policy1000EyEEvPT0_E12temp_storage;
	add.s32 	%r10, %r9, %r8;
	add.s32 	%r2, %r10, 16;
	st.shared.u64 	[%r10+16], %rd53;
	bar.sync 	0;
	setp.gt.u32 	%p2, %r1, 31;
	@%p2 bra 	$L__BB11_4;
	mad.lo.s32 	%r27, %r1, 72, %r9;
	ld.shared.u64 	%rd23, [%r27+16];
	ld.shared.u64 	%rd24, [%r27+24];
	ld.shared.u64 	%rd25, [%r27+32];
	ld.shared.u64 	%rd26, [%r27+40];
	ld.shared.u64 	%rd27, [%r27+48];
	ld.shared.u64 	%rd28, [%r27+56];
	ld.shared.u64 	%rd29, [%r27+64];
	ld.shared.u64 	%rd30, [%r27+72];
	add.s64 	%rd31, %rd24, %rd23;
	add.s64 	%rd32, %rd31, %rd25;
	add.s64 	%rd33, %rd32, %rd26;
	add.s64 	%rd34, %rd33, %rd27;
	add.s64 	%rd35, %rd34, %rd28;
	add.s64 	%rd36, %rd35, %rd29;
	add.s64 	%rd10, %rd36, %rd30;
	mov.b32 	%r11, 1;
	mov.b32 	%r24, 0;
	mov.b32 	%r25, -1;
	// begin inline asm
	{  .reg .u64 r0;  .reg .u32 lo;  .reg .u32 hi;  .reg .pred p;  mov.b64 {lo, hi}, %rd10;  shfl.sync.up.b32 lo|p, lo, %r11, %r24, %r25;  shfl.sync.up.b32 hi|p, hi, %r11, %r24, %r25;  mov.b64 r0, {lo, hi};  @p add.u64 r0, r0, %rd10;  mov.u64 %rd8, r0;}
	// end inline asm
	mov.b32 	%r14, 2;
	// begin inline asm
	{  .reg .u64 r0;  .reg .u32 lo;  .reg .u32 hi;  .reg .pred p;  mov.b64 {lo, hi}, %rd8;  shfl.sync.up.b32 lo|p, lo, %r14, %r24, %r25;  shfl.sync.up.b32 hi|p, hi, %r14, %r24, %r25;  mov.b64 r0, {lo, hi};  @p add.u64 r0, r0, %rd8;  mov.u64 %rd11, r0;}
	// end inline asm
	mov.b32 	%r17, 4;
	// begin inline asm
	{  .reg .u64 r0;  .reg .u32 lo;  .reg .u32 hi;  .reg .pred p;  mov.b64 {lo, hi}, %rd11;  shfl.sync.up.b32 lo|p, lo, %r17, %r24, %r25;  shfl.sync.up.b32 hi|p, hi, %r17, %r24, %r25;  mov.b64 r0, {lo, hi};  @p add.u64 r0, r0, %rd11;  mov.u64 %rd14, r0;}
	// end inline asm
	mov.b32 	%r20, 8;
	// begin inline asm
	{  .reg .u64 r0;  .reg .u32 lo;  .reg .u32 hi;  .reg .pred p;  mov.b64 {lo, hi}, %rd14;  shfl.sync.up.b32 lo|p, lo, %r20, %r24, %r25;  shfl.sync.up.b32 hi|p, hi, %r20, %r24, %r25;  mov.b64 r0, {lo, hi};  @p add.u64 r0, r0, %rd14;  mov.u64 %rd17, r0;}
	// end inline asm
	mov.b32 	%r23, 16;
	// begin inline asm
	{  .reg .u64 r0;  .reg .u32 lo;  .reg .u32 hi;  .reg .pred p;  mov.b64 {lo, hi}, %rd17;  shfl.sync.up.b32 lo|p, lo, %r23, %r24, %r25;  shfl.sync.up.b32 hi|p, hi, %r23, %r24, %r25;  mov.b64 r0, {lo, hi};  @p add.u64 r0, r0, %rd17;  mov.u64 %rd20, r0;}
	// end inline asm
	sub.s64 	%rd37, %rd20, %rd10;
	ld.shared.u64 	%rd38, [%r27+16];
	ld.shared.u64 	%rd39, [%r27+24];
	ld.shared.u64 	%rd40, [%r27+32];
	ld.shared.u64 	%rd41, [%r27+40];
	ld.shared.u64 	%rd42, [%r27+48];
	ld.shared.u64 	%rd43, [%r27+56];
	ld.shared.u64 	%rd44, [%r27+64];
	add.s64 	%rd45, %rd38, %rd37;
	add.s64 	%rd46, %rd39, %rd45;
	add.s64 	%rd47, %rd40, %rd46;
	add.s64 	%rd48, %rd41, %rd47;
	add.s64 	%rd49, %rd42, %rd48;
	add.s64 	%rd50, %rd43, %rd49;
	add.s64 	%rd51, %rd44, %rd50;
	st.shared.u64 	[%r27+16], %rd37;
	st.shared.u64 	[%r27+24], %rd45;
	st.shared.u64 	[%r27+32], %rd46;
	st.shared.u64 	[%r27+40], %rd47;
	st.shared.u64 	[%r27+48], %rd48;
	st.shared.u64 	[%r27+56], %rd49;
	st.shared.u64 	[%r27+64], %rd50;
	st.shared.u64 	[%r27+72], %rd51;
$L__BB11_4:
	setp.gt.u32 	%p3, %r1, 255;
	bar.sync 	0;
	@%p3 bra 	$L__BB11_6;
	ld.shared.u64 	%rd52, [%r2];
	st.global.u64 	[%rd1], %rd52;
$L__BB11_6:
	ret;

}
	// .globl	_ZN3cub18CUB_300001_SM_10006detail10radix_sort29DeviceRadixSortOnesweepKernelINS1_5radix10policy_hubIddyE10Policy1000ELNS0_9SortOrderE0EddyiiNS1_21identity_decomposer_tEEEvPT5_SB_PT3_PKSC_PT1_PKSG_PT2_PKSK_T4_iiT6_
.visible .entry _ZN3cub18CUB_300001_SM_10006detail10radix_sort29DeviceRadixSortOnesweepKernelINS1_5radix10policy_hubIddyE10Policy1000ELNS0_9SortOrderE0EddyiiNS1_21identity_decomposer_tEEEvPT5_SB_PT3_PKSC_PT1_PKSG_PT2_PKSK_T4_iiT6_(
	.param .u64 .ptr .align 1 _ZN3cub18CUB_300001_SM_10006detail10radix_sort29DeviceRadixSortOnesweepKernelINS1_5radix10policy_hubIddyE10Policy1000ELNS0_9SortOrderE0EddyiiNS1_21identity_decomposer_tEEEvPT5_SB_PT3_PKSC_PT1_PKSG_PT2_PKSK_T4_iiT6__param_0,
	.param .u64 .ptr .align 1 _ZN3cub18CUB_300001_SM_10006detail10radix_sort29DeviceRadixSortOnesweepKernelINS1_5radix10policy_hubIddyE10Policy1000ELNS0_9SortOrderE0EddyiiNS1_21identity_decomposer_tEEEvPT5_SB_PT3_PKSC_PT1_PKSG_PT2_PKSK_T4_iiT6__param_1,
	.param .u64 .ptr .align 1 _ZN3cub18CUB_300001_SM_10006detail10radix_sort29DeviceRadixSortOnesweepKernelINS1_5radix10policy_hubIddyE10Policy1000ELNS0_9SortOrderE0EddyiiNS1_21identity_decomposer_tEEEvPT5_SB_PT3_PKSC_PT1_PKSG_PT2_PKSK_T4_iiT6__param_2,
	.param .u64 .ptr .align 1 _ZN3cub18CUB_300001_SM_10006detail10radix_sort29DeviceRadixSortOnesweepKernelINS1_5radix10policy_hubIddyE10Policy1000ELNS0_9SortOrderE0EddyiiNS1_21identity_decomposer_tEEEvPT5_SB_PT3_PKSC_PT1_PKSG_PT2_PKSK_T4_iiT6__param_3,
	.param .u64 .ptr .align 1 _ZN3cub18CUB_300001_SM_10006detail10radix_sort29DeviceRadixSortOnesweepKernelINS1_5radix10policy_hubIddyE10Policy1000ELNS0_9SortOrderE0EddyiiNS1_21identity_decomposer_tEEEvPT5_SB_PT3_PKSC_PT1_PKSG_PT2_PKSK_T4_iiT6__param_4,
	.param .u64 .ptr .align 1 _ZN3cub18CUB_300001_SM_10006detail10radix_sort29DeviceRadixSortOnesweepKernelINS1_5radix10policy_hubIddyE10Policy1000ELNS0_9SortOrderE0EddyiiNS1_21identity_decomposer_tEEEvPT5_SB_PT3_PKSC_PT1_PKSG_PT2_PKSK_T4_iiT6__param_5,
	.param .u64 .ptr .align 1 _ZN3cub18CUB_300001_SM_10006detail10radix_sort29DeviceRadixSortOnesweepKernelINS1_5radix10policy_hubIddyE10Policy1000ELNS0_9SortOrderE0EddyiiNS1_21identity_decomposer_tEEEvPT5_SB_PT3_PKSC_PT1_PKSG_PT2_PKSK_T4_iiT6__param_6,
	.param .u64 .ptr .align 1 _ZN3cub18CUB_300001_SM_10006detail10radix_sort29DeviceRadixSortOnesweepKernelINS1_5radix10policy_hubIddyE10Policy1000ELNS0_9SortOrderE0EddyiiNS1_21identity_decomposer_tEEEvPT5_SB_PT3_PKSC_PT1_PKSG_PT2_PKSK_T4_iiT6__param_7,
	.param .u32 _ZN3cub18CUB_300001_SM_10006detail10radix_sort29DeviceRadixSortOnesweepKernelINS1_5radix10policy_hubIddyE10Policy1000ELNS0_9SortOrderE0EddyiiNS1_21identity_decomposer_tEEEvPT5_SB_PT3_PKSC_PT1_PKSG_PT2_PKSK_T4_iiT6__param_8,
	.param .u32 _ZN3cub18CUB_300001_SM_10006detail10radix_sort29DeviceRadixSortOnesweepKernelINS1_5radix10policy_hubIddyE10Policy1000ELNS0_9SortOrderE0EddyiiNS1_21identity_decomposer_tEEEvPT5_SB_PT3_PKSC_PT1_PKSG_PT2_PKSK_T4_iiT6__param_9,
	.param .u32 _ZN3cub18CUB_300001_SM_10006detail10radix_sort29DeviceRadixSortOnesweepKernelINS1_5radix10policy_hubIddyE10Policy1000ELNS0_9SortOrderE0EddyiiNS1_21identity_decomposer_tEEEvPT5_SB_PT3_PKSC_PT1_PKSG_PT2_PKSK_T4_iiT6__param_10,
	.param .align 1 .b8 _ZN3cub18CUB_300001_SM_10006detail10radix_sort29DeviceRadixSortOnesweepKernelINS1_5radix10policy_hubIddyE10Policy1000ELNS0_9SortOrderE0EddyiiNS1_21identity_decomposer_tEEEvPT5_SB_PT3_PKSC_PT1_PKSG_PT2_PKSK_T4_iiT6__param_11[1]
)
.maxntid 384
{
	.reg .pred 	%p<267>;
	.reg .b32 	%r<1250>;
	.reg .b64 	%rd<637>;
	.reg .b64 	%fd<189>;
	// demoted variable
	.shared .align 16 .b8 _ZZN3cub18CUB_300001_SM_10006detail10radix_sort29DeviceRadixSortOnesweepKernelINS1_5radix10policy_hubIddyE10Policy1000ELNS0_9SortOrderE0EddyiiNS1_21identity_decomposer_tEEEvPT5_SB_PT3_PKSC_PT1_PKSG_PT2_PKSK_T4_iiT6_E1s[38912];
	ld.param.u64 	%rd126, [_ZN3cub18CUB_300001_SM_10006detail10radix_sort29DeviceRadixSortOnesweepKernelINS1_5radix10policy_hubIddyE10Policy1000ELNS0_9SortOrderE0EddyiiNS1_21identity_decomposer_tEEEvPT5_SB_PT3_PKSC_PT1_PKSG_PT2_PKSK_T4_iiT6__param_0];
	ld.param.u64 	%rd122, [_ZN3cub18CUB_300001_SM_10006detail10radix_sort29DeviceRadixSortOnesweepKernelINS1_5radix10policy_hubIddyE10Policy1000ELNS0_9SortOrderE0EddyiiNS1_21identity_decomposer_tEEEvPT5_SB_PT3_PKSC_PT1_PKSG_PT2_PKSK_T4_iiT6__param_1];
	ld.param.u64 	%rd124, [_ZN3cub18CUB_300001_SM_10006detail10radix_sort29DeviceRadixSortOnesweepKernelINS1_5radix10policy_hubIddyE10Policy1000ELNS0_9SortOrderE0EddyiiNS1_21identity_decomposer_tEEEvPT5_SB_PT3_PKSC_PT1_PKSG_PT2_PKSK_T4_iiT6__param_3];
	ld.param.u64 	%rd127, [_ZN3cub18CUB_300001_SM_10006detail10radix_sort29DeviceRadixSortOnesweepKernelINS1_5radix10policy_hubIddyE10Policy1000ELNS0_9SortOrderE0EddyiiNS1_21identity_decomposer_tEEEvPT5_SB_PT3_PKSC_PT1_PKSG_PT2_PKSK_T4_iiT6__param_4];
	ld.param.u64 	%rd128, [_ZN3cub18CUB_300001_SM_10006detail10radix_sort29DeviceRadixSortOnesweepKernelINS1_5radix10policy_hubIddyE10Policy1000ELNS0_9SortOrderE0EddyiiNS1_21identity_decomposer_tEEEvPT5_SB_PT3_PKSC_PT1_PKSG_PT2_PKSK_T4_iiT6__param_5];
	ld.param.u64 	%rd129, [_ZN3cub18CUB_300001_SM_10006detail10radix_sort29DeviceRadixSortOnesweepKernelINS1_5radix10policy_hubIddyE10Policy1000ELNS0_9SortOrderE0EddyiiNS1_21identity_decomposer_tEEEvPT5_SB_PT3_PKSC_PT1_PKSG_PT2_PKSK_T4_iiT6__param_6];
	ld.param.u64 	%rd125, [_ZN3cub18CUB_300001_SM_10006detail10radix_sort29DeviceRadixSortOnesweepKernelINS1_5radix10policy_hubIddyE10Policy1000ELNS0_9SortOrderE0EddyiiNS1_21identity_decomposer_tEEEvPT5_SB_PT3_PKSC_PT1_PKSG_PT2_PKSK_T4_iiT6__param_7];
	ld.param.u32 	%r159, [_ZN3cub18CUB_300001_SM_10006detail10radix_sort29DeviceRadixSortOnesweepKernelINS1_5radix10policy_hubIddyE10Policy1000ELNS0_9SortOrderE0EddyiiNS1_21identity_decomposer_tEEEvPT5_SB_PT3_PKSC_PT1_PKSG_PT2_PKSK_T4_iiT6__param_8];
	ld.param.u32 	%r160, [_ZN3cub18CUB_300001_SM_10006detail10radix_sort29DeviceRadixSortOnesweepKernelINS1_5radix10policy_hubIddyE10Policy1000ELNS0_9SortOrderE0EddyiiNS1_21identity_decomposer_tEEEvPT5_SB_PT3_PKSC_PT1_PKSG_PT2_PKSK_T4_iiT6__param_9];
	ld.param.u32 	%r161, [_ZN3cub18CUB_300001_SM_10006detail10radix_sort29DeviceRadixSortOnesweepKernelINS1_5radix10policy_hubIddyE10Policy1000ELNS0_9SortOrderE0EddyiiNS1_21identity_decomposer_tEEEvPT5_SB_PT3_PKSC_PT1_PKSG_PT2_PKSK_T4_iiT6__param_10];
	cvta.to.global.u64 	%rd1, %rd129;
	cvta.to.global.u64 	%rd2, %rd127;
	cvta.to.global.u64 	%rd3, %rd126;
	cvta.to.global.u64 	%rd4, %rd128;
	mov.u32 	%r1, %tid.x;
	shr.u32 	%r2, %r1, 5;
	// begin inline asm
	mov.u32 %r162, %laneid;
	// end inline asm
	setp.ne.s32 	%p1, %r1, 0;
	@%p1 bra 	$L__BB12_2;
	cvta.to.global.u64 	%rd130, %rd122;
	atom.global.add.u32 	%r163, [%rd130], 1;
	st.shared.u32 	[_ZZN3cub18CUB_300001_SM_10006detail10radix_sort29DeviceRadixSortOnesweepKernelINS1_5radix10policy_hubIddyE10Policy1000ELNS0_9SortOrderE0EddyiiNS1_21identity_decomposer_tEEEvPT5_SB_PT3_PKSC_PT1_PKSG_PT2_PKSK_T4_iiT6_E1s+36864], %r163;
$L__BB12_2:
	bar.sync 	0;
	ld.shared.u32 	%r4, [_ZZN3cub18CUB_300001_SM_10006detail10radix_sort29DeviceRadixSortOnesweepKernelINS1_5radix10policy_hubIddyE10Policy1000ELNS0_9SortOrderE0EddyiiNS1_21identity_decomposer_tEEEvPT5_SB_PT3_PKSC_PT1_PKSG_PT2_PKSK_T4_iiT6_E1s+36864];
	mul.lo.s32 	%r164, %r4, 4608;
	add.s32 	%r5, %r164, 4608;
	setp.gt.s32 	%p2, %r5, %r159;
	cvt.s64.s32 	%rd5, %r164;
	@%p2 bra 	$L__BB12_4;
	and.b32  	%r165, %r1, 31;
	and.b32  	%r166, %r1, 992;
	mul.lo.s32 	%r167, %r166, 12;
	or.b32  	%r168, %r167, %r165;
	cvt.u64.u32 	%rd131, %r168;
	add.s64 	%rd132, %rd131, %rd5;
	shl.b64 	%rd133, %rd132, 3;
	add.s64 	%rd134, %rd4, %rd133;
	ld.global.u64 	%rd622, [%rd134];
	ld.global.u64 	%rd621, [%rd134+256];
	ld.global.u64 	%rd620, [%rd134+512];
	ld.global.u64 	%rd619, [%rd134+768];
	ld.global.u64 	%rd618, [%rd134+1024];
	ld.global.u64 	%rd617, [%rd134+1280];
	ld.global.u64 	%rd616, [%rd134+1536];
	ld.global.u64 	%rd615, [%rd134+1792];
	ld.global.u64 	%rd614, [%rd134+2048];
	ld.global.u64 	%rd613, [%rd134+2304];
	ld.global.u64 	%rd612, [%rd134+2560];
	ld.global.u64 	%rd611, [%rd134+2816];
	bra.uni 	$L__BB12_28;
$L__BB12_4:
	cvt.u32.u64 	%r169, %rd5;
	sub.s32 	%r6, %r159, %r169;
	and.b32  	%r170, %r1, 31;
	and.b32  	%r171, %r1, 992;
	mul.lo.s32 	%r172, %r171, 12;
	or.b32  	%r7, %r172, %r170;
	setp.ge.s32 	%p3, %r7, %r6;
	cvt.u64.u32 	%rd136, %r7;
	add.s64 	%rd137, %rd136, %rd5;
	shl.b64 	%rd138, %rd137, 3;
	add.s64 	%rd18, %rd4, %rd138;
	mov.b64 	%rd622, 9223372036854775807;
	@%p3 bra 	$L__BB12_6;
	ld.global.u64 	%rd622, [%rd18];
$L__BB12_6:
	add.s32 	%r173, %r7, 32;
	setp.ge.s32 	%p4, %r173, %r6;
	mov.b64 	%rd621, 9223372036854775807;
	@%p4 bra 	$L__BB12_8;
	ld.global.u64 	%rd621, [%rd18+256];
$L__BB12_8:
	add.s32 	%r174, %r7, 64;
	setp.ge.s32 	%p5, %r174, %r6;
	mov.b64 	%rd620, 9223372036854775807;
	@%p5 bra 	$L__BB12_10;
	ld.global.u64 	%rd620, [%rd18+512];
$L__BB12_10:
	add.s32 	%r175, %r7, 96;
	setp.ge.s32 	%p6, %r175, %r6;
	mov.b64 	%rd619, 9223372036854775807;
	@%p6 bra 	$L__BB12_12;
	ld.global.u64 	%rd619, [%rd18+768];
$L__BB12_12:
	add.s32 	%r176, %r7, 128;
	setp.ge.s32 	%p7, %r176, %r6;
	mov.b64 	%rd618, 9223372036854775807;
	@%p7 bra 	$L__BB12_14;
	ld.global.u64 	%rd618, [%rd18+1024];
$L__BB12_14:
	add.s32 	%r177, %r7, 160;
	setp.ge.s32 	%p8, %r177, %r6;
	mov.b64 	%rd617, 9223372036854775807;
	@%p8 bra 	$L__BB12_16;
	ld.global.u64 	%rd617, [%rd18+1280];
$L__BB12_16:
	add.s32 	%r178, %r7, 192;
	setp.ge.s32 	%p9, %r178, %r6;
	mov.b64 	%rd616, 9223372036854775807;
	@%p9 bra 	$L__BB12_18;
	ld.global.u64 	%rd616, [%rd18+1536];
$L__BB12_18:
	add.s32 	%r179, %r7, 224;
	setp.ge.s32 	%p10, %r179, %r6;
	mov.b64 	%rd615, 9223372036854775807;
	@%p10 bra 	$L__BB12_20;
	ld.global.u64 	%rd615, [%rd18+1792];
$L__BB12_20:
	add.s32 	%r180, %r7, 256;
	setp.ge.s32 	%p11, %r180, %r6;
	mov.b64 	%rd614, 9223372036854775807;
	@%p11 bra 	$L__BB12_22;
	ld.global.u64 	%rd614, [%rd18+2048];
$L__BB12_22:
	add.s32 	%r181, %r7, 288;
	setp.ge.s32 	%p12, %r181, %r6;
	mov.b64 	%rd613, 9223372036854775807;
	@%p12 bra 	$L__BB12_24;
	ld.global.u64 	%rd613, [%rd18+2304];
$L__BB12_24:
	add.s32 	%r182, %r7, 320;
	setp.ge.s32 	%p13, %r182, %r6;
	mov.b64 	%rd612, 9223372036854775807;
	@%p13 bra 	$L__BB12_26;
	ld.global.u64 	%rd612, [%rd18+2560];
$L__BB12_26:
	add.s32 	%r183, %r7, 352;
	setp.ge.s32 	%p14, %r183, %r6;
	mov.b64 	%rd611, 9223372036854775807;
	@%p14 bra 	$L__BB12_28;
	ld.global.u64 	%rd611, [%rd18+2816];
$L__BB12_28:
	setp.gt.s64 	%p15, %rd622, -1;
	selp.b64 	%rd150, -9223372036854775808, -1, %p15;
	xor.b64  	%rd635, %rd150, %rd622;
	setp.gt.s64 	%p16, %rd621, -1;
	selp.b64 	%rd151, -9223372036854775808, -1, %p16;
	xor.b64  	%rd634, %rd151, %rd621;
	setp.gt.s64 	%p17, %rd620, -1;
	selp.b64 	%rd152, -9223372036854775808, -1, %p17;
	xor.b64  	%rd633, %rd152, %rd620;
	setp.gt.s64 	%p18, %rd619, -1;
	selp.b64 	%rd153, -9223372036854775808, -1, %p18;
	xor.b64  	%rd632, %rd153, %rd619;
	setp.gt.s64 	%p19, %rd618, -1;
	selp.b64 	%rd154, -9223372036854775808, -1, %p19;
	xor.b64  	%rd631, %rd154, %rd618;
	setp.gt.s64 	%p20, %rd617, -1;
	selp.b64 	%rd155, -9223372036854775808, -1, %p20;
	xor.b64  	%rd630, %rd155, %rd617;
	setp.gt.s64 	%p21, %rd616, -1;
	selp.b64 	%rd156, -9223372036854775808, -1, %p21;
	xor.b64  	%rd629, %rd156, %rd616;
	setp.gt.s64 	%p22, %rd615, -1;
	selp.b64 	%rd157, -9223372036854775808, -1, %p22;
	xor.b64  	%rd628, %rd157, %rd615;
	setp.gt.s64 	%p23, %rd614, -1;
	selp.b64 	%rd158, -9223372036854775808, -1, %p23;
	xor.b64  	%rd627, %rd158, %rd614;
	setp.gt.s64 	%p24, %rd613, -1;
	selp.b64 	%rd159, -9223372036854775808, -1, %p24;
	xor.b64  	%rd626, %rd159, %rd613;
	setp.gt.s64 	%p25, %rd612, -1;
	selp.b64 	%rd160, -9223372036854775808, -1, %p25;
	xor.b64  	%rd625, %rd160, %rd612;
	setp.gt.s64 	%p26, %rd611, -1;
	selp.b64 	%rd161, -9223372036854775808, -1, %p26;
	xor.b64  	%rd624, %rd161, %rd611;
	mov.b32 	%r184, -1;
	shl.b32 	%r185, %r184, %r161;
	not.b32 	%r8, %r185;
	shl.b32 	%r186, %r2, 10;
	mov.u32 	%r187, _ZZN3cub18CUB_300001_SM_10006detail10radix_sort29DeviceRadixSortOnesweepKernelINS1_5radix10policy_hubIddyE10Policy1000ELNS0_9SortOrderE0EddyiiNS1_21identity_decomposer_tEEEvPT5_SB_PT3_PKSC_PT1_PKSG_PT2_PKSK_T4_iiT6_E1s;
	add.s32 	%r9, %r187, %r186;
	setp.gt.s32 	%p27, %r162, 255;
	@%p27 bra 	$L__BB12_41;
	max.s32 	%r188, %r162, 224;
	sub.s32 	%r189, %r188, %r162;
	add.s32 	%r190, %r189, 31;
	shr.u32 	%r191, %r190, 5;
	add.s32 	%r10, %r191, 1;
	and.b32  	%r11, %r10, 15;
	setp.lt.u32 	%p28, %r190, 480;
	mov.u32 	%r1224, %r162;
	@%p28 bra 	$L__BB12_32;
	and.b32  	%r192, %r10, 268435440;
	neg.s32 	%r1222, %r192;
	shl.b32 	%r194, %r162, 2;
	add.s32 	%r195, %r186, %r194;
	add.s32 	%r197, %r195, %r187;
	add.s32 	%r1221, %r197, 1024;
	mov.u32 	%r1224, %r162;
$L__BB12_31:
	.pragma "nounroll";
	mov.b32 	%r198, 0;
	st.shared.u32 	[%r1221+-1024], %r198;
	st.shared.u32 	[%r1221+-896], %r198;
	st.shared.u32 	[%r1221+-768], %r198;
	st.shared.u32 	[%r1221+-640], %r198;
	st.shared.u32 	[%r1221+-512], %r198;
	st.shared.u32 	[%r1221+-384], %r198;
	st.shared.u32 	[%r1221+-256], %r198;
	st.shared.u32 	[%r1221+-128], %r198;
	st.shared.u32 	[%r1221], %r198;
	st.shared.u32 	[%r1221+128], %r198;
	st.shared.u32 	[%r1221+256], %r198;
	st.shared.u32 	[%r1221+384], %r198;
	st.shared.u32 	[%r1221+512], %r198;
	st.shared.u32 	[%r1221+640], %r198;
	st.shared.u32 	[%r1221+768], %r198;
	st.shared.u32 	[%r1221+896], %r198;
	add.s32 	%r1224, %r1224, 512;
	add.s32 	%r1222, %r1222, 16;
	add.s32 	%r1221, %r1221, 2048;
	setp.ne.s32 	%p29, %r1222, 0;
	@%p29 bra 	$L__BB12_31;
$L__BB12_32:
	setp.eq.s32 	%p30, %r11, 0;
	@%p30 bra 	$L__BB12_41;
	and.b32  	%r21, %r10, 7;
	setp.lt.u32 	%p31, %r11, 8;
	@%p31 bra 	$L__BB12_35;
	shl.b32 	%r199, %r1224, 2;
	add.s32 	%r200, %r9, %r199;
	mov.b32 	%r201, 0;
	st.shared.u32 	[%r200], %r201;
	st.shared.u32 	[%r200+128], %r201;
	st.shared.u32 	[%r200+256], %r201;
	st.shared.u32 	[%r200+384], %r201;
	st.shared.u32 	[%r200+512], %r201;
	st.shared.u32 	[%r200+640], %r201;
	st.shared.u32 	[%r200+768], %r201;
	st.shared.u32 	[%r200+896], %r201;
	add.s32 	%r1224, %r1224, 256;
$L__BB12_35:
	setp.eq.s32 	%p32, %r21, 0;
	@%p32 bra 	$L__BB12_41;
	and.b32  	%r24, %r10, 3;
	setp.lt.u32 	%p33, %r21, 4;
	@%p33 bra 	$L__BB12_38;
	shl.b32 	%r202, %r1224, 2;
	add.s32 	%r203, %r9, %r202;
	mov.b32 	%r204, 0;
	st.shared.u32 	[%r203], %r204;
	st.shared.u32 	[%r203+128], %r204;
	st.shared.u32 	[%r203+256], %r204;
	st.shared.u32 	[%r203+384], %r204;
	add.s32 	%r1224, %r1224, 128;
$L__BB12_38:
	setp.eq.s32 	%p34, %r24, 0;
	@%p34 bra 	$L__BB12_41;
	shl.b32 	%r206, %r1224, 2;
	add.s32 	%r207, %r186, %r206;
	add.s32 	%r1228, %r187, %r207;
	neg.s32 	%r1227, %r24;
$L__BB12_40:
	.pragma "nounroll";
	mov.b32 	%r209, 0;
	st.shared.u32 	[%r1228], %r209;
	add.s32 	%r1228, %r1228, 128;
	add.s32 	%r1227, %r1227, 1;
	setp.ne.s32 	%p35, %r1227, 0;
	@%p35 bra 	$L__BB12_40;
$L__BB12_41:
	bar.warp.sync 	-1;
	cvt.u64.u32 	%rd66, %r160;
	setp.eq.s64 	%p36, %rd635, 9223372036854775807;
	selp.b64 	%rd162, -9223372036854775808, %rd635, %p36;
	shr.u64 	%rd163, %rd162, %r160;
	cvt.u32.u64 	%r211, %rd163;
	and.b32  	%r33, %r211, %r8;
	shl.b32 	%r212, %r33, 2;
	add.s32 	%r213, %r9, %r212;
	atom.shared.add.u32 	%r214, [%r213], 1;
	setp.eq.s64 	%p37, %rd634, 9223372036854775807;
	selp.b64 	%rd164, -9223372036854775808, %rd634, %p37;
	shr.u64 	%rd165, %rd164, %r160;
	cvt.u32.u64 	%r215, %rd165;
	and.b32  	%r216, %r215, %r8;
	shl.b32 	%r217, %r216, 2;
	add.s32 	%r218, %r9, %r217;
	atom.shared.add.u32 	%r219, [%r218], 1;
	setp.eq.s64 	%p38, %rd633, 9223372036854775807;
	selp.b64 	%rd166, -9223372036854775808, %rd633, %p38;
	shr.u64 	%rd167, %rd166, %r160;
	cvt.u32.u64 	%r220, %rd167;
	and.b32  	%r221, %r220, %r8;
	shl.b32 	%r222, %r221, 2;
	add.s32 	%r223, %r9, %r222;
	atom.shared.add.u32 	%r224, [%r223], 1;
	setp.eq.s64 	%p39, %rd632, 9223372036854775807;
	selp.b64 	%rd168, -9223372036854775808, %rd632, %p39;
	shr.u64 	%rd169, %rd168, %r160;
	cvt.u32.u64 	%r225, %rd169;
	and.b32  	%r226, %r225, %r8;
	shl.b32 	%r227, %r226, 2;
	add.s32 	%r228, %r9, %r227;
	atom.shared.add.u32 	%r229, [%r228], 1;
	setp.eq.s64 	%p40, %rd631, 9223372036854775807;
	selp.b64 	%rd170, -9223372036854775808, %rd631, %p40;
	shr.u64 	%rd171, %rd170, %r160;
	cvt.u32.u64 	%r230, %rd171;
	and.b32  	%r231, %r230, %r8;
	shl.b32 	%r232, %r231, 2;
	add.s32 	%r233, %r9, %r232;
	atom.shared.add.u32 	%r234, [%r233], 1;
	setp.eq.s64 	%p41, %rd630, 9223372036854775807;
	selp.b64 	%rd172, -9223372036854775808, %rd630, %p41;
	shr.u64 	%rd173, %rd172, %r160;
	cvt.u32.u64 	%r235, %rd173;
	and.b32  	%r236, %r235, %r8;
	shl.b32 	%r237, %r236, 2;
	add.s32 	%r238, %r9, %r237;
	atom.shared.add.u32 	%r239, [%r238], 1;
	setp.eq.s64 	%p42, %rd629, 9223372036854775807;
	selp.b64 	%rd174, -9223372036854775808, %rd629, %p42;
	shr.u64 	%rd175, %rd174, %r160;
	cvt.u32.u64 	%r240, %rd175;
	and.b32  	%r241, %r240, %r8;
	shl.b32 	%r242, %r241, 2;
	add.s32 	%r243, %r9, %r242;
	atom.shared.add.u32 	%r244, [%r243], 1;
	setp.eq.s64 	%p43, %rd628, 9223372036854775807;
	selp.b64 	%rd176, -9223372036854775808, %rd628, %p43;
	shr.u64 	%rd177, %rd176, %r160;
	cvt.u32.u64 	%r245, %rd177;
	and.b32  	%r246, %r245, %r8;
	shl.b32 	%r247, %r246, 2;
	add.s32 	%r248, %r9, %r247;
	atom.shared.add.u32 	%r249, [%r248], 1;
	setp.eq.s64 	%p44, %rd627, 9223372036854775807;
	selp.b64 	%rd178, -9223372036854775808, %rd627, %p44;
	shr.u64 	%rd179, %rd178, %r160;
	cvt.u32.u64 	%r250, %rd179;
	and.b32  	%r251, %r250, %r8;
	shl.b32 	%r252, %r251, 2;
	add.s32 	%r253, %r9, %r252;
	atom.shared.add.u32 	%r254, [%r253], 1;
	setp.eq.s64 	%p45, %rd626, 9223372036854775807;
	selp.b64 	%rd180, -9223372036854775808, %rd626, %p45;
	shr.u64 	%rd181, %rd180, %r160;
	cvt.u32.u64 	%r255, %rd181;
	and.b32  	%r256, %r255, %r8;
	shl.b32 	%r257, %r256, 2;
	add.s32 	%r258, %r9, %r257;
	atom.shared.add.u32 	%r259, [%r258], 1;
	setp.eq.s64 	%p46, %rd625, 9223372036854775807;
	selp.b64 	%rd182, -9223372036854775808, %rd625, %p46;
	shr.u64 	%rd183, %rd182, %r160;
	cvt.u32.u64 	%r260, %rd183;
	and.b32  	%r261, %r260, %r8;
	shl.b32 	%r262, %r261, 2;
	add.s32 	%r263, %r9, %r262;
	atom.shared.add.u32 	%r264, [%r263], 1;
	setp.eq.s64 	%p47, %rd624, 9223372036854775807;
	selp.b64 	%rd184, -9223372036854775808, %rd624, %p47;
	shr.u64 	%rd185, %rd184, %r160;
	cvt.u32.u64 	%r265, %rd185;
	and.b32  	%r266, %r265, %r8;
	shl.b32 	%r267, %r266, 2;
	add.s32 	%r268, %r9, %r267;
	atom.shared.add.u32 	%r269, [%r268], 1;
	bar.sync 	0;
	setp.gt.u32 	%p48, %r1, 255;
	shl.b32 	%r270, %r1, 2;
	mov.u32 	%r271, _ZZN3cub18CUB_300001_SM_10006detail10radix_sort29DeviceRadixSortOnesweepKernelINS1_5radix10policy_hubIddyE10Policy1000ELNS0_9SortOrderE0EddyiiNS1_21identity_decomposer_tEEEvPT5_SB_PT3_PKSC_PT1_PKSG_PT2_PKSK_T4_iiT6_E1s;
	add.s32 	%r34, %r271, %r270;
	mov.b32 	%r1229, 0;
	@%p48 bra 	$L__BB12_43;
	ld.shared.u32 	%r272, [%r34];
	mov.b32 	%r273, 0;
	st.shared.u32 	[%r34], %r273;
	ld.shared.u32 	%r274, [%r34+1024];
	st.shared.u32 	[%r34+1024], %r272;
	add.s32 	%r275, %r274, %r272;
	ld.shared.u32 	%r276, [%r34+2048];
	st.shared.u32 	[%r34+2048], %r275;
	add.s32 	%r277, %r276, %r275;
	ld.shared.u32 	%r278, [%r34+3072];
	st.shared.u32 	[%r34+3072], %r277;
	add.s32 	%r279, %r278, %r277;
	ld.shared.u32 	%r280, [%r34+4096];
	st.shared.u32 	[%r34+4096], %r279;
	add.s32 	%r281, %r280, %r279;
	ld.shared.u32 	%r282, [%r34+5120];
	st.shared.u32 	[%r34+5120], %r281;
	add.s32 	%r283, %r282, %r281;
	ld.shared.u32 	%r284, [%r34+6144];
	st.shared.u32 	[%r34+6144], %r283;
	add.s32 	%r285, %r284, %r283;
	ld.shared.u32 	%r286, [%r34+7168];
	st.shared.u32 	[%r34+7168], %r285;
	add.s32 	%r287, %r286, %r285;
	ld.shared.u32 	%r288, [%r34+8192];
	st.shared.u32 	[%r34+8192], %r287;
	add.s32 	%r289, %r288, %r287;
	ld.shared.u32 	%r290, [%r34+9216];
	st.shared.u32 	[%r34+9216], %r289;
	add.s32 	%r291, %r290, %r289;
	ld.shared.u32 	%r292, [%r34+10240];
	st.shared.u32 	[%r34+10240], %r291;
	add.s32 	%r293, %r292, %r291;
	ld.shared.u32 	%r294, [%r34+11264];
	st.shared.u32 	[%r34+11264], %r293;
	add.s32 	%r1229, %r294, %r293;
$L__BB12_43:
	shl.b32 	%r295, %r4, 8;
	add.s32 	%r296, %r295, %r1;
	mul.wide.s32 	%rd186, %r296, 4;
	add.s64 	%rd67, %rd3, %rd186;
	@%p48 bra 	$L__BB12_45;
	or.b32  	%r297, %r1229, 1073741824;
	st.volatile.global.u32 	[%rd67], %r297;
$L__BB12_45:
	ld.param.u64 	%rd596, [_ZN3cub18CUB_300001_SM_10006detail10radix_sort29DeviceRadixSortOnesweepKernelINS1_5radix10policy_hubIddyE10Policy1000ELNS0_9SortOrderE0EddyiiNS1_21identity_decomposer_tEEEvPT5_SB_PT3_PKSC_PT1_PKSG_PT2_PKSK_T4_iiT6__param_2];
	setp.lt.u32 	%p50, %r1, 256;
	setp.eq.s32 	%p51, %r1229, 4608;
	and.pred  	%p52, %p50, %p51;
	selp.u32 	%r298, 1, 0, %p52;
	{ 
	.reg .pred 	%p1; 
	.reg .pred 	%p2; 
	setp.ne.u32 	%p1, %r298, 0; 
	bar.red.or.pred 	%p2, 0, %p1; 
	selp.u32 	%r299, 1, 0, %p2; 
	}
	setp.eq.s32 	%p53, %r299, 0;
	and.b32  	%r300, %r1, 992;
	and.b32  	%r301, %r1, 31;
	mul.lo.s32 	%r302, %r300, 12;
	or.b32  	%r303, %r302, %r301;
	cvt.u64.u32 	%rd68, %r303;
	add.s64 	%rd187, %rd68, %rd5;
	cvta.to.global.u64 	%rd188, %rd125;
	shl.b64 	%rd189, %rd187, 3;
	add.s64 	%rd69, %rd188, %rd189;
	cvt.u64.u32 	%rd70, %r1;
	cvta.to.global.u64 	%rd190, %rd596;
	mul.wide.u32 	%rd191, %r1, 8;
	add.s64 	%rd71, %rd190, %rd191;
	cvta.to.global.u64 	%rd192, %rd124;
	add.s64 	%rd72, %rd192, %rd191;
	@%p53 bra 	$L__BB12_135;
	setp.gt.u32 	%p55, %r1, %r33;
	selp.b32 	%r37, 4608, 0, %p55;
	shl.b32 	%r304, %r1, 3;
	mov.u32 	%r305, _ZZN3cub18CUB_300001_SM_10006detail10radix_sort29DeviceRadixSortOnesweepKernelINS1_5radix10policy_hubIddyE10Policy1000ELNS0_9SortOrderE0EddyiiNS1_21identity_decomposer_tEEEvPT5_SB_PT3_PKSC_PT1_PKSG_PT2_PKSK_T4_iiT6_E1s;
	add.s32 	%r306, %r305, %r304;
	add.s32 	%r38, %r306, 36864;
	@%p48 bra 	$L__BB12_54;
	ld.global.u64 	%rd193, [%rd72];
	cvt.u64.u32 	%rd194, %r37;
	sub.s64 	%rd623, %rd193, %rd194;
	st.shared.u64 	[%r38], %rd623;
	setp.lt.s32 	%p56, %r4, 1;
	mov.u32 	%r1233, %r1229;
	@%p56 bra 	$L__BB12_53;
	mov.b32 	%r1231, -1;
	mov.u32 	%r1230, %r4;
	mov.u32 	%r1233, %r1229;
$L__BB12_49:
	add.s32 	%r42, %r1230, -1;
	shl.b32 	%r308, %r42, 8;
	add.s32 	%r309, %r308, %r1;
	mul.wide.s32 	%rd195, %r309, 4;
	add.s64 	%rd74, %rd3, %rd195;
$L__BB12_50:
	membar.cta;
	ld.volatile.global.u32 	%r43, [%rd74];
	setp.eq.s32 	%p57, %r43, 0;
	@%p57 bra 	$L__BB12_50;
	and.b32  	%r310, %r43, 1073741823;
	add.s32 	%r1233, %r310, %r1233;
	setp.gt.s32 	%p58, %r43, -1;
	vote.sync.ballot.b32 	%r1231, %p58, %r1231;
	setp.gt.u32 	%p60, %r1230, 1;
	and.pred  	%p61, %p58, %p60;
	mov.u32 	%r1230, %r42;
	@%p61 bra 	$L__BB12_49;
	ld.shared.u64 	%rd623, [%r38];
$L__BB12_53:
	or.b32  	%r311, %r1233, -2147483648;
	st.volatile.global.u32 	[%rd67], %r311;
	sub.s32 	%r312, %r1233, %r1229;
	cvt.s64.s32 	%rd196, %r312;
	add.s64 	%rd197, %rd623, %rd196;
	st.shared.u64 	[%r38], %rd197;
$L__BB12_54:
	ld.param.u64 	%rd597, [_ZN3cub18CUB_300001_SM_10006detail10radix_sort29DeviceRadixSortOnesweepKernelINS1_5radix10policy_hubIddyE10Policy1000ELNS0_9SortOrderE0EddyiiNS1_21identity_decomposer_tEEEvPT5_SB_PT3_PKSC_PT1_PKSG_PT2_PKSK_T4_iiT6__param_2];
	setp.lt.s32 	%p63, %r5, %r159;
	setp.eq.s64 	%p64, %rd597, 0;
	or.pred  	%p65, %p64, %p63;
	or.pred  	%p66, %p48, %p65;
	@%p66 bra 	$L__BB12_56;
	ld.shared.u64 	%rd198, [%r38];
	cvt.u64.u32 	%rd199, %r37;
	cvt.s64.s32 	%rd200, %r1229;
	add.s64 	%rd201, %rd199, %rd200;
	add.s64 	%rd202, %rd201, %rd198;
	st.global.u64 	[%rd71], %rd202;
$L__BB12_56:
	setp.gt.s32 	%p67, %r5, %r159;
	bar.sync 	0;
	shl.b32 	%r313, %r33, 3;
	mov.u32 	%r314, _ZZN3cub18CUB_300001_SM_10006detail10radix_sort29DeviceRadixSortOnesweepKernelINS1_5radix10policy_hubIddyE10Policy1000ELNS0_9SortOrderE0EddyiiNS1_21identity_decomposer_tEEEvPT5_SB_PT3_PKSC_PT1_PKSG_PT2_PKSK_T4_iiT6_E1s;
	add.s32 	%r315, %r314, %r313;
	ld.shared.u64 	%rd77, [%r315+36864];
	setp.gt.s64 	%p68, %rd635, -1;
	selp.b64 	%rd203, -1, -9223372036854775808, %p68;
	xor.b64  	%rd635, %rd203, %rd635;
	setp.gt.s64 	%p69, %rd634, -1;
	selp.b64 	%rd204, -1, -9223372036854775808, %p69;
	xor.b64  	%rd634, %rd204, %rd634;
	setp.gt.s64 	%p70, %rd633, -1;
	selp.b64 	%rd205, -1, -9223372036854775808, %p70;
	xor.b64  	%rd633, %rd205, %rd633;
	setp.gt.s64 	%p71, %rd632, -1;
	selp.b64 	%rd206, -1, -9223372036854775808, %p71;
	xor.b64  	%rd632, %rd206, %rd632;
	setp.gt.s64 	%p72, %rd631, -1;
	selp.b64 	%rd207, -1, -9223372036854775808, %p72;
	xor.b64  	%rd631, %rd207, %rd631;
	setp.gt.s64 	%p73, %rd630, -1;
	selp.b64 	%rd208, -1, -9223372036854775808, %p73;
	xor.b64  	%rd630, %rd208, %rd630;
	setp.gt.s64 	%p74, %rd629, -1;
	selp.b64 	%rd209, -1, -9223372036854775808, %p74;
	xor.b64  	%rd629, %rd209, %rd629;
	setp.gt.s64 	%p75, %rd628, -1;
	selp.b64 	%rd210, -1, -9223372036854775808, %p75;
	xor.b64  	%rd628, %rd210, %rd628;
	setp.gt.s64 	%p76, %rd627, -1;
	selp.b64 	%rd211, -1, -9223372036854775808, %p76;
	xor.b64  	%rd627, %rd211, %rd627;
	setp.gt.s64 	%p77, %rd626, -1;
	selp.b64 	%rd212, -1, -9223372036854775808, %p77;
	xor.b64  	%rd626, %rd212, %rd626;
	setp.gt.s64 	%p78, %rd625, -1;
	selp.b64 	%rd213, -1, -9223372036854775808, %p78;
	xor.b64  	%rd625, %rd213, %rd625;
	setp.gt.s64 	%p79, %rd624, -1;
	selp.b64 	%rd214, -1, -9223372036854775808, %p79;
	xor.b64  	%rd624, %rd214, %rd624;
	@%p67 bra 	$L__BB12_58;
	add.s64 	%rd215, %rd77, %rd68;
	shl.b64 	%rd216, %rd215, 3;
	add.s64 	%rd217, %rd2, %rd216;
	st.global.u64 	[%rd217], %rd635;
	st.global.u64 	[%rd217+256], %rd634;
	st.global.u64 	[%rd217+512], %rd633;
	st.global.u64 	[%rd217+768], %rd632;
	st.global.u64 	[%rd217+1024], %rd631;
	st.global.u64 	[%rd217+1280], %rd630;
	st.global.u64 	[%rd217+1536], %rd629;
	st.global.u64 	[%rd217+1792], %rd628;
	st.global.u64 	[%rd217+2048], %rd627;
	st.global.u64 	[%rd217+2304], %rd626;
	st.global.u64 	[%rd217+2560], %rd625;
	st.global.u64 	[%rd217+2816], %rd624;
	bra.uni 	$L__BB12_82;
$L__BB12_58:
	cvt.u32.u64 	%r316, %rd68;
	mad.lo.s32 	%r47, %r4, -4608, %r159;
	setp.ge.s32 	%p80, %r316, %r47;
	add.s64 	%rd218, %rd77, %rd68;
	shl.b64 	%rd219, %rd218, 3;
	add.s64 	%rd90, %rd2, %rd219;
	@%p80 bra 	$L__BB12_60;
	st.global.u64 	[%rd90], %rd635;
$L__BB12_60:
	cvt.u32.u64 	%r317, %rd68;
	add.s32 	%r318, %r317, 32;
	setp.ge.s32 	%p81, %r318, %r47;
	@%p81 bra 	$L__BB12_62;
	st.global.u64 	[%rd90+256], %rd634;
$L__BB12_62:
	cvt.u32.u64 	%r319, %rd68;
	add.s32 	%r320, %r319, 64;
	setp.ge.s32 	%p82, %r320, %r47;
	@%p82 bra 	$L__BB12_64;
	st.global.u64 	[%rd90+512], %rd633;
$L__BB12_64:
	cvt.u32.u64 	%r321, %rd68;
	add.s32 	%r322, %r321, 96;
	setp.ge.s32 	%p83, %r322, %r47;
	@%p83 bra 	$L__BB12_66;
	st.global.u64 	[%rd90+768], %rd632;
$L__BB12_66:
	cvt.u32.u64 	%r323, %rd68;
	add.s32 	%r324, %r323, 128;
	setp.ge.s32 	%p84, %r324, %r47;
	@%p84 bra 	$L__BB12_68;
	st.global.u64 	[%rd90+1024], %rd631;
$L__BB12_68:
	cvt.u32.u64 	%r325, %rd68;
	add.s32 	%r326, %r325, 160;
	setp.ge.s32 	%p85, %r326, %r47;
	@%p85 bra 	$L__BB12_70;
	st.global.u64 	[%rd90+1280], %rd630;
$L__BB12_70:
	cvt.u32.u64 	%r327, %rd68;
	add.s32 	%r328, %r327, 192;
	setp.ge.s32 	%p86, %r328, %r47;
	@%p86 bra 	$L__BB12_72;
	st.global.u64 	[%rd90+1536], %rd629;
$L__BB12_72:
	cvt.u32.u64 	%r329, %rd68;
	add.s32 	%r330, %r329, 224;
	setp.ge.s32 	%p87, %r330, %r47;
	@%p87 bra 	$L__BB12_74;
	st.global.u64 	[%rd90+1792], %rd628;
$L__BB12_74:
	cvt.u32.u64 	%r331, %rd68;
	add.s32 	%r332, %r331, 256;
	setp.ge.s32 	%p88, %r332, %r47;
	@%p88 bra 	$L__BB12_76;
	st.global.u64 	[%rd90+2048], %rd627;
$L__BB12_76:
	cvt.u32.u64 	%r333, %rd68;
	add.s32 	%r334, %r333, 288;
	setp.ge.s32 	%p89, %r334, %r47;
	@%p89 bra 	$L__BB12_78;
	st.global.u64 	[%rd90+2304], %rd626;
$L__BB12_78:
	cvt.u32.u64 	%r335, %rd68;
	add.s32 	%r336, %r335, 320;
	setp.ge.s32 	%p90, %r336, %r47;
	@%p90 bra 	$L__BB12_80;
	st.global.u64 	[%rd90+2560], %rd625;
$L__BB12_80:
	cvt.u32.u64 	%r337, %rd68;
	add.s32 	%r338, %r337, 352;
	setp.ge.s32 	%p91, %r338, %r47;
	@%p91 bra 	$L__BB12_82;
	st.global.u64 	[%rd90+2816], %rd624;
$L__BB12_82:
	@%p67 bra 	$L__BB12_84;
	ld.global.f64 	%fd165, [%rd69];
	ld.global.f64 	%fd164, [%rd69+256];
	ld.global.f64 	%fd163, [%rd69+512];
	ld.global.f64 	%fd162, [%rd69+768];
	ld.global.f64 	%fd161, [%rd69+1024];
	ld.global.f64 	%fd160, [%rd69+1280];
	ld.global.f64 	%fd159, [%rd69+1536];
	ld.global.f64 	%fd158, [%rd69+1792];
	ld.global.f64 	%fd157, [%rd69+2048];
	ld.global.f64 	%fd156, [%rd69+2304];
	ld.global.f64 	%fd155, [%rd69+2560];
	ld.global.f64 	%fd154, [%rd69+2816];
	bra.uni 	$L__BB12_108;
$L__BB12_84:
	cvt.u32.u64 	%r339, %rd68;
	cvt.u32.u64 	%r340, %rd5;
	sub.s32 	%r48, %r159, %r340;
	setp.ge.s32 	%p93, %r339, %r48;
	@%p93 bra 	$L__BB12_86;
	ld.global.f64 	%fd165, [%rd69];
$L__BB12_86:
	cvt.u32.u64 	%r341, %rd68;
	add.s32 	%r342, %r341, 32;
	setp.ge.s32 	%p94, %r342, %r48;
	@%p94 bra 	$L__BB12_88;
	ld.global.f64 	%fd164, [%rd69+256];
$L__BB12_88:
	cvt.u32.u64 	%r343, %rd68;
	add.s32 	%r344, %r343, 64;
	setp.ge.s32 	%p95, %r344, %r48;
	@%p95 bra 	$L__BB12_90;
	ld.global.f64 	%fd163, [%rd69+512];
$L__BB12_90:
	cvt.u32.u64 	%r345, %rd68;
	add.s32 	%r346, %r345, 96;
	setp.ge.s32 	%p96, %r346, %r48;
	@%p96 bra 	$L__BB12_92;
	ld.global.f64 	%fd162, [%rd69+768];
$L__BB12_92:
	cvt.u32.u64 	%r347, %rd68;
	add.s32 	%r348, %r347, 128;
	setp.ge.s32 	%p97, %r348, %r48;
	@%p97 bra 	$L__BB12_94;
	ld.global.f64 	%fd161, [%rd69+1024];
$L__BB12_94:
	cvt.u32.u64 	%r349, %rd68;
	add.s32 	%r350, %r349, 160;
	setp.ge.s32 	%p98, %r350, %r48;
	@%p98 bra 	$L__BB12_96;
	ld.global.f64 	%fd160, [%rd69+1280];
$L__BB12_96:
	cvt.u32.u64 	%r351, %rd68;
	add.s32 	%r352, %r351, 192;
	setp.ge.s32 	%p99, %r352, %r48;
	@%p99 bra 	$L__BB12_98;
	ld.global.f64 	%fd159, [%rd69+1536];
$L__BB12_98:
	cvt.u32.u64 	%r353, %rd68;
	add.s32 	%r354, %r353, 224;
	setp.ge.s32 	%p100, %r354, %r48;
	@%p100 bra 	$L__BB12_100;
	ld.global.f64 	%fd158, [%rd69+1792];
$L__BB12_100:
	cvt.u32.u64 	%r355, %rd68;
	add.s32 	%r356, %r355, 256;
	setp.ge.s32 	%p101, %r356, %r48;
	@%p101 bra 	$L__BB12_102;
	ld.global.f64 	%fd157, [%rd69+2048];
$L__BB12_102:
	cvt.u32.u64 	%r357, %rd68;
	add.s32 	%r358, %r357, 288;
	setp.ge.s32 	%p102, %r358, %r48;
	@%p102 bra 	$L__BB12_104;
	ld.global.f64 	%fd156, [%rd69+2304];
$L__BB12_104:
	cvt.u32.u64 	%r359, %rd68;
	add.s32 	%r360, %r359, 320;
	setp.ge.s32 	%p103, %r360, %r48;
	@%p103 bra 	$L__BB12_106;
	ld.global.f64 	%fd155, [%rd69+2560];
$L__BB12_106:
	cvt.u32.u64 	%r361, %rd68;
	add.s32 	%r362, %r361, 352;
	setp.ge.s32 	%p104, %r362, %r48;
	@%p104 bra 	$L__BB12_108;
	ld.global.f64 	%fd154, [%rd69+2816];
$L__BB12_108:
	@%p67 bra 	$L__BB12_110;
	add.s64 	%rd220, %rd77, %rd68;
	shl.b64 	%rd221, %rd220, 3;
	add.s64 	%rd222, %rd1, %rd221;
	st.global.f64 	[%rd222], %fd165;
	st.global.f64 	[%rd222+256], %fd164;
	st.global.f64 	[%rd222+512], %fd163;
	st.global.f64 	[%rd222+768], %fd162;
	st.global.f64 	[%rd222+1024], %fd161;
	st.global.f64 	[%rd222+1280], %fd160;
	st.global.f64 	[%rd222+1536], %fd159;
	st.global.f64 	[%rd222+1792], %fd158;
	st.global.f64 	[%rd222+2048], %fd157;
	st.global.f64 	[%rd222+2304], %fd156;
	st.global.f64 	[%rd222+2560], %fd155;
	st.global.f64 	[%rd222+2816], %fd154;
	bra.uni 	$L__BB12_134;
$L__BB12_110:
	cvt.u32.u64 	%r363, %rd68;
	mad.lo.s32 	%r49, %r4, -4608, %r159;
	setp.ge.s32 	%p106, %r363, %r49;
	add.s64 	%rd223, %rd77, %rd68;
	shl.b64 	%rd224, %rd223, 3;
	add.s64 	%rd91, %rd1, %rd224;
	@%p106 bra 	$L__BB12_112;
	st.global.f64 	[%rd91], %fd165;
$L__BB12_112:
	cvt.u32.u64 	%r364, %rd68;
	add.s32 	%r365, %r364, 32;
	setp.ge.s32 	%p107, %r365, %r49;
	@%p107 bra 	$L__BB12_114;
	st.global.f64 	[%rd91+256], %fd164;
$L__BB12_114:
	cvt.u32.u64 	%r366, %rd68;
	add.s32 	%r367, %r366, 64;
	setp.ge.s32 	%p108, %r367, %r49;
	@%p108 bra 	$L__BB12_116;
	st.global.f64 	[%rd91+512], %fd163;
$L__BB12_116:
	cvt.u32.u64 	%r368, %rd68;
	add.s32 	%r369, %r368, 96;
	setp.ge.s32 	%p109, %r369, %r49;
	@%p109 bra 	$L__BB12_118;
	st.global.f64 	[%rd91+768], %fd162;
$L__BB12_118:
	cvt.u32.u64 	%r370, %rd68;
	add.s32 	%r371, %r370, 128;
	setp.ge.s32 	%p110, %r371, %r49;
	@%p110 bra 	$L__BB12_120;
	st.global.f64 	[%rd91+1024], %fd161;
$L__BB12_120:
	cvt.u32.u64 	%r372, %rd68;
	add.s32 	%r373, %r372, 160;
	setp.ge.s32 	%p111, %r373, %r49;
	@%p111 bra 	$L__BB12_122;
	st.global.f64 	[%rd91+1280], %fd160;
$L__BB12_122:
	cvt.u32.u64 	%r374, %rd68;
	add.s32 	%r375, %r374, 192;
	setp.ge.s32 	%p112, %r375, %r49;
	@%p112 bra 	$L__BB12_124;
	st.global.f64 	[%rd91+1536], %fd159;
$L__BB12_124:
	cvt.u32.u64 	%r376, %rd68;
	add.s32 	%r377, %r376, 224;
	setp.ge.s32 	%p113, %r377, %r49;
	@%p113 bra 	$L__BB12_126;
	st.global.f64 	[%rd91+1792], %fd158;
$L__BB12_126:
	cvt.u32.u64 	%r378, %rd68;
	add.s32 	%r379, %r378, 256;
	setp.ge.s32 	%p114, %r379, %r49;
	@%p114 bra 	$L__BB12_128;
	st.global.f64 	[%rd91+2048], %fd157;
$L__BB12_128:
	cvt.u32.u64 	%r380, %rd68;
	add.s32 	%r381, %r380, 288;
	setp.ge.s32 	%p115, %r381, %r49;
	@%p115 bra 	$L__BB12_130;
	st.global.f64 	[%rd91+2304], %fd156;
$L__BB12_130:
	cvt.u32.u64 	%r382, %rd68;
	add.s32 	%r383, %r382, 320;
	setp.ge.s32 	%p116, %r383, %r49;
	@%p116 bra 	$L__BB12_132;
	st.global.f64 	[%rd91+2560], %fd155;
$L__BB12_132:
	cvt.u32.u64 	%r384, %rd68;
	add.s32 	%r385, %r384, 352;
	setp.ge.s32 	%p117, %r385, %r49;
	@%p117 bra 	$L__BB12_134;
	st.global.f64 	[%rd91+2816], %fd154;
$L__BB12_134:
	// begin inline asm
	exit;
	// end inline asm
$L__BB12_135:
	mul.hi.u32 	%r386, %r1, 357913942;
	add.s32 	%r387, %r386, %r1;
	shl.b32 	%r388, %r387, 2;
	mov.u32 	%r389, _ZZN3cub18CUB_300001_SM_10006detail10radix_sort29DeviceRadixSortOnesweepKernelINS1_5radix10policy_hubIddyE10Policy1000ELNS0_9SortOrderE0EddyiiNS1_21identity_decomposer_tEEEvPT5_SB_PT3_PKSC_PT1_PKSG_PT2_PKSK_T4_iiT6_E1s;
	add.s32 	%r390, %r389, %r388;
	add.s32 	%r50, %r390, 13328;
	st.shared.u32 	[%r390+13328], %r1229;
	bar.sync 	0;
	setp.gt.u32 	%p118, %r1, 31;
	@%p118 bra 	$L__BB12_137;
	mov.u32 	%r421, _ZZN3cub18CUB_300001_SM_10006detail10radix_sort29DeviceRadixSortOnesweepKernelINS1_5radix10policy_hubIddyE10Policy1000ELNS0_9SortOrderE0EddyiiNS1_21identity_decomposer_tEEEvPT5_SB_PT3_PKSC_PT1_PKSG_PT2_PKSK_T4_iiT6_E1s;
	mad.lo.s32 	%r422, %r1, 52, %r421;
	ld.shared.u32 	%r423, [%r422+13328];
	ld.shared.u32 	%r424, [%r422+13332];
	ld.shared.u32 	%r425, [%r422+13336];
	ld.shared.u32 	%r426, [%r422+13340];
	ld.shared.u32 	%r427, [%r422+13344];
	ld.shared.u32 	%r428, [%r422+13348];
	ld.shared.u32 	%r429, [%r422+13352];
	ld.shared.u32 	%r430, [%r422+13356];
	ld.shared.u32 	%r431, [%r422+13360];
	ld.shared.u32 	%r432, [%r422+13364];
	ld.shared.u32 	%r433, [%r422+13368];
	ld.shared.u32 	%r434, [%r422+13372];
	add.s32 	%r435, %r424, %r423;
	add.s32 	%r436, %r435, %r425;
	add.s32 	%r437, %r436, %r426;
	add.s32 	%r438, %r437, %r427;
	add.s32 	%r439, %r438, %r428;
	add.s32 	%r440, %r439, %r429;
	add.s32 	%r441, %r440, %r430;
	add.s32 	%r442, %r441, %r431;
	add.s32 	%r443, %r442, %r432;
	add.s32 	%r444, %r443, %r433;
	add.s32 	%r395, %r444, %r434;
	mov.b32 	%r393, 1;
	mov.b32 	%r418, 0;
	mov.b32 	%r420, -1;
	// begin inline asm
	{  .reg .s32 r0;  .reg .pred p;  shfl.sync.up.b32 r0|p, %r395, %r393, %r418, %r420;  @p add.s32 r0, r0, %r395;  mov.s32 %r391, r0;}
	// end inline asm
	mov.b32 	%r399, 2;
	// begin inline asm
	{  .reg .s32 r0;  .reg .pred p;  shfl.sync.up.b32 r0|p, %r391, %r399, %r418, %r420;  @p add.s32 r0, r0, %r391;  mov.s32 %r397, r0;}
	// end inline asm
	mov.b32 	%r405, 4;
	// begin inline asm
	{  .reg .s32 r0;  .reg .pred p;  shfl.sync.up.b32 r0|p, %r397, %r405, %r418, %r420;  @p add.s32 r0, r0, %r397;  mov.s32 %r403, r0;}
	// end inline asm
	mov.b32 	%r411, 8;
	// begin inline asm
	{  .reg .s32 r0;  .reg .pred p;  shfl.sync.up.b32 r0|p, %r403, %r411, %r418, %r420;  @p add.s32 r0, r0, %r403;  mov.s32 %r409, r0;}
	// end inline asm
	mov.b32 	%r417, 16;
	// begin inline asm
	{  .reg .s32 r0;  .reg .pred p;  shfl.sync.up.b32 r0|p, %r409, %r417, %r418, %r420;  @p add.s32 r0, r0, %r409;  mov.s32 %r415, r0;}
	// end inline asm
	sub.s32 	%r445, %r415, %r395;
	add.s32 	%r446, %r423, %r445;
	add.s32 	%r447, %r424, %r446;
	add.s32 	%r448, %r425, %r447;
	add.s32 	%r449, %r426, %r448;
	add.s32 	%r450, %r427, %r449;
	add.s32 	%r451, %r428, %r450;
	add.s32 	%r452, %r429, %r451;
	add.s32 	%r453, %r430, %r452;
	add.s32 	%r454, %r431, %r453;
	add.s32 	%r455, %r432, %r454;
	add.s32 	%r456, %r433, %r455;
	st.shared.u32 	[%r422+13328], %r445;
	st.shared.u32 	[%r422+13332], %r446;
	st.shared.u32 	[%r422+13336], %r447;
	st.shared.u32 	[%r422+13340], %r448;
	st.shared.u32 	[%r422+13344], %r449;
	st.shared.u32 	[%r422+13348], %r450;
	st.shared.u32 	[%r422+13352], %r451;
	st.shared.u32 	[%r422+13356], %r452;
	st.shared.u32 	[%r422+13360], %r453;
	st.shared.u32 	[%r422+13364], %r454;
	st.shared.u32 	[%r422+13368], %r455;
	st.shared.u32 	[%r422+13372], %r456;
$L__BB12_137:
	bar.sync 	0;
	ld.shared.s32 	%rd105, [%r50];
	@%p48 bra 	$L__BB12_139;
	cvt.u32.u64 	%r457, %rd105;
	shl.b32 	%r459, %r1, 2;
	mov.u32 	%r460, _ZZN3cub18CUB_300001_SM_10006detail10radix_sort29DeviceRadixSortOnesweepKernelINS1_5radix10policy_hubIddyE10Policy1000ELNS0_9SortOrderE0EddyiiNS1_21identity_decomposer_tEEEvPT5_SB_PT3_PKSC_PT1_PKSG_PT2_PKSK_T4_iiT6_E1s;
	add.s32 	%r461, %r460, %r459;
	ld.shared.u32 	%r462, [%r461];
	add.s32 	%r463, %r462, %r457;
	st.shared.u32 	[%r461], %r463;
	ld.shared.u32 	%r464, [%r461+1024];
	add.s32 	%r465, %r464, %r457;
	st.shared.u32 	[%r461+1024], %r465;
	ld.shared.u32 	%r466, [%r461+2048];
	add.s32 	%r467, %r466, %r457;
	st.shared.u32 	[%r461+2048], %r467;
	ld.shared.u32 	%r468, [%r461+3072];
	add.s32 	%r469, %r468, %r457;
	st.shared.u32 	[%r461+3072], %r469;
	ld.shared.u32 	%r470, [%r461+4096];
	add.s32 	%r471, %r470, %r457;
	st.shared.u32 	[%r461+4096], %r471;
	ld.shared.u32 	%r472, [%r461+5120];
	add.s32 	%r473, %r472, %r457;
	st.shared.u32 	[%r461+5120], %r473;
	ld.shared.u32 	%r474, [%r461+6144];
	add.s32 	%r475, %r474, %r457;
	st.shared.u32 	[%r461+6144], %r475;
	ld.shared.u32 	%r476, [%r461+7168];
	add.s32 	%r477, %r476, %r457;
	st.shared.u32 	[%r461+7168], %r477;
	ld.shared.u32 	%r478, [%r461+8192];
	add.s32 	%r479, %r478, %r457;
	st.shared.u32 	[%r461+8192], %r479;
	ld.shared.u32 	%r480, [%r461+9216];
	add.s32 	%r481, %r480, %r457;
	st.shared.u32 	[%r461+9216], %r481;
	ld.shared.u32 	%r482, [%r461+10240];
	add.s32 	%r483, %r482, %r457;
	st.shared.u32 	[%r461+10240], %r483;
	ld.shared.u32 	%r484, [%r461+11264];
	add.s32 	%r485, %r484, %r457;
	st.shared.u32 	[%r461+11264], %r485;
$L__BB12_139:
	bar.sync 	0;
	// begin inline asm
	mov.u32 %r486, %lanemask_le;
	// end inline asm
	setp.eq.s64 	%p120, %rd635, 9223372036854775807;
	selp.b64 	%rd225, -9223372036854775808, %rd635, %p120;
	cvt.u32.u64 	%r512, %rd66;
	shr.u64 	%rd226, %rd225, %r512;
	cvt.u32.u64 	%r513, %rd226;
	and.b32  	%r509, %r513, %r8;
	mov.b32 	%r489, 1;
	// begin inline asm
	{
    .reg .pred p;
    and.b32 %r487, %r509, %r489;    setp.ne.u32 p, %r487, 0;
    vote.ballot.sync.b32 %r487, p, 0xffffffff;
    @!p not.b32 %r487, %r487;
}

	// end inline asm
	mov.b32 	%r492, 2;
	// begin inline asm
	{
    .reg .pred p;
    and.b32 %r490, %r509, %r492;    setp.ne.u32 p, %r490, 0;
    vote.ballot.sync.b32 %r490, p, 0xffffffff;
    @!p not.b32 %r490, %r490;
}

	// end inline asm
	and.b32  	%r514, %r490, %r487;
	mov.b32 	%r495, 4;
	// begin inline asm
	{
    .reg .pred p;
    and.b32 %r493, %r509, %r495;    setp.ne.u32 p, %r493, 0;
    vote.ballot.sync.b32 %r493, p, 0xffffffff;
    @!p not.b32 %r493, %r493;
}

	// end inline asm
	and.b32  	%r515, %r493, %r514;
	mov.b32 	%r498, 8;
	// begin inline asm
	{
    .reg .pred p;
    and.b32 %r496, %r509, %r498;    setp.ne.u32 p, %r496, 0;
    vote.ballot.sync.b32 %r496, p, 0xffffffff;
    @!p not.b32 %r496, %r496;
}

	// end inline asm
	and.b32  	%r516, %r496, %r515;
	mov.b32 	%r501, 16;
	// begin inline asm
	{
    .reg .pred p;
    and.b32 %r499, %r509, %r501;    setp.ne.u32 p, %r499, 0;
    vote.ballot.sync.b32 %r499, p, 0xffffffff;
    @!p not.b32 %r499, %r499;
}

	// end inline asm
	and.b32  	%r517, %r499, %r516;
	mov.b32 	%r504, 32;
	// begin inline asm
	{
    .reg .pred p;
    and.b32 %r502, %r509, %r504;    setp.ne.u32 p, %r502, 0;
    vote.ballot.sync.b32 %r502, p, 0xffffffff;
    @!p not.b32 %r502, %r502;
}

	// end inline asm
	and.b32  	%r518, %r502, %r517;
	mov.b32 	%r507, 64;
	// begin inline asm
	{
    .reg .pred p;
    and.b32 %r505, %r509, %r507;    setp.ne.u32 p, %r505, 0;
    vote.ballot.sync.b32 %r505, p, 0xffffffff;
    @!p not.b32 %r505, %r505;
}

	// end inline asm
	and.b32  	%r519, %r505, %r518;
	mov.b32 	%r510, 128;
	// begin inline asm
	{
    .reg .pred p;
    and.b32 %r508, %r509, %r510;    setp.ne.u32 p, %r508, 0;
    vote.ballot.sync.b32 %r508, p, 0xffffffff;
    @!p not.b32 %r508, %r508;
}

	// end inline asm
	and.b32  	%r520, %r508, %r519;
	clz.b32 	%r521, %r520;
	sub.s32 	%r53, 31, %r521;
	and.b32  	%r522, %r486, %r520;
	popc.b32 	%r54, %r522;
	setp.ne.s32 	%p121, %r162, %r53;
	mov.b32 	%r1234, 0;
	@%p121 bra 	$L__BB12_141;
	shl.b32 	%r523, %r509, 2;
	add.s32 	%r524, %r9, %r523;
	atom.shared.add.u32 	%r1234, [%r524], %r54;
$L__BB12_141:
	shfl.sync.idx.b32	%r550|%p122, %r1234, %r53, 31, -1;
	add.s32 	%r57, %r54, %r550;
	setp.eq.s64 	%p123, %rd634, 9223372036854775807;
	selp.b64 	%rd227, -9223372036854775808, %rd634, %p123;
	shr.u64 	%rd228, %rd227, %r512;
	cvt.u32.u64 	%r552, %rd228;
	and.b32  	%r547, %r552, %r8;
	mov.b32 	%r527, 1;
	// begin inline asm
	{
    .reg .pred p;
    and.b32 %r525, %r547, %r527;    setp.ne.u32 p, %r525, 0;
    vote.ballot.sync.b32 %r525, p, 0xffffffff;
    @!p not.b32 %r525, %r525;
}

	// end inline asm
	mov.b32 	%r530, 2;
	// begin inline asm
	{
    .reg .pred p;
    and.b32 %r528, %r547, %r530;    setp.ne.u32 p, %r528, 0;
    vote.ballot.sync.b32 %r528, p, 0xffffffff;
    @!p not.b32 %r528, %r528;
}

	// end inline asm
	and.b32  	%r553, %r528, %r525;
	mov.b32 	%r533, 4;
	// begin inline asm
	{
    .reg .pred p;
    and.b32 %r531, %r547, %r533;    setp.ne.u32 p, %r531, 0;
    vote.ballot.sync.b32 %r531, p, 0xffffffff;
    @!p not.b32 %r531, %r531;
}

	// end inline asm
	and.b32  	%r554, %r531, %r553;
	mov.b32 	%r536, 8;
	// begin inline asm
	{
    .reg .pred p;
    and.b32 %r534, %r547, %r536;    setp.ne.u32 p, %r534, 0;
    vote.ballot.sync.b32 %r534, p, 0xffffffff;
    @!p not.b32 %r534, %r534;
}

	// end inline asm
	and.b32  	%r555, %r534, %r554;
	mov.b32 	%r539, 16;
	// begin inline asm
	{
    .reg .pred p;
    and.b32 %r537, %r547, %r539;    setp.ne.u32 p, %r537, 0;
    vote.ballot.sync.b32 %r537, p, 0xffffffff;
    @!p not.b32 %r537, %r537;
}

	// end inline asm
	and.b32  	%r556, %r537, %r555;
	mov.b32 	%r542, 32;
	// begin inline asm
	{
    .reg .pred p;
    and.b32 %r540, %r547, %r542;    setp.ne.u32 p, %r540, 0;
    vote.ballot.sync.b32 %r540, p, 0xffffffff;
    @!p not.b32 %r540, %r540;
}

	// end inline asm
	and.b32  	%r557, %r540, %r556;
	mov.b32 	%r545, 64;
	// begin inline asm
	{
    .reg .pred p;
    and.b32 %r543, %r547, %r545;    setp.ne.u32 p, %r543, 0;
    vote.ballot.sync.b32 %r543, p, 0xffffffff;
    @!p not.b32 %r543, %r543;
}

	// end inline asm
	and.b32  	%r558, %r543, %r557;
	mov.b32 	%r548, 128;
	// begin inline asm
	{
    .reg .pred p;
    and.b32 %r546, %r547, %r548;    setp.ne.u32 p, %r546, 0;
    vote.ballot.sync.b32 %r546, p, 0xffffffff;
    @!p not.b32 %r546, %r546;
}

	// end inline asm
	and.b32  	%r559, %r546, %r558;
	clz.b32 	%r560, %r559;
	sub.s32 	%r59, 31, %r560;
	and.b32  	%r561, %r486, %r559;
	popc.b32 	%r60, %r561;
	setp.ne.s32 	%p124, %r162, %r59;
	mov.b32 	%r1235, 0;
	@%p124 bra 	$L__BB12_143;
	shl.b32 	%r562, %r547, 2;
	add.s32 	%r563, %r9, %r562;
	atom.shared.add.u32 	%r1235, [%r563], %r60;
$L__BB12_143:
	shfl.sync.idx.b32	%r589|%p125, %r1235, %r59, 31, -1;
	add.s32 	%r63, %r60, %r589;
	setp.eq.s64 	%p126, %rd633, 9223372036854775807;
	selp.b64 	%rd229, -9223372036854775808, %rd633, %p126;
	shr.u64 	%rd230, %rd229, %r512;
	cvt.u32.u64 	%r591, %rd230;
	and.b32  	%r586, %r591, %r8;
	mov.b32 	%r566, 1;
	// begin inline asm
	{
    .reg .pred p;
    and.b32 %r564, %r586, %r566;    setp.ne.u32 p, %r564, 0;
    vote.ballot.sync.b32 %r564, p, 0xffffffff;
    @!p not.b32 %r564, %r564;
}

	// end inline asm
	mov.b32 	%r569, 2;
	// begin inline asm
	{
    .reg .pred p;
    and.b32 %r567, %r586, %r569;    setp.ne.u32 p, %r567, 0;
    vote.ballot.sync.b32 %r567, p, 0xffffffff;
    @!p not.b32 %r567, %r567;
}

	// end inline asm
	and.b32  	%r592, %r567, %r564;
	mov.b32 	%r572, 4;
	// begin inline asm
	{
    .reg .pred p;
    and.b32 %r570, %r586, %r572;    setp.ne.u32 p, %r570, 0;
    vote.ballot.sync.b32 %r570, p, 0xffffffff;
    @!p not.b32 %r570, %r570;
}

	// end inline asm
	and.b32  	%r593, %r570, %r592;
	mov.b32 	%r575, 8;
	// begin inline asm
	{
    .reg .pred p;
    and.b32 %r573, %r586, %r575;    setp.ne.u32 p, %r573, 0;
    vote.ballot.sync.b32 %r573, p, 0xffffffff;
    @!p not.b32 %r573, %r573;
}

	// end inline asm
	and.b32  	%r594, %r573, %r593;
	mov.b32 	%r578, 16;
	// begin inline asm
	{
    .reg .pred p;
    and.b32 %r576, %r586, %r578;    setp.ne.u32 p, %r576, 0;
    vote.ballot.sync.b32 %r576, p, 0xffffffff;
    @!p not.b32 %r576, %r576;
}

	// end inline asm
	and.b32  	%r595, %r576, %r594;
	mov.b32 	%r581, 32;
	// begin inline asm
	{
    .reg .pred p;
    and.b32 %r579, %r586, %r581;    setp.ne.u32 p, %r579, 0;
    vote.ballot.sync.b32 %r579, p, 0xffffffff;
    @!p not.b32 %r579, %r579;
}

	// end inline asm
	and.b32  	%r596, %r579, %r595;
	mov.b32 	%r584, 64;
	// begin inline asm
	{
    .reg .pred p;
    and.b32 %r582, %r586, %r584;    setp.ne.u32 p, %r582, 0;
    vote.ballot.sync.b32 %r582, p, 0xffffffff;
    @!p not.b32 %r582, %r582;
}

	// end inline asm
	and.b32  	%r597, %r582, %r596;
	mov.b32 	%r587, 128;
	// begin inline asm
	{
    .reg .pred p;
    and.b32 %r585, %r586, %r587;    setp.ne.u32 p, %r585, 0;
    vote.ballot.sync.b32 %r585, p, 0xffffffff;
    @!p not.b32 %r585, %r585;
}

	// end inline asm
	and.b32  	%r598, %r585, %r597;
	clz.b32 	%r599, %r598;
	sub.s32 	%r65, 31, %r599;
	and.b32  	%r600, %r486, %r598;
	popc.b32 	%r66, %r600;
	setp.ne.s32 	%p127, %r162, %r65;
	mov.b32 	%r1236, 0;
	@%p127 bra 	$L__BB12_145;
	shl.b32 	%r601, %r586, 2;
	add.s32 	%r602, %r9, %r601;
	atom.shared.add.u32 	%r1236, [%r602], %r66;
$L__BB12_145:
	shfl.sync.idx.b32	%r628|%p128, %r1236, %r65, 31, -1;
	add.s32 	%r69, %r66, %r628;
	setp.eq.s64 	%p129, %rd632, 9223372036854775807;
	selp.b64 	%rd231, -9223372036854775808, %rd632, %p129;
	shr.u64 	%rd232, %rd231, %r512;
	cvt.u32.u64 	%r630, %rd232;
	and.b32  	%r625, %r630, %r8;
	mov.b32 	%r605, 1;
	// begin inline asm
	{
    .reg .pred p;
    and.b32 %r603, %r625, %r605;    setp.ne.u32 p, %r603, 0;
    vote.ballot.sync.b32 %r603, p, 0xffffffff;
    @!p not.b32 %r603, %r603;
}

	// end inline asm
	mov.b32 	%r608, 2;
	// begin inline asm
	{
    .reg .pred p;
    and.b32 %r606, %r625, %r608;    setp.ne.u32 p, %r606, 0;
    vote.ballot.sync.b32 %r606, p, 0xffffffff;
    @!p not.b32 %r606, %r606;
}

	// end inline asm
	and.b32  	%r631, %r606, %r603;
	mov.b32 	%r611, 4;
	// begin inline asm
	{
    .reg .pred p;
    and.b32 %r609, %r625, %r611;    setp.ne.u32 p, %r609, 0;
    vote.ballot.sync.b32 %r609, p, 0xffffffff;
    @!p not.b32 %r609, %r609;
}

	// end inline asm
	and.b32  	%r632, %r609, %r631;
	mov.b32 	%r614, 8;
	// begin inline asm
	{
    .reg .pred p;
    and.b32 %r612, %r625, %r614;    setp.ne.u32 p, %r612, 0;
    vote.ballot.sync.b32 %r612, p, 0xffffffff;
    @!p not.b32 %r612, %r612;
}

	// end inline asm
	and.b32  	%r633, %r612, %r632;
	mov.b32 	%r617, 16;
	// begin inline asm
	{
    .reg .pred p;
    and.b32 %r615, %r625, %r617;    setp.ne.u32 p, %r615, 0;
    vote.ballot.sync.b32 %r615, p, 0xffffffff;
    @!p not.b32 %r615, %r615;
}

	// end inline asm
	and.b32  	%r634, %r615, %r633;
	mov.b32 	%r620, 32;
	// begin inline asm
	{
    .reg .pred p;
    and.b32 %r618, %r625, %r620;    setp.ne.u32 p, %r618, 0;
    vote.ballot.sync.b32 %r618, p, 0xffffffff;
    @!p not.b32 %r618, %r618;
}

	// end inline asm
	and.b32  	%r635, %r618, %r634;
	mov.b32 	%r623, 64;
	// begin inline asm
	{
    .reg .pred p;
    and.b32 %r621, %r625, %r623;    setp.ne.u32 p, %r621, 0;
    vote.ballot.sync.b32 %r621, p, 0xffffffff;
    @!p not.b32 %r621, %r621;
}

	// end inline asm
	and.b32  	%r636, %r621, %r635;
	mov.b32 	%r626, 128;
	// begin inline asm
	{
    .reg .pred p;
    and.b32 %r624, %r625, %r626;    setp.ne.u32 p, %r624, 0;
    vote.ballot.sync.b32 %r624, p, 0xffffffff;
    @!p not.b32 %r624, %r624;
}

	// end inline asm
	and.b32  	%r637, %r624, %r636;
	clz.b32 	%r638, %r637;
	sub.s32 	%r71, 31, %r638;
	and.b32  	%r639, %r486, %r637;
	popc.b32 	%r72, %r639;
	setp.ne.s32 	%p130, %r162, %r71;
	mov.b32 	%r1237, 0;
	@%p130 bra 	$L__BB12_147;
	shl.b32 	%r640, %r625, 2;
	add.s32 	%r641, %r9, %r640;
	atom.shared.add.u32 	%r1237, [%r641], %r72;
$L__BB12_147:
	shfl.sync.idx.b32	%r667|%p131, %r1237, %r71, 31, -1;
	add.s32 	%r75, %r72, %r667;
	setp.eq.s64 	%p132, %rd631, 9223372036854775807;
	selp.b64 	%rd233, -9223372036854775808, %rd631, %p132;
	shr.u64 	%rd234, %rd233, %r512;
	cvt.u32.u64 	%r669, %rd234;
	and.b32  	%r664, %r669, %r8;
	mov.b32 	%r644, 1;
	// begin inline asm
	{
    .reg .pred p;
    and.b32 %r642, %r664, %r644;    setp.ne.u32 p, %r642, 0;
    vote.ballot.sync.b32 %r642, p, 0xffffffff;
    @!p not.b32 %r642, %r642;
}

	// end inline asm
	mov.b32 	%r647, 2;
	// begin inline asm
	{
    .reg .pred p;
    and.b32 %r645, %r664, %r647;    setp.ne.u32 p, %r645, 0;
    vote.ballot.sync.b32 %r645, p, 0xffffffff;
    @!p not.b32 %r645, %r645;
}

	// end inline asm
	and.b32  	%r670, %r645, %r642;
	mov.b32 	%r650, 4;
	// begin inline asm
	{
    .reg .pred p;
    and.b32 %r648, %r664, %r650;    setp.ne.u32 p, %r648, 0;
    vote.ballot.sync.b32 %r648, p, 0xffffffff;
    @!p not.b32 %r648, %r648;
}

	// end inline asm
	and.b32  	%r671, %r648, %r670;
	mov.b32 	%r653, 8;
	// begin inline asm
	{
    .reg .pred p;
    and.b32 %r651, %r664, %r653;    setp.ne.u32 p, %r651, 0;
    vote.ballot.sync.b32 %r651, p, 0xffffffff;
    @!p not.b32 %r651, %r651;
}

	// end inline asm
	and.b32  	%r672, %r651, %r671;
	mov.b32 	%r656, 16;
	// begin inline asm
	{
    .reg .pred p;
    and.b32 %r654, %r664, %r656;    setp.ne.u32 p, %r654, 0;
    vote.ballot.sync.b32 %r654, p, 0xffffffff;
    @!p not.b32 %r654, %r654;
}

	// end inline asm
	and.b32  	%r673, %r654, %r672;
	mov.b32 	%r659, 32;
	// begin inline asm
	{
    .reg .pred p;
    and.b32 %r657, %r664, %r659;    setp.ne.u32 p, %r657, 0;
    vote.ballot.sync.b32 %r657, p, 0xffffffff;
    @!p not.b32 %r657, %r657;
}

	// end inline asm
	and.b32  	%r674, %r657, %r673;
	mov.b32 	%r662, 64;
	// begin inline asm
	{
    .reg .pred p;
    and.b32 %r660, %r664, %r662;    setp.ne.u32 p, %r660, 0;
    vote.ballot.sync.b32 %r660, p, 0xffffffff;
    @!p not.b32 %r660, %r660;
}

	// end inline asm
	and.b32  	%r675, %r660, %r674;
	mov.b32 	%r665, 128;
	// begin inline asm
	{
    .reg .pred p;
    and.b32 %r663, %r664, %r665;    setp.ne.u32 p, %r663, 0;
    vote.ballot.sync.b32 %r663, p, 0xffffffff;
    @!p not.b32 %r663, %r663;
}

	// end inline asm
	and.b32  	%r676, %r663, %r675;
	clz.b32 	%r677, %r676;
	sub.s32 	%r77, 31, %r677;
	and.b32  	%r678, %r486, %r676;
	popc.b32 	%r78, %r678;
	setp.ne.s32 	%p133, %r162, %r77;
	mov.b32 	%r1238, 0;
	@%p133 bra 	$L__BB12_149;
	shl.b32 	%r679, %r664, 2;
	add.s32 	%r680, %r9, %r679;
	atom.shared.add.u32 	%r1238, [%r680], %r78;
$L__BB12_149:
	shfl.sync.idx.b32	%r706|%p134, %r1238, %r77, 31, -1;
	add.s32 	%r81, %r78, %r706;
	setp.eq.s64 	%p135, %rd630, 9223372036854775807;
	selp.b64 	%rd235, -9223372036854775808, %rd630, %p135;
	shr.u64 	%rd236, %rd235, %r512;
	cvt.u32.u64 	%r708, %rd236;
	and.b32  	%r703, %r708, %r8;
	mov.b32 	%r683, 1;
	// begin inline asm
	{
    .reg .pred p;
    and.b32 %r681, %r703, %r683;    setp.ne.u32 p, %r681, 0;
    vote.ballot.sync.b32 %r681, p, 0xffffffff;
    @!p not.b32 %r681, %r681;
}

	// end inline asm
	mov.b32 	%r686, 2;
	// begin inline asm
	{
    .reg .pred p;
    and.b32 %r684, %r703, %r686;    setp.ne.u32 p, %r684, 0;
    vote.ballot.sync.b32 %r684, p, 0xffffffff;
    @!p not.b32 %r684, %r684;
}

	// end inline asm
	and.b32  	%r709, %r684, %r681;
	mov.b32 	%r689, 4;
	// begin inline asm
	{
    .reg .pred p;
    and.b32 %r687, %r703, %r689;    setp.ne.u32 p, %r687, 0;
    vote.ballot.sync.b32 %r687, p, 0xffffffff;
    @!p not.b32 %r687, %r687;
}

	// end inline asm
	and.b32  	%r710, %r687, %r709;
	mov.b32 	%r692, 8;
	// begin inline asm
	{
    .reg .pred p;
    and.b32 %r690, %r703, %r692;    setp.ne.u32 p, %r690, 0;
    vote.ballot.sync.b32 %r690, p, 0xffffffff;
    @!p not.b32 %r690, %r690;
}

	// end inline asm
	and.b32  	%r711, %r690, %r710;
	mov.b32 	%r695, 16;
	// begin inline asm
	{
    .reg .pred p;
    and.b32 %r693, %r703, %r695;    setp.ne.u32 p, %r693, 0;
    vote.ballot.sync.b32 %r693, p, 0xffffffff;
    @!p not.b32 %r693, %r693;
}

	// end inline asm
	and.b32  	%r712, %r693, %r711;
	mov.b32 	%r698, 32;
	// begin inline asm
	{
    .reg .pred p;
    and.b32 %r696, %r703, %r698;    setp.ne.u32 p, %r696, 0;
    vote.ballot.sync.b32 %r696, p, 0xffffffff;
    @!p not.b32 %r696, %r696;
}

	// end inline asm
	and.b32  	%r713, %r696, %r712;
	mov.b32 	%r701, 64;
	// begin inline asm
	{
    .reg .pred p;
    and.b32 %r699, %r703, %r701;    setp.ne.u32 p, %r699, 0;
    vote.ballot.sync.b32 %r699, p, 0xffffffff;
    @!p not.b32 %r699, %r699;
}

	// end inline asm
	and.b32  	%r714, %r699, %r713;
	mov.b32 	%r704, 128;
	// begin inline asm
	{
    .reg .pred p;
    and.b32 %r702, %r703, %r704;    setp.ne.u32 p, %r702, 0;
    vote.ballot.sync.b32 %r702, p, 0xffffffff;
    @!p not.b32 %r702, %r702;
}

	// end inline asm
	and.b32  	%r715, %r702, %r714;
	clz.b32 	%r716, %r715;
	sub.s32 	%r83, 31, %r716;
	and.b32  	%r717, %r486, %r715;
	popc.b32 	%r84, %r717;
	setp.ne.s32 	%p136, %r162, %r83;
	mov.b32 	%r1239, 0;
	@%p136 bra 	$L__BB12_151;
	shl.b32 	%r718, %r703, 2;
	add.s32 	%r719, %r9, %r718;
	atom.shared.add.u32 	%r1239, [%r719], %r84;
$L__BB12_151:
	shfl.sync.idx.b32	%r745|%p137, %r1239, %r83, 31, -1;
	add.s32 	%r87, %r84, %r745;
	setp.eq.s64 	%p138, %rd629, 9223372036854775807;
	selp.b64 	%rd237, -9223372036854775808, %rd629, %p138;
	shr.u64 	%rd238, %rd237, %r512;
	cvt.u32.u64 	%r747, %rd238;
	and.b32  	%r742, %r747, %r8;
	mov.b32 	%r722, 1;
	// begin inline asm
	{
    .reg .pred p;
    and.b32 %r720, %r742, %r722;    setp.ne.u32 p, %r720, 0;
    vote.ballot.sync.b32 %r720, p, 0xffffffff;
    @!p not.b32 %r720, %r720;
}

	// end inline asm
	mov.b32 	%r725, 2;
	// begin inline asm
	{
    .reg .pred p;
    and.b32 %r723, %r742, %r725;    setp.ne.u32 p, %r723, 0;
    vote.ballot.sync.b32 %r723, p, 0xffffffff;
    @!p not.b32 %r723, %r723;
}

	// end inline asm
	and.b32  	%r748, %r723, %r720;
	mov.b32 	%r728, 4;
	// begin inline asm
	{
    .reg .pred p;
    and.b32 %r726, %r742, %r728;    setp.ne.u32 p, %r726, 0;
    vote.ballot.sync.b32 %r726, p, 0xffffffff;
    @!p not.b32 %r726, %r726;
}

	// end inline asm
	and.b32  	%r749, %r726, %r748;
	mov.b32 	%r731, 8;
	// begin inline asm
	{
    .reg .pred p;
    and.b32 %r729, %r742, %r731;    setp.ne.u32 p, %r729, 0;
    vote.ballot.sync.b32 %r729, p, 0xffffffff;
    @!p not.b32 %r729, %r729;
}

	// end inline asm
	and.b32  	%r750, %r729, %r749;
	mov.b32 	%r734, 16;
	// begin inline asm
	{
    .reg .pred p;
    and.b32 %r732, %r742, %r734;    setp.ne.u32 p, %r732, 0;
    vote.ballot.sync.b32 %r732, p, 0xffffffff;
    @!p not.b32 %r732, %r732;
}

	// end inline asm
	and.b32  	%r751, %r732, %r750;
	mov.b32 	%r737, 32;
	// begin inline asm
	{
    .reg .pred p;
    and.b32 %r735, %r742, %r737;    setp.ne.u32 p, %r735, 0;
    vote.ballot.sync.b32 %r735, p, 0xffffffff;
    @!p not.b32 %r735, %r735;
}

	// end inline asm
	and.b32  	%r752, %r735, %r751;
	mov.b32 	%r740, 64;
	// begin inline asm
	{
    .reg .pred p;
    and.b32 %r738, %r742, %r740;    setp.ne.u32 p, %r738, 0;
    vote.ballot.sync.b32 %r738, p, 0xffffffff;
    @!p not.b32 %r738, %r738;
}

	// end inline asm
	and.b32  	%r753, %r738, %r752;
	mov.b32 	%r743, 128;
	// begin inline asm
	{
    .reg .pred p;
    and.b32 %r741, %r742, %r743;    setp.ne.u32 p, %r741, 0;
    vote.ballot.sync.b32 %r741, p, 0xffffffff;
    @!p not.b32 %r741, %r741;
}

	// end inline asm
	and.b32  	%r754, %r741, %r753;
	clz.b32 	%r755, %r754;
	sub.s32 	%r89, 31, %r755;
	and.b32  	%r756, %r486, %r754;
	popc.b32 	%r90, %r756;
	setp.ne.s32 	%p139, %r162, %r89;
	mov.b32 	%r1240, 0;
	@%p139 bra 	$L__BB12_153;
	shl.b32 	%r757, %r742, 2;
	add.s32 	%r758, %r9, %r757;
	atom.shared.add.u32 	%r1240, [%r758], %r90;
$L__BB12_153:
	shfl.sync.idx.b32	%r784|%p140, %r1240, %r89, 31, -1;
	add.s32 	%r93, %r90, %r784;
	setp.eq.s64 	%p141, %rd628, 9223372036854775807;
	selp.b64 	%rd239, -9223372036854775808, %rd628, %p141;
	shr.u64 	%rd240, %rd239, %r512;
	cvt.u32.u64 	%r786, %rd240;
	and.b32  	%r781, %r786, %r8;
	mov.b32 	%r761, 1;
	// begin inline asm
	{
    .reg .pred p;
    and.b32 %r759, %r781, %r761;    setp.ne.u32 p, %r759, 0;
    vote.ballot.sync.b32 %r759, p, 0xffffffff;
    @!p not.b32 %r759, %r759;
}

	// end inline asm
	mov.b32 	%r764, 2;
	// begin inline asm
	{
    .reg .pred p;
    and.b32 %r762, %r781, %r764;    setp.ne.u32 p, %r762, 0;
    vote.ballot.sync.b32 %r762, p, 0xffffffff;
    @!p not.b32 %r762, %r762;
}

	// end inline asm
	and.b32  	%r787, %r762, %r759;
	mov.b32 	%r767, 4;
	// begin inline asm
	{
    .reg .pred p;
    and.b32 %r765, %r781, %r767;    setp.ne.u32 p, %r765, 0;
    vote.ballot.sync.b32 %r765, p, 0xffffffff;
    @!p not.b32 %r765, %r765;
}

	// end inline asm
	and.b32  	%r788, %r765, %r787;
	mov.b32 	%r770, 8;
	// begin inline asm
	{
    .reg .pred p;
    and.b32 %r768, %r781, %r770;    setp.ne.u32 p, %r768, 0;
    vote.ballot.sync.b32 %r768, p, 0xffffffff;
    @!p not.b32 %r768, %r768;
}

	// end inline asm
	and.b32  	%r789, %r768, %r788;
	mov.b32 	%r773, 16;
	// begin inline asm
	{
    .reg .pred p;
    and.b32 %r771, %r781, %r773;    setp.ne.u32 p, %r771, 0;
    vote.ballot.sync.b32 %r771, p, 0xffffffff;
    @!p not.b32 %r771, %r771;
}

	// end inline asm
	and.b32  	%r790, %r771, %r789;
	mov.b32 	%r776, 32;
	// begin inline asm
	{
    .reg .pred p;
    and.b32 %r774, %r781, %r776;    setp.ne.u32 p, %r774, 0;
    vote.ballot.sync.b32 %r774, p, 0xffffffff;
    @!p not.b32 %r774, %r774;
}

	// end inline asm
	and.b32  	%r791, %r774, %r790;
	mov.b32 	%r779, 64;
	// begin inline asm
	{
    .reg .pred p;
    and.b32 %r777, %r781, %r779;    setp.ne.u32 p, %r777, 0;
    vote.ballot.sync.b32 %r777, p, 0xffffffff;
    @!p not.b32 %r777, %r777;
}

	// end inline asm
	and.b32  	%r792, %r777, %r791;
	mov.b32 	%r782, 128;
	// begin inline asm
	{
    .reg .pred p;
    and.b32 %r780, %r781, %r782;    setp.ne.u32 p, %r780, 0;
    vote.ballot.sync.b32 %r780, p, 0xffffffff;
    @!p not.b32 %r780, %r780;
}

	// end inline asm
	and.b32  	%r793, %r780, %r792;
	clz.b32 	%r794, %r793;
	sub.s32 	%r95, 31, %r794;
	and.b32  	%r795, %r486, %r793;
	popc.b32 	%r96, %r795;
	setp.ne.s32 	%p142, %r162, %r95;
	mov.b32 	%r1241, 0;
	@%p142 bra 	$L__BB12_155;
	shl.b32 	%r796, %r781, 2;
	add.s32 	%r797, %r9, %r796;
	atom.shared.add.u32 	%r1241, [%r797], %r96;
$L__BB12_155:
	shfl.sync.idx.b32	%r823|%p143, %r1241, %r95, 31, -1;
	add.s32 	%r99, %r96, %r823;
	setp.eq.s64 	%p144, %rd627, 9223372036854775807;
	selp.b64 	%rd241, -9223372036854775808, %rd627, %p144;
	shr.u64 	%rd242, %rd241, %r512;
	cvt.u32.u64 	%r825, %rd242;
	and.b32  	%r820, %r825, %r8;
	mov.b32 	%r800, 1;
	// begin inline asm
	{
    .reg .pred p;
    and.b32 %r798, %r820, %r800;    setp.ne.u32 p, %r798, 0;
    vote.ballot.sync.b32 %r798, p, 0xffffffff;
    @!p not.b32 %r798, %r798;
}

	// end inline asm
	mov.b32 	%r803, 2;
	// begin inline asm
	{
    .reg .pred p;
    and.b32 %r801, %r820, %r803;    setp.ne.u32 p, %r801, 0;
    vote.ballot.sync.b32 %r801, p, 0xffffffff;
    @!p not.b32 %r801, %r801;
}

	// end inline asm
	and.b32  	%r826, %r801, %r798;
	mov.b32 	%r806, 4;
	// begin inline asm
	{
    .reg .pred p;
    and.b32 %r804, %r820, %r806;    setp.ne.u32 p, %r804, 0;
    vote.ballot.sync.b32 %r804, p, 0xffffffff;
    @!p not.b32 %r804, %r804;
}

	// end inline asm
	and.b32  	%r827, %r804, %r826;
	mov.b32 	%r809, 8;
	// begin inline asm
	{
    .reg .pred p;
    and.b32 %r807, %r820, %r809;    setp.ne.u32 p, %r807, 0;
    vote.ballot.sync.b32 %r807, p, 0xffffffff;
    @!p not.b32 %r807, %r807;
}

	// end inline asm
	and.b32  	%r828, %r807, %r827;
	mov.b32 	%r812, 16;
	// begin inline asm
	{
    .reg .pred p;
    and.b32 %r810, %r820, %r812;    setp.ne.u32 p, %r810, 0;
    vote.ballot.sync.b32 %r810, p, 0xffffffff;
    @!p not.b32 %r810, %r810;
}

	// end inline asm
	and.b32  	%r829, %r810, %r828;
	mov.b32 	%r815, 32;
	// begin inline asm
	{
    .reg .pred p;
    and.b32 %r813, %r820, %r815;    setp.ne.u32 p, %r813, 0;
    vote.ballot.sync.b32 %r813, p, 0xffffffff;
    @!p not.b32 %r813, %r813;
}

	// end inline asm
	and.b32  	%r830, %r813, %r829;
	mov.b32 	%r818, 64;
	// begin inline asm
	{
    .reg .pred p;
    and.b32 %r816, %r820, %r818;    setp.ne.u32 p, %r816, 0;
    vote.ballot.sync.b32 %r816, p, 0xffffffff;
    @!p not.b32 %r816, %r816;
}

	// end inline asm
	and.b32  	%r831, %r816, %r830;
	mov.b32 	%r821, 128;
	// begin inline asm
	{
    .reg .pred p;
    and.b32 %r819, %r820, %r821;    setp.ne.u32 p, %r819, 0;
    vote.ballot.sync.b32 %r819, p, 0xffffffff;
    @!p not.b32 %r819, %r819;
}

	// end inline asm
	and.b32  	%r832, %r819, %r831;
	clz.b32 	%r833, %r832;
	sub.s32 	%r101, 31, %r833;
	and.b32  	%r834, %r486, %r832;
	popc.b32 	%r102, %r834;
	setp.ne.s32 	%p145, %r162, %r101;
	mov.b32 	%r1242, 0;
	@%p145 bra 	$L__BB12_157;
	shl.b32 	%r835, %r820, 2;
	add.s32 	%r836, %r9, %r835;
	atom.shared.add.u32 	%r1242, [%r836], %r102;
$L__BB12_157:
	shfl.sync.idx.b32	%r862|%p146, %r1242, %r101, 31, -1;
	add.s32 	%r105, %r102, %r862;
	setp.eq.s64 	%p147, %rd626, 9223372036854775807;
	selp.b64 	%rd243, -9223372036854775808, %rd626, %p147;
	shr.u64 	%rd244, %rd243, %r512;
	cvt.u32.u64 	%r864, %rd244;
	and.b32  	%r859, %r864, %r8;
	mov.b32 	%r839, 1;
	// begin inline asm
	{
    .reg .pred p;
    and.b32 %r837, %r859, %r839;    setp.ne.u32 p, %r837, 0;
    vote.ballot.sync.b32 %r837, p, 0xffffffff;
    @!p not.b32 %r837, %r837;
}

	// end inline asm
	mov.b32 	%r842, 2;
	// begin inline asm
	{
    .reg .pred p;
    and.b32 %r840, %r859, %r842;    setp.ne.u32 p, %r840, 0;
    vote.ballot.sync.b32 %r840, p, 0xffffffff;
    @!p not.b32 %r840, %r840;
}

	// end inline asm
	and.b32  	%r865, %r840, %r837;
	mov.b32 	%r845, 4;
	// begin inline asm
	{
    .reg .pred p;
    and.b32 %r843, %r859, %r845;    setp.ne.u32 p, %r843, 0;
    vote.ballot.sync.b32 %r843, p, 0xffffffff;
    @!p not.b32 %r843, %r843;
}

	// end inline asm
	and.b32  	%r866, %r843, %r865;
	mov.b32 	%r848, 8;
	// begin inline asm
	{
    .reg .pred p;
    and.b32 %r846, %r859, %r848;    setp.ne.u32 p, %r846, 0;
    vote.ballot.sync.b32 %r846, p, 0xffffffff;
    @!p not.b32 %r846, %r846;
}

	// end inline asm
	and.b32  	%r867, %r846, %r866;
	mov.b32 	%r851, 16;
	// begin inline asm
	{
    .reg .pred p;
    and.b32 %r849, %r859, %r851;    setp.ne.u32 p, %r849, 0;
    vote.ballot.sync.b32 %r849, p, 0xffffffff;
    @!p not.b32 %r849, %r849;
}

	// end inline asm
	and.b32  	%r868, %r849, %r867;
	mov.b32 	%r854, 32;
	// begin inline asm
	{
    .reg .pred p;
    and.b32 %r852, %r859, %r854;    setp.ne.u32 p, %r852, 0;
    vote.ballot.sync.b32 %r852, p, 0xffffffff;
    @!p not.b32 %r852, %r852;
}

	// end inline asm
	and.b32  	%r869, %r852, %r868;
	mov.b32 	%r857, 64;
	// begin inline asm
	{
    .reg .pred p;
    and.b32 %r855, %r859, %r857;    setp.ne.u32 p, %r855, 0;
    vote.ballot.sync.b32 %r855, p, 0xffffffff;
    @!p not.b32 %r855, %r855;
}

	// end inline asm
	and.b32  	%r870, %r855, %r869;
	mov.b32 	%r860, 128;
	// begin inline asm
	{
    .reg .pred p;
    and.b32 %r858, %r859, %r860;    setp.ne.u32 p, %r858, 0;
    vote.ballot.sync.b32 %r858, p, 0xffffffff;
    @!p not.b32 %r858, %r858;
}

	// end inline asm
	and.b32  	%r871, %r858, %r870;
	clz.b32 	%r872, %r871;
	sub.s32 	%r107, 31, %r872;
	and.b32  	%r873, %r486, %r871;
	popc.b32 	%r108, %r873;
	setp.ne.s32 	%p148, %r162, %r107;
	mov.b32 	%r1243, 0;
	@%p148 bra 	$L__BB12_159;
	shl.b32 	%r874, %r859, 2;
	add.s32 	%r875, %r9, %r874;
	atom.shared.add.u32 	%r1243, [%r875], %r108;
$L__BB12_159:
	shfl.sync.idx.b32	%r901|%p149, %r1243, %r107, 31, -1;
	add.s32 	%r111, %r108, %r901;
	setp.eq.s64 	%p150, %rd625, 9223372036854775807;
	selp.b64 	%rd245, -9223372036854775808, %rd625, %p150;
	shr.u64 	%rd246, %rd245, %r512;
	cvt.u32.u64 	%r903, %rd246;
	and.b32  	%r898, %r903, %r8;
	mov.b32 	%r878, 1;
	// begin inline asm
	{
    .reg .pred p;
    and.b32 %r876, %r898, %r878;    setp.ne.u32 p, %r876, 0;
    vote.ballot.sync.b32 %r876, p, 0xffffffff;
    @!p not.b32 %r876, %r876;
}

	// end inline asm
	mov.b32 	%r881, 2;
	// begin inline asm
	{
    .reg .pred p;
    and.b32 %r879, %r898, %r881;    setp.ne.u32 p, %r879, 0;
    vote.ballot.sync.b32 %r879, p, 0xffffffff;
    @!p not.b32 %r879, %r879;
}

	// end inline asm
	and.b32  	%r904, %r879, %r876;
	mov.b32 	%r884, 4;
	// begin inline asm
	{
    .reg .pred p;
    and.b32 %r882, %r898, %r884;    setp.ne.u32 p, %r882, 0;
    vote.ballot.sync.b32 %r882, p, 0xffffffff;
    @!p not.b32 %r882, %r882;
}

	// end inline asm
	and.b32  	%r905, %r882, %r904;
	mov.b32 	%r887, 8;
	// begin inline asm
	{
    .reg .pred p;
    and.b32 %r885, %r898, %r887;    setp.ne.u32 p, %r885, 0;
    vote.ballot.sync.b32 %r885, p, 0xffffffff;
    @!p not.b32 %r885, %r885;
}

	// end inline asm
	and.b32  	%r906, %r885, %r905;
	mov.b32 	%r890, 16;
	// begin inline asm
	{
    .reg .pred p;
    and.b32 %r888, %r898, %r890;    setp.ne.u32 p, %r888, 0;
    vote.ballot.sync.b32 %r888, p, 0xffffffff;
    @!p not.b32 %r888, %r888;
}

	// end inline asm
	and.b32  	%r907, %r888, %r906;
	mov.b32 	%r893, 32;
	// begin inline asm
	{
    .reg .pred p;
    and.b32 %r891, %r898, %r893;    setp.ne.u32 p, %r891, 0;
    vote.ballot.sync.b32 %r891, p, 0xffffffff;
    @!p not.b32 %r891, %r891;
}

	// end inline asm
	and.b32  	%r908, %r891, %r907;
	mov.b32 	%r896, 64;
	// begin inline asm
	{
    .reg .pred p;
    and.b32 %r894, %r898, %r896;    setp.ne.u32 p, %r894, 0;
    vote.ballot.sync.b32 %r894, p, 0xffffffff;
    @!p not.b32 %r894, %r894;
}

	// end inline asm
	and.b32  	%r909, %r894, %r908;
	mov.b32 	%r899, 128;
	// begin inline asm
	{
    .reg .pred p;
    and.b32 %r897, %r898, %r899;    setp.ne.u32 p, %r897, 0;
    vote.ballot.sync.b32 %r897, p, 0xffffffff;
    @!p not.b32 %r897, %r897;
}

	// end inline asm
	and.b32  	%r910, %r897, %r909;
	clz.b32 	%r911, %r910;
	sub.s32 	%r113, 31, %r911;
	and.b32  	%r912, %r486, %r910;
	popc.b32 	%r114, %r912;
	setp.ne.s32 	%p151, %r162, %r113;
	mov.b32 	%r1244, 0;
	@%p151 bra 	$L__BB12_161;
	shl.b32 	%r913, %r898, 2;
	add.s32 	%r914, %r9, %r913;
	atom.shared.add.u32 	%r1244, [%r914], %r114;
$L__BB12_161:
	shfl.sync.idx.b32	%r940|%p152, %r1244, %r113, 31, -1;
	add.s32 	%r117, %r114, %r940;
	setp.eq.s64 	%p153, %rd624, 9223372036854775807;
	selp.b64 	%rd247, -9223372036854775808, %rd624, %p153;
	shr.u64 	%rd248, %rd247, %r512;
	cvt.u32.u64 	%r942, %rd248;
	and.b32  	%r937, %r942, %r8;
	mov.b32 	%r917, 1;
	// begin inline asm
	{
    .reg .pred p;
    and.b32 %r915, %r937, %r917;    setp.ne.u32 p, %r915, 0;
    vote.ballot.sync.b32 %r915, p, 0xffffffff;
    @!p not.b32 %r915, %r915;
}

	// end inline asm
	mov.b32 	%r920, 2;
	// begin inline asm
	{
    .reg .pred p;
    and.b32 %r918, %r937, %r920;    setp.ne.u32 p, %r918, 0;
    vote.ballot.sync.b32 %r918, p, 0xffffffff;
    @!p not.b32 %r918, %r918;
}

	// end inline asm
	and.b32  	%r943, %r918, %r915;
	mov.b32 	%r923, 4;
	// begin inline asm
	{
    .reg .pred p;
    and.b32 %r921, %r937, %r923;    setp.ne.u32 p, %r921, 0;
    vote.ballot.sync.b32 %r921, p, 0xffffffff;
    @!p not.b32 %r921, %r921;
}

	// end inline asm
	and.b32  	%r944, %r921, %r943;
	mov.b32 	%r926, 8;
	// begin inline asm
	{
    .reg .pred p;
    and.b32 %r924, %r937, %r926;    setp.ne.u32 p, %r924, 0;
    vote.ballot.sync.b32 %r924, p, 0xffffffff;
    @!p not.b32 %r924, %r924;
}

	// end inline asm
	and.b32  	%r945, %r924, %r944;
	mov.b32 	%r929, 16;
	// begin inline asm
	{
    .reg .pred p;
    and.b32 %r927, %r937, %r929;    setp.ne.u32 p, %r927, 0;
    vote.ballot.sync.b32 %r927, p, 0xffffffff;
    @!p not.b32 %r927, %r927;
}

	// end inline asm
	and.b32  	%r946, %r927, %r945;
	mov.b32 	%r932, 32;
	// begin inline asm
	{
    .reg .pred p;
    and.b32 %r930, %r937, %r932;    setp.ne.u32 p, %r930, 0;
    vote.ballot.sync.b32 %r930, p, 0xffffffff;
    @!p not.b32 %r930, %r930;
}

	// end inline asm
	and.b32  	%r947, %r930, %r946;
	mov.b32 	%r935, 64;
	// begin inline asm
	{
    .reg .pred p;
    and.b32 %r933, %r937, %r935;    setp.ne.u32 p, %r933, 0;
    vote.ballot.sync.b32 %r933, p, 0xffffffff;
    @!p not.b32 %r933, %r933;
}

	// end inline asm
	and.b32  	%r948, %r933, %r947;
	mov.b32 	%r938, 128;
	// begin inline asm
	{
    .reg .pred p;
    and.b32 %r936, %r937, %r938;    setp.ne.u32 p, %r936, 0;
    vote.ballot.sync.b32 %r936, p, 0xffffffff;
    @!p not.b32 %r936, %r936;
}

	// end inline asm
	and.b32  	%r949, %r936, %r948;
	clz.b32 	%r950, %r949;
	sub.s32 	%r119, 31, %r950;
	and.b32  	%r951, %r486, %r949;
	popc.b32 	%r120, %r951;
	setp.ne.s32 	%p154, %r162, %r119;
	mov.b32 	%r1245, 0;
	@%p154 bra 	$L__BB12_163;
	shl.b32 	%r952, %r937, 2;
	add.s32 	%r953, %r9, %r952;
	atom.shared.add.u32 	%r1245, [%r953], %r120;
$L__BB12_163:
	shfl.sync.idx.b32	%r954|%p156, %r1245, %r119, 31, -1;
	add.s32 	%r955, %r120, %r954;
	bar.sync 	0;
	shl.b32 	%r956, %r57, 3;
	mov.u32 	%r957, _ZZN3cub18CUB_300001_SM_10006detail10radix_sort29DeviceRadixSortOnesweepKernelINS1_5radix10policy_hubIddyE10Policy1000ELNS0_9SortOrderE0EddyiiNS1_21identity_decomposer_tEEEvPT5_SB_PT3_PKSC_PT1_PKSG_PT2_PKSK_T4_iiT6_E1s;
	add.s32 	%r123, %r957, %r956;
	st.shared.u64 	[%r123+-8], %rd635;
	shl.b32 	%r958, %r63, 3;
	add.s32 	%r124, %r957, %r958;
	st.shared.u64 	[%r124+-8], %rd634;
	shl.b32 	%r959, %r69, 3;
	add.s32 	%r125, %r957, %r959;
	st.shared.u64 	[%r125+-8], %rd633;
	shl.b32 	%r960, %r75, 3;
	add.s32 	%r126, %r957, %r960;
	st.shared.u64 	[%r126+-8], %rd632;
	shl.b32 	%r961, %r81, 3;
	add.s32 	%r127, %r957, %r961;
	st.shared.u64 	[%r127+-8], %rd631;
	shl.b32 	%r962, %r87, 3;
	add.s32 	%r128, %r957, %r962;
	st.shared.u64 	[%r128+-8], %rd630;
	shl.b32 	%r963, %r93, 3;
	add.s32 	%r129, %r957, %r963;
	st.shared.u64 	[%r129+-8], %rd629;
	shl.b32 	%r964, %r99, 3;
	add.s32 	%r130, %r957, %r964;
	st.shared.u64 	[%r130+-8], %rd628;
	shl.b32 	%r965, %r105, 3;
	add.s32 	%r131, %r957, %r965;
	st.shared.u64 	[%r131+-8], %rd627;
	shl.b32 	%r966, %r111, 3;
	add.s32 	%r132, %r957, %r966;
	st.shared.u64 	[%r132+-8], %rd626;
	shl.b32 	%r967, %r117, 3;
	add.s32 	%r133, %r957, %r967;
	st.shared.u64 	[%r133+-8], %rd625;
	shl.b32 	%r968, %r955, 3;
	add.s32 	%r134, %r957, %r968;
	st.shared.u64 	[%r134+-8], %rd624;
	shl.b32 	%r969, %r1, 3;
	add.s32 	%r970, %r957, %r969;
	add.s32 	%r135, %r970, 36864;
	@%p48 bra 	$L__BB12_171;
	ld.global.u64 	%rd249, [%rd72];
	sub.s64 	%rd636, %rd249, %rd105;
	st.shared.u64 	[%r135], %rd636;
	setp.lt.s32 	%p157, %r4, 1;
	mov.u32 	%r1249, %r1229;
	@%p157 bra 	$L__BB12_170;
	mov.b32 	%r1247, -1;
	mov.u32 	%r1246, %r4;
	mov.u32 	%r1249, %r1229;
$L__BB12_166:
	add.s32 	%r139, %r1246, -1;
	shl.b32 	%r972, %r139, 8;
	add.s32 	%r973, %r972, %r1;
	mul.wide.s32 	%rd250, %r973, 4;
	add.s64 	%rd107, %rd3, %rd250;
$L__BB12_167:
	membar.cta;
	ld.volatile.global.u32 	%r140, [%rd107];
	setp.eq.s32 	%p158, %r140, 0;
	@%p158 bra 	$L__BB12_167;
	and.b32  	%r974, %r140, 1073741823;
	add.s32 	%r1249, %r974, %r1249;
	setp.gt.s32 	%p159, %r140, -1;
	vote.sync.ballot.b32 	%r1247, %p159, %r1247;
	setp.gt.u32 	%p161, %r1246, 1;
	and.pred  	%p162, %p159, %p161;
	mov.u32 	%r1246, %r139;
	@%p162 bra 	$L__BB12_166;
	ld.shared.u64 	%rd636, [%r135];
$L__BB12_170:
	or.b32  	%r975, %r1249, -2147483648;
	st.volatile.global.u32 	[%rd67], %r975;
	sub.s32 	%r976, %r1249, %r1229;
	cvt.s64.s32 	%rd251, %r976;
	add.s64 	%rd252, %rd636, %rd251;
	st.shared.u64 	[%r135], %rd252;
$L__BB12_171:
	ld.param.u64 	%rd598, [_ZN3cub18CUB_300001_SM_10006detail10radix_sort29DeviceRadixSortOnesweepKernelINS1_5radix10policy_hubIddyE10Policy1000ELNS0_9SortOrderE0EddyiiNS1_21identity_decomposer_tEEEvPT5_SB_PT3_PKSC_PT1_PKSG_PT2_PKSK_T4_iiT6__param_2];
	setp.gt.u32 	%p163, %r1, 255;
	setp.lt.s32 	%p164, %r5, %r159;
	setp.eq.s64 	%p165, %rd598, 0;
	or.pred  	%p166, %p165, %p164;
	or.pred  	%p167, %p163, %p166;
	@%p167 bra 	$L__BB12_173;
	ld.param.u64 	%rd599, [_ZN3cub18CUB_300001_SM_10006detail10radix_sort29DeviceRadixSortOnesweepKernelINS1_5radix10policy_hubIddyE10Policy1000ELNS0_9SortOrderE0EddyiiNS1_21identity_decomposer_tEEEvPT5_SB_PT3_PKSC_PT1_PKSG_PT2_PKSK_T4_iiT6__param_2];
	ld.shared.u64 	%rd253, [%r135];
	cvt.s64.s32 	%rd254, %r1229;
	add.s64 	%rd255, %rd105, %rd254;
	add.s64 	%rd256, %rd255, %rd253;
	cvta.to.global.u64 	%rd257, %rd599;
	shl.b64 	%rd258, %rd70, 3;
	add.s64 	%rd259, %rd257, %rd258;
	st.global.u64 	[%rd259], %rd256;
$L__BB12_173:
	setp.gt.s32 	%p168, %r5, %r159;
	bar.sync 	0;
	@%p168 bra 	$L__BB12_175;
	ld.shared.u64 	%rd260, [%r135+-36864];
	setp.eq.s64 	%p169, %rd260, 9223372036854775807;
	selp.b64 	%rd261, -9223372036854775808, %rd260, %p169;
	shr.u64 	%rd262, %rd261, %r512;
	cvt.u32.u64 	%r978, %rd262;
	and.b32  	%r979, %r978, %r8;
	shl.b32 	%r980, %r979, 3;
	add.s32 	%r982, %r957, 36864;
	add.s32 	%r983, %r982, %r980;
	ld.shared.u64 	%rd263, [%r983];
	add.s64 	%rd264, %rd263, %rd70;
	setp.gt.s64 	%p170, %rd260, -1;
	selp.b64 	%rd265, -1, -9223372036854775808, %p170;
	xor.b64  	%rd266, %rd265, %rd260;
	shl.b64 	%rd267, %rd264, 3;
	add.s64 	%rd268, %rd2, %rd267;
	st.global.u64 	[%rd268], %rd266;
	bar.warp.sync 	-1;
	ld.shared.u64 	%rd269, [%r135+-33792];
	setp.eq.s64 	%p171, %rd269, 9223372036854775807;
	selp.b64 	%rd270, -9223372036854775808, %rd269, %p171;
	shr.u64 	%rd271, %rd270, %r512;
	cvt.u32.u64 	%r984, %rd271;
	and.b32  	%r985, %r984, %r8;
	shl.b32 	%r986, %r985, 3;
	add.s32 	%r987, %r982, %r986;
	ld.shared.u64 	%rd272, [%r987];
	add.s64 	%rd273, %rd272, %rd70;
	setp.gt.s64 	%p172, %rd269, -1;
	selp.b64 	%rd274, -1, -9223372036854775808, %p172;
	xor.b64  	%rd275, %rd274, %rd269;
	shl.b64 	%rd276, %rd273, 3;
	add.s64 	%rd277, %rd2, %rd276;
	st.global.u64 	[%rd277+3072], %rd275;
	bar.warp.sync 	-1;
	ld.shared.u64 	%rd278, [%r135+-30720];
	setp.eq.s64 	%p173, %rd278, 9223372036854775807;
	selp.b64 	%rd279, -9223372036854775808, %rd278, %p173;
	shr.u64 	%rd280, %rd279, %r512;
	cvt.u32.u64 	%r988, %rd280;
	and.b32  	%r989, %r988, %r8;
	shl.b32 	%r990, %r989, 3;
	add.s32 	%r991, %r982, %r990;
	ld.shared.u64 	%rd281, [%r991];
	add.s64 	%rd282, %rd281, %rd70;
	setp.gt.s64 	%p174, %rd278, -1;
	selp.b64 	%rd283, -1, -9223372036854775808, %p174;
	xor.b64  	%rd284, %rd283, %rd278;
	shl.b64 	%rd285, %rd282, 3;
	add.s64 	%rd286, %rd2, %rd285;
	st.global.u64 	[%rd286+6144], %rd284;
	bar.warp.sync 	-1;
	ld.shared.u64 	%rd287, [%r135+-27648];
	setp.eq.s64 	%p175, %rd287, 9223372036854775807;
	selp.b64 	%rd288, -9223372036854775808, %rd287, %p175;
	shr.u64 	%rd289, %rd288, %r512;
	cvt.u32.u64 	%r992, %rd289;
	and.b32  	%r993, %r992, %r8;
	shl.b32 	%r994, %r993, 3;
	add.s32 	%r995, %r982, %r994;
	ld.shared.u64 	%rd290, [%r995];
	add.s64 	%rd291, %rd290, %rd70;
	setp.gt.s64 	%p176, %rd287, -1;
	selp.b64 	%rd292, -1, -9223372036854775808, %p176;
	xor.b64  	%rd293, %rd292, %rd287;
	shl.b64 	%rd294, %rd291, 3;
	add.s64 	%rd295, %rd2, %rd294;
	st.global.u64 	[%rd295+9216], %rd293;
	bar.warp.sync 	-1;
	ld.shared.u64 	%rd296, [%r135+-24576];
	setp.eq.s64 	%p177, %rd296, 9223372036854775807;
	selp.b64 	%rd297, -9223372036854775808, %rd296, %p177;
	shr.u64 	%rd298, %rd297, %r512;
	cvt.u32.u64 	%r996, %rd298;
	and.b32  	%r997, %r996, %r8;
	shl.b32 	%r998, %r997, 3;
	add.s32 	%r999, %r982, %r998;
	ld.shared.u64 	%rd299, [%r999];
	add.s64 	%rd300, %rd299, %rd70;
	setp.gt.s64 	%p178, %rd296, -1;
	selp.b64 	%rd301, -1, -9223372036854775808, %p178;
	xor.b64  	%rd302, %rd301, %rd296;
	shl.b64 	%rd303, %rd300, 3;
	add.s64 	%rd304, %rd2, %rd303;
	st.global.u64 	[%rd304+12288], %rd302;
	bar.warp.sync 	-1;
	ld.shared.u64 	%rd305, [%r135+-21504];
	setp.eq.s64 	%p179, %rd305, 9223372036854775807;
	selp.b64 	%rd306, -9223372036854775808, %rd305, %p179;
	shr.u64 	%rd307, %rd306, %r512;
	cvt.u32.u64 	%r1000, %rd307;
	and.b32  	%r1001, %r1000, %r8;
	shl.b32 	%r1002, %r1001, 3;
	add.s32 	%r1003, %r982, %r1002;
	ld.shared.u64 	%rd308, [%r1003];
	add.s64 	%rd309, %rd308, %rd70;
	setp.gt.s64 	%p180, %rd305, -1;
	selp.b64 	%rd310, -1, -9223372036854775808, %p180;
	xor.b64  	%rd311, %rd310, %rd305;
	shl.b64 	%rd312, %rd309, 3;
	add.s64 	%rd313, %rd2, %rd312;
	st.global.u64 	[%rd313+15360], %rd311;
	bar.warp.sync 	-1;
	ld.shared.u64 	%rd314, [%r135+-18432];
	setp.eq.s64 	%p181, %rd314, 9223372036854775807;
	selp.b64 	%rd315, -9223372036854775808, %rd314, %p181;
	shr.u64 	%rd316, %rd315, %r512;
	cvt.u32.u64 	%r1004, %rd316;
	and.b32  	%r1005, %r1004, %r8;
	shl.b32 	%r1006, %r1005, 3;
	add.s32 	%r1007, %r982, %r1006;
	ld.shared.u64 	%rd317, [%r1007];
	add.s64 	%rd318, %rd317, %rd70;
	setp.gt.s64 	%p182, %rd314, -1;
	selp.b64 	%rd319, -1, -9223372036854775808, %p182;
	xor.b64  	%rd320, %rd319, %rd314;
	shl.b64 	%rd321, %rd318, 3;
	add.s64 	%rd322, %rd2, %rd321;
	st.global.u64 	[%rd322+18432], %rd320;
	bar.warp.sync 	-1;
	ld.shared.u64 	%rd323, [%r135+-15360];
	setp.eq.s64 	%p183, %rd323, 9223372036854775807;
	selp.b64 	%rd324, -9223372036854775808, %rd323, %p183;
	shr.u64 	%rd325, %rd324, %r512;
	cvt.u32.u64 	%r1008, %rd325;
	and.b32  	%r1009, %r1008, %r8;
	shl.b32 	%r1010, %r1009, 3;
	add.s32 	%r1011, %r982, %r1010;
	ld.shared.u64 	%rd326, [%r1011];
	add.s64 	%rd327, %rd326, %rd70;
	setp.gt.s64 	%p184, %rd323, -1;
	selp.b64 	%rd328, -1, -9223372036854775808, %p184;
	xor.b64  	%rd329, %rd328, %rd323;
	shl.b64 	%rd330, %rd327, 3;
	add.s64 	%rd331, %rd2, %rd330;
	st.global.u64 	[%rd331+21504], %rd329;
	bar.warp.sync 	-1;
	ld.shared.u64 	%rd332, [%r135+-12288];
	setp.eq.s64 	%p185, %rd332, 9223372036854775807;
	selp.b64 	%rd333, -9223372036854775808, %rd332, %p185;
	shr.u64 	%rd334, %rd333, %r512;
	cvt.u32.u64 	%r1012, %rd334;
	and.b32  	%r1013, %r1012, %r8;
	shl.b32 	%r1014, %r1013, 3;
	add.s32 	%r1015, %r982, %r1014;
	ld.shared.u64 	%rd335, [%r1015];
	add.s64 	%rd336, %rd335, %rd70;
	setp.gt.s64 	%p186, %rd332, -1;
	selp.b64 	%rd337, -1, -9223372036854775808, %p186;
	xor.b64  	%rd338, %rd337, %rd332;
	shl.b64 	%rd339, %rd336, 3;
	add.s64 	%rd340, %rd2, %rd339;
	st.global.u64 	[%rd340+24576], %rd338;
	bar.warp.sync 	-1;
	ld.shared.u64 	%rd341, [%r135+-9216];
	setp.eq.s64 	%p187, %rd341, 9223372036854775807;
	selp.b64 	%rd342, -9223372036854775808, %rd341, %p187;
	shr.u64 	%rd343, %rd342, %r512;
	cvt.u32.u64 	%r1016, %rd343;
	and.b32  	%r1017, %r1016, %r8;
	shl.b32 	%r1018, %r1017, 3;
	add.s32 	%r1019, %r982, %r1018;
	ld.shared.u64 	%rd344, [%r1019];
	add.s64 	%rd345, %rd344, %rd70;
	setp.gt.s64 	%p188, %rd341, -1;
	selp.b64 	%rd346, -1, -9223372036854775808, %p188;
	xor.b64  	%rd347, %rd346, %rd341;
	shl.b64 	%rd348, %rd345, 3;
	add.s64 	%rd349, %rd2, %rd348;
	st.global.u64 	[%rd349+27648], %rd347;
	bar.warp.sync 	-1;
	ld.shared.u64 	%rd350, [%r135+-6144];
	setp.eq.s64 	%p189, %rd350, 9223372036854775807;
	selp.b64 	%rd351, -9223372036854775808, %rd350, %p189;
	shr.u64 	%rd352, %rd351, %r512;
	cvt.u32.u64 	%r1020, %rd352;
	and.b32  	%r1021, %r1020, %r8;
	shl.b32 	%r1022, %r1021, 3;
	add.s32 	%r1023, %r982, %r1022;
	ld.shared.u64 	%rd353, [%r1023];
	add.s64 	%rd354, %rd353, %rd70;
	setp.gt.s64 	%p190, %rd350, -1;
	selp.b64 	%rd355, -1, -9223372036854775808, %p190;
	xor.b64  	%rd356, %rd355, %rd350;
	shl.b64 	%rd357, %rd354, 3;
	add.s64 	%rd358, %rd2, %rd357;
	st.global.u64 	[%rd358+30720], %rd356;
	bar.warp.sync 	-1;
	ld.shared.u64 	%rd359, [%r135+-3072];
	setp.eq.s64 	%p191, %rd359, 9223372036854775807;
	selp.b64 	%rd360, -9223372036854775808, %rd359, %p191;
	shr.u64 	%rd361, %rd360, %r512;
	cvt.u32.u64 	%r1024, %rd361;
	and.b32  	%r1025, %r1024, %r8;
	shl.b32 	%r1026, %r1025, 3;
	add.s32 	%r1027, %r982, %r1026;
	ld.shared.u64 	%rd362, [%r1027];
	add.s64 	%rd363, %rd362, %rd70;
	setp.gt.s64 	%p192, %rd359, -1;
	selp.b64 	%rd364, -1, -9223372036854775808, %p192;
	xor.b64  	%rd365, %rd364, %rd359;
	shl.b64 	%rd366, %rd363, 3;
	add.s64 	%rd367, %rd2, %rd366;
	st.global.u64 	[%rd367+33792], %rd365;
	bar.warp.sync 	-1;
	bra.uni 	$L__BB12_200;
$L__BB12_175:
	mad.lo.s32 	%r144, %r4, -4608, %r159;
	setp.ge.s32 	%p193, %r1, %r144;
	@%p193 bra 	$L__BB12_177;
	ld.shared.u64 	%rd368, [%r135+-36864];
	setp.eq.s64 	%p194, %rd368, 9223372036854775807;
	selp.b64 	%rd369, -9223372036854775808, %rd368, %p194;
	shr.u64 	%rd370, %rd369, %r512;
	cvt.u32.u64 	%r1029, %rd370;
	and.b32  	%r1030, %r1029, %r8;
	shl.b32 	%r1031, %r1030, 3;
	add.s32 	%r1033, %r957, %r1031;
	ld.shared.u64 	%rd371, [%r1033+36864];
	setp.gt.s64 	%p195, %rd368, -1;
	selp.b64 	%rd372, -1, -9223372036854775808, %p195;
	xor.b64  	%rd373, %rd372, %rd368;
	add.s64 	%rd374, %rd371, %rd70;
	shl.b64 	%rd375, %rd374, 3;
	add.s64 	%rd376, %rd2, %rd375;
	st.global.u64 	[%rd376], %rd373;
$L__BB12_177:
	bar.warp.sync 	-1;
	add.s32 	%r1034, %r1, 384;
	setp.ge.s32 	%p196, %r1034, %r144;
	@%p196 bra 	$L__BB12_179;
	ld.shared.u64 	%rd377, [%r135+-33792];
	setp.eq.s64 	%p197, %rd377, 9223372036854775807;
	selp.b64 	%rd378, -9223372036854775808, %rd377, %p197;
	shr.u64 	%rd379, %rd378, %r512;
	cvt.u32.u64 	%r1036, %rd379;
	and.b32  	%r1037, %r1036, %r8;
	shl.b32 	%r1038, %r1037, 3;
	add.s32 	%r1040, %r957, %r1038;
	ld.shared.u64 	%rd380, [%r1040+36864];
	setp.gt.s64 	%p198, %rd377, -1;
	selp.b64 	%rd381, -1, -9223372036854775808, %p198;
	xor.b64  	%rd382, %rd381, %rd377;
	add.s64 	%rd383, %rd380, %rd70;
	shl.b64 	%rd384, %rd383, 3;
	add.s64 	%rd385, %rd2, %rd384;
	st.global.u64 	[%rd385+3072], %rd382;
$L__BB12_179:
	bar.warp.sync 	-1;
	add.s32 	%r1041, %r1, 768;
	setp.ge.s32 	%p199, %r1041, %r144;
	@%p199 bra 	$L__BB12_181;
	ld.shared.u64 	%rd386, [%r135+-30720];
	setp.eq.s64 	%p200, %rd386, 9223372036854775807;
	selp.b64 	%rd387, -9223372036854775808, %rd386, %p200;
	shr.u64 	%rd388, %rd387, %r512;
	cvt.u32.u64 	%r1043, %rd388;
	and.b32  	%r1044, %r1043, %r8;
	shl.b32 	%r1045, %r1044, 3;
	add.s32 	%r1047, %r957, %r1045;
	ld.shared.u64 	%rd389, [%r1047+36864];
	setp.gt.s64 	%p201, %rd386, -1;
	selp.b64 	%rd390, -1, -9223372036854775808, %p201;
	xor.b64  	%rd391, %rd390, %rd386;
	add.s64 	%rd392, %rd389, %rd70;
	shl.b64 	%rd393, %rd392, 3;
	add.s64 	%rd394, %rd2, %rd393;
	st.global.u64 	[%rd394+6144], %rd391;
$L__BB12_181:
	bar.warp.sync 	-1;
	add.s32 	%r1048, %r1, 1152;
	setp.ge.s32 	%p202, %r1048, %r144;
	@%p202 bra 	$L__BB12_183;
	ld.shared.u64 	%rd395, [%r135+-27648];
	setp.eq.s64 	%p203, %rd395, 9223372036854775807;
	selp.b64 	%rd396, -9223372036854775808, %rd395, %p203;
	shr.u64 	%rd397, %rd396, %r512;
	cvt.u32.u64 	%r1050, %rd397;
	and.b32  	%r1051, %r1050, %r8;
	shl.b32 	%r1052, %r1051, 3;
	add.s32 	%r1054, %r957, %r1052;
	ld.shared.u64 	%rd398, [%r1054+36864];
	setp.gt.s64 	%p204, %rd395, -1;
	selp.b64 	%rd399, -1, -9223372036854775808, %p204;
	xor.b64  	%rd400, %rd399, %rd395;
	add.s64 	%rd401, %rd398, %rd70;
	shl.b64 	%rd402, %rd401, 3;
	add.s64 	%rd403, %rd2, %rd402;
	st.global.u64 	[%rd403+9216], %rd400;
$L__BB12_183:
	bar.warp.sync 	-1;
	add.s32 	%r1055, %r1, 1536;
	setp.ge.s32 	%p205, %r1055, %r144;
	@%p205 bra 	$L__BB12_185;
	ld.shared.u64 	%rd404, [%r135+-24576];
	setp.eq.s64 	%p206, %rd404, 9223372036854775807;
	selp.b64 	%rd405, -9223372036854775808, %rd404, %p206;
	shr.u64 	%rd406, %rd405, %r512;
	cvt.u32.u64 	%r1057, %rd406;
	and.b32  	%r1058, %r1057, %r8;
	shl.b32 	%r1059, %r1058, 3;
	add.s32 	%r1061, %r957, %r1059;
	ld.shared.u64 	%rd407, [%r1061+36864];
	setp.gt.s64 	%p207, %rd404, -1;
	selp.b64 	%rd408, -1, -9223372036854775808, %p207;
	xor.b64  	%rd409, %rd408, %rd404;
	add.s64 	%rd410, %rd407, %rd70;
	shl.b64 	%rd411, %rd410, 3;
	add.s64 	%rd412, %rd2, %rd411;
	st.global.u64 	[%rd412+12288], %rd409;
$L__BB12_185:
	bar.warp.sync 	-1;
	add.s32 	%r1062, %r1, 1920;
	setp.ge.s32 	%p208, %r1062, %r144;
	@%p208 bra 	$L__BB12_187;
	ld.shared.u64 	%rd413, [%r135+-21504];
	setp.eq.s64 	%p209, %rd413, 9223372036854775807;
	selp.b64 	%rd414, -9223372036854775808, %rd413, %p209;
	shr.u64 	%rd415, %rd414, %r512;
	cvt.u32.u64 	%r1064, %rd415;
	and.b32  	%r1065, %r1064, %r8;
	shl.b32 	%r1066, %r1065, 3;
	add.s32 	%r1068, %r957, %r1066;
	ld.shared.u64 	%rd416, [%r1068+36864];
	setp.gt.s64 	%p210, %rd413, -1;
	selp.b64 	%rd417, -1, -9223372036854775808, %p210;
	xor.b64  	%rd418, %rd417, %rd413;
	add.s64 	%rd419, %rd416, %rd70;
	shl.b64 	%rd420, %rd419, 3;
	add.s64 	%rd421, %rd2, %rd420;
	st.global.u64 	[%rd421+15360], %rd418;
$L__BB12_187:
	bar.warp.sync 	-1;
	add.s32 	%r1069, %r1, 2304;
	setp.ge.s32 	%p211, %r1069, %r144;
	@%p211 bra 	$L__BB12_189;
	ld.shared.u64 	%rd422, [%r135+-18432];
	setp.eq.s64 	%p212, %rd422, 9223372036854775807;
	selp.b64 	%rd423, -9223372036854775808, %rd422, %p212;
	shr.u64 	%rd424, %rd423, %r512;
	cvt.u32.u64 	%r1071, %rd424;
	and.b32  	%r1072, %r1071, %r8;
	shl.b32 	%r1073, %r1072, 3;
	add.s32 	%r1075, %r957, %r1073;
	ld.shared.u64 	%rd425, [%r1075+36864];
	setp.gt.s64 	%p213, %rd422, -1;
	selp.b64 	%rd426, -1, -9223372036854775808, %p213;
	xor.b64  	%rd427, %rd426, %rd422;
	add.s64 	%rd428, %rd425, %rd70;
	shl.b64 	%rd429, %rd428, 3;
	add.s64 	%rd430, %rd2, %rd429;
	st.global.u64 	[%rd430+18432], %rd427;
$L__BB12_189:
	bar.warp.sync 	-1;
	add.s32 	%r1076, %r1, 2688;
	setp.ge.s32 	%p214, %r1076, %r144;
	@%p214 bra 	$L__BB12_191;
	ld.shared.u64 	%rd431, [%r135+-15360];
	setp.eq.s64 	%p215, %rd431, 9223372036854775807;
	selp.b64 	%rd432, -9223372036854775808, %rd431, %p215;
	shr.u64 	%rd433, %rd432, %r512;
	cvt.u32.u64 	%r1078, %rd433;
	and.b32  	%r1079, %r1078, %r8;
	shl.b32 	%r1080, %r1079, 3;
	add.s32 	%r1082, %r957, %r1080;
	ld.shared.u64 	%rd434, [%r1082+36864];
	setp.gt.s64 	%p216, %rd431, -1;
	selp.b64 	%rd435, -1, -9223372036854775808, %p216;
	xor.b64  	%rd436, %rd435, %rd431;
	add.s64 	%rd437, %rd434, %rd70;
	shl.b64 	%rd438, %rd437, 3;
	add.s64 	%rd439, %rd2, %rd438;
	st.global.u64 	[%rd439+21504], %rd436;
$L__BB12_191:
	bar.warp.sync 	-1;
	or.b32  	%r1083, %r1, 3072;
	setp.ge.s32 	%p217, %r1083, %r144;
	@%p217 bra 	$L__BB12_193;
	ld.shared.u64 	%rd440, [%r135+-12288];
	setp.eq.s64 	%p218, %rd440, 9223372036854775807;
	selp.b64 	%rd441, -9223372036854775808, %rd440, %p218;
	shr.u64 	%rd442, %rd441, %r512;
	cvt.u32.u64 	%r1085, %rd442;
	and.b32  	%r1086, %r1085, %r8;
	shl.b32 	%r1087, %r1086, 3;
	add.s32 	%r1089, %r957, %r1087;
	ld.shared.u64 	%rd443, [%r1089+36864];
	setp.gt.s64 	%p219, %rd440, -1;
	selp.b64 	%rd444, -1, -9223372036854775808, %p219;
	xor.b64  	%rd445, %rd444, %rd440;
	add.s64 	%rd446, %rd443, %rd70;
	shl.b64 	%rd447, %rd446, 3;
	add.s64 	%rd448, %rd2, %rd447;
	st.global.u64 	[%rd448+24576], %rd445;
$L__BB12_193:
	bar.warp.sync 	-1;
	add.s32 	%r1090, %r1, 3456;
	setp.ge.s32 	%p220, %r1090, %r144;
	@%p220 bra 	$L__BB12_195;
	ld.shared.u64 	%rd449, [%r135+-9216];
	setp.eq.s64 	%p221, %rd449, 9223372036854775807;
	selp.b64 	%rd450, -9223372036854775808, %rd449, %p221;
	shr.u64 	%rd451, %rd450, %r512;
	cvt.u32.u64 	%r1092, %rd451;
	and.b32  	%r1093, %r1092, %r8;
	shl.b32 	%r1094, %r1093, 3;
	add.s32 	%r1096, %r957, %r1094;
	ld.shared.u64 	%rd452, [%r1096+36864];
	setp.gt.s64 	%p222, %rd449, -1;
	selp.b64 	%rd453, -1, -9223372036854775808, %p222;
	xor.b64  	%rd454, %rd453, %rd449;
	add.s64 	%rd455, %rd452, %rd70;
	shl.b64 	%rd456, %rd455, 3;
	add.s64 	%rd457, %rd2, %rd456;
	st.global.u64 	[%rd457+27648], %rd454;
$L__BB12_195:
	bar.warp.sync 	-1;
	add.s32 	%r1097, %r1, 3840;
	setp.ge.s32 	%p223, %r1097, %r144;
	@%p223 bra 	$L__BB12_197;
	ld.shared.u64 	%rd458, [%r135+-6144];
	setp.eq.s64 	%p224, %rd458, 9223372036854775807;
	selp.b64 	%rd459, -9223372036854775808, %rd458, %p224;
	shr.u64 	%rd460, %rd459, %r512;
	cvt.u32.u64 	%r1099, %rd460;
	and.b32  	%r1100, %r1099, %r8;
	shl.b32 	%r1101, %r1100, 3;
	add.s32 	%r1103, %r957, %r1101;
	ld.shared.u64 	%rd461, [%r1103+36864];
	setp.gt.s64 	%p225, %rd458, -1;
	selp.b64 	%rd462, -1, -9223372036854775808, %p225;
	xor.b64  	%rd463, %rd462, %rd458;
	add.s64 	%rd464, %rd461, %rd70;
	shl.b64 	%rd465, %rd464, 3;
	add.s64 	%rd466, %rd2, %rd465;
	st.global.u64 	[%rd466+30720], %rd463;
$L__BB12_197:
	bar.warp.sync 	-1;
	add.s32 	%r1104, %r1, 4224;
	setp.ge.s32 	%p226, %r1104, %r144;
	@%p226 bra 	$L__BB12_199;
	ld.shared.u64 	%rd467, [%r135+-3072];
	setp.eq.s64 	%p227, %rd467, 9223372036854775807;
	selp.b64 	%rd468, -9223372036854775808, %rd467, %p227;
	shr.u64 	%rd469, %rd468, %r512;
	cvt.u32.u64 	%r1106, %rd469;
	and.b32  	%r1107, %r1106, %r8;
	shl.b32 	%r1108, %r1107, 3;
	add.s32 	%r1110, %r957, %r1108;
	ld.shared.u64 	%rd470, [%r1110+36864];
	setp.gt.s64 	%p228, %rd467, -1;
	selp.b64 	%rd471, -1, -9223372036854775808, %p228;
	xor.b64  	%rd472, %rd471, %rd467;
	add.s64 	%rd473, %rd470, %rd70;
	shl.b64 	%rd474, %rd473, 3;
	add.s64 	%rd475, %rd2, %rd474;
	st.global.u64 	[%rd475+33792], %rd472;
$L__BB12_199:
	bar.warp.sync 	-1;
$L__BB12_200:
	setp.gt.s32 	%p229, %r5, %r159;
	ld.shared.u64 	%rd476, [%r135+-36864];
	setp.eq.s64 	%p230, %rd476, 9223372036854775807;
	selp.b64 	%rd477, -9223372036854775808, %rd476, %p230;
	shr.u64 	%rd478, %rd477, %r512;
	cvt.u32.u64 	%r1112, %rd478;
	and.b32  	%r145, %r1112, %r8;
	ld.shared.u64 	%rd479, [%r135+-33792];
	setp.eq.s64 	%p231, %rd479, 9223372036854775807;
	selp.b64 	%rd480, -9223372036854775808, %rd479, %p231;
	shr.u64 	%rd481, %rd480, %r512;
	cvt.u32.u64 	%r1113, %rd481;
	and.b32  	%r146, %r1113, %r8;
	ld.shared.u64 	%rd482, [%r135+-30720];
	setp.eq.s64 	%p232, %rd482, 9223372036854775807;
	selp.b64 	%rd483, -9223372036854775808, %rd482, %p232;
	shr.u64 	%rd484, %rd483, %r512;
	cvt.u32.u64 	%r1114, %rd484;
	and.b32  	%r147, %r1114, %r8;
	ld.shared.u64 	%rd485, [%r135+-27648];
	setp.eq.s64 	%p233, %rd485, 9223372036854775807;
	selp.b64 	%rd486, -9223372036854775808, %rd485, %p233;
	shr.u64 	%rd487, %rd486, %r512;
	cvt.u32.u64 	%r1115, %rd487;
	and.b32  	%r148, %r1115, %r8;
	ld.shared.u64 	%rd488, [%r135+-24576];
	setp.eq.s64 	%p234, %rd488, 9223372036854775807;
	selp.b64 	%rd489, -9223372036854775808, %rd488, %p234;
	shr.u64 	%rd490, %rd489, %r512;
	cvt.u32.u64 	%r1116, %rd490;
	and.b32  	%r149, %r1116, %r8;
	ld.shared.u64 	%rd491, [%r135+-21504];
	setp.eq.s64 	%p235, %rd491, 9223372036854775807;
	selp.b64 	%rd492, -9223372036854775808, %rd491, %p235;
	shr.u64 	%rd493, %rd492, %r512;
	cvt.u32.u64 	%r1117, %rd493;
	and.b32  	%r150, %r1117, %r8;
	ld.shared.u64 	%rd494, [%r135+-18432];
	setp.eq.s64 	%p236, %rd494, 9223372036854775807;
	selp.b64 	%rd495, -9223372036854775808, %rd494, %p236;
	shr.u64 	%rd496, %rd495, %r512;
	cvt.u32.u64 	%r1118, %rd496;
	and.b32  	%r151, %r1118, %r8;
	ld.shared.u64 	%rd497, [%r135+-15360];
	setp.eq.s64 	%p237, %rd497, 9223372036854775807;
	selp.b64 	%rd498, -9223372036854775808, %rd497, %p237;
	shr.u64 	%rd499, %rd498, %r512;
	cvt.u32.u64 	%r1119, %rd499;
	and.b32  	%r152, %r1119, %r8;
	ld.shared.u64 	%rd500, [%r135+-12288];
	setp.eq.s64 	%p238, %rd500, 9223372036854775807;
	selp.b64 	%rd501, -9223372036854775808, %rd500, %p238;
	shr.u64 	%rd502, %rd501, %r512;
	cvt.u32.u64 	%r1120, %rd502;
	and.b32  	%r153, %r1120, %r8;
	ld.shared.u64 	%rd503, [%r135+-9216];
	setp.eq.s64 	%p239, %rd503, 9223372036854775807;
	selp.b64 	%rd504, -9223372036854775808, %rd503, %p239;
	shr.u64 	%rd505, %rd504, %r512;
	cvt.u32.u64 	%r1121, %rd505;
	and.b32  	%r154, %r1121, %r8;
	ld.shared.u64 	%rd506, [%r135+-6144];
	setp.eq.s64 	%p240, %rd506, 9223372036854775807;
	selp.b64 	%rd507, -9223372036854775808, %rd506, %p240;
	shr.u64 	%rd508, %rd507, %r512;
	cvt.u32.u64 	%r1122, %rd508;
	and.b32  	%r155, %r1122, %r8;
	ld.shared.u64 	%rd509, [%r135+-3072];
	setp.eq.s64 	%p241, %rd509, 9223372036854775807;
	selp.b64 	%rd510, -9223372036854775808, %rd509, %p241;
	shr.u64 	%rd511, %rd510, %r512;
	cvt.u32.u64 	%r1123, %rd511;
	and.b32  	%r156, %r1123, %r8;
	@%p229 bra 	$L__BB12_202;
	ld.global.f64 	%fd177, [%rd69];
	ld.global.f64 	%fd178, [%rd69+256];
	ld.global.f64 	%fd179, [%rd69+512];
	ld.global.f64 	%fd180, [%rd69+768];
	ld.global.f64 	%fd181, [%rd69+1024];
	ld.global.f64 	%fd182, [%rd69+1280];
	ld.global.f64 	%fd183, [%rd69+1536];
	ld.global.f64 	%fd184, [%rd69+1792];
	ld.global.f64 	%fd185, [%rd69+2048];
	ld.global.f64 	%fd186, [%rd69+2304];
	ld.global.f64 	%fd187, [%rd69+2560];
	ld.global.f64 	%fd188, [%rd69+2816];
	bra.uni 	$L__BB12_226;
$L__BB12_202:
	cvt.u32.u64 	%r1124, %rd68;
	mul.lo.s32 	%r1125, %r4, 4608;
	sub.s32 	%r157, %r159, %r1125;
	setp.ge.s32 	%p242, %r1124, %r157;
	@%p242 bra 	$L__BB12_204;
	ld.global.f64 	%fd177, [%rd69];
$L__BB12_204:
	add.s32 	%r1127, %r1124, 32;
	setp.ge.s32 	%p243, %r1127, %r157;
	@%p243 bra 	$L__BB12_206;
	ld.global.f64 	%fd178, [%rd69+256];
$L__BB12_206:
	add.s32 	%r1129, %r1124, 64;
	setp.ge.s32 	%p244, %r1129, %r157;
	@%p244 bra 	$L__BB12_208;
	ld.global.f64 	%fd179, [%rd69+512];
$L__BB12_208:
	add.s32 	%r1131, %r1124, 96;
	setp.ge.s32 	%p245, %r1131, %r157;
	@%p245 bra 	$L__BB12_210;
	ld.global.f64 	%fd180, [%rd69+768];
$L__BB12_210:
	add.s32 	%r1133, %r1124, 128;
	setp.ge.s32 	%p246, %r1133, %r157;
	@%p246 bra 	$L__BB12_212;
	ld.global.f64 	%fd181, [%rd69+1024];
$L__BB12_212:
	add.s32 	%r1135, %r1124, 160;
	setp.ge.s32 	%p247, %r1135, %r157;
	@%p247 bra 	$L__BB12_214;
	ld.global.f64 	%fd182, [%rd69+1280];
$L__BB12_214:
	add.s32 	%r1137, %r1124, 192;
	setp.ge.s32 	%p248, %r1137, %r157;
	@%p248 bra 	$L__BB12_216;
	ld.global.f64 	%fd183, [%rd69+1536];
$L__BB12_216:
	add.s32 	%r1139, %r1124, 224;
	setp.ge.s32 	%p249, %r1139, %r157;
	@%p249 bra 	$L__BB12_218;
	ld.global.f64 	%fd184, [%rd69+1792];
$L__BB12_218:
	cvt.u32.u64 	%r1140, %rd68;
	add.s32 	%r1141, %r1140, 256;
	setp.ge.s32 	%p250, %r1141, %r157;
	@%p250 bra 	$L__BB12_220;
	ld.global.f64 	%fd185, [%rd69+2048];
$L__BB12_220:
	cvt.u32.u64 	%r1142, %rd68;
	add.s32 	%r1143, %r1142, 288;
	setp.ge.s32 	%p251, %r1143, %r157;
	@%p251 bra 	$L__BB12_222;
	ld.global.f64 	%fd186, [%rd69+2304];
$L__BB12_222:
	cvt.u32.u64 	%r1144, %rd68;
	add.s32 	%r1145, %r1144, 320;
	setp.ge.s32 	%p252, %r1145, %r157;
	@%p252 bra 	$L__BB12_224;
	ld.global.f64 	%fd187, [%rd69+2560];
$L__BB12_224:
	cvt.u32.u64 	%r1146, %rd68;
	add.s32 	%r1147, %r1146, 352;
	setp.ge.s32 	%p253, %r1147, %r157;
	@%p253 bra 	$L__BB12_226;
	ld.global.f64 	%fd188, [%rd69+2816];
$L__BB12_226:
	setp.gt.s32 	%p254, %r5, %r159;
	bar.sync 	0;
	st.shared.f64 	[%r123+-8], %fd177;
	st.shared.f64 	[%r124+-8], %fd178;
	st.shared.f64 	[%r125+-8], %fd179;
	st.shared.f64 	[%r126+-8], %fd180;
	st.shared.f64 	[%r127+-8], %fd181;
	st.shared.f64 	[%r128+-8], %fd182;
	st.shared.f64 	[%r129+-8], %fd183;
	st.shared.f64 	[%r130+-8], %fd184;
	st.shared.f64 	[%r131+-8], %fd185;
	st.shared.f64 	[%r132+-8], %fd186;
	st.shared.f64 	[%r133+-8], %fd187;
	st.shared.f64 	[%r134+-8], %fd188;
	bar.sync 	0;
	@%p254 bra 	$L__BB12_228;
	ld.shared.f64 	%fd119, [%r135+-36864];
	shl.b32 	%r1148, %r145, 3;
	mov.u32 	%r1149, _ZZN3cub18CUB_300001_SM_10006detail10radix_sort29DeviceRadixSortOnesweepKernelINS1_5radix10policy_hubIddyE10Policy1000ELNS0_9SortOrderE0EddyiiNS1_21identity_decomposer_tEEEvPT5_SB_PT3_PKSC_PT1_PKSG_PT2_PKSK_T4_iiT6_E1s;
	add.s32 	%r1150, %r1149, 36864;
	add.s32 	%r1151, %r1150, %r1148;
	ld.shared.u64 	%rd512, [%r1151];
	add.s64 	%rd513, %rd512, %rd70;
	shl.b64 	%rd514, %rd513, 3;
	add.s64 	%rd515, %rd1, %rd514;
	st.global.f64 	[%rd515], %fd119;
	bar.warp.sync 	-1;
	ld.shared.f64 	%fd120, [%r135+-33792];
	shl.b32 	%r1152, %r146, 3;
	add.s32 	%r1153, %r1150, %r1152;
	ld.shared.u64 	%rd516, [%r1153];
	add.s64 	%rd517, %rd516, %rd70;
	shl.b64 	%rd518, %rd517, 3;
	add.s64 	%rd519, %rd1, %rd518;
	st.global.f64 	[%rd519+3072], %fd120;
	bar.warp.sync 	-1;
	ld.shared.f64 	%fd121, [%r135+-30720];
	shl.b32 	%r1154, %r147, 3;
	add.s32 	%r1155, %r1150, %r1154;
	ld.shared.u64 	%rd520, [%r1155];
	add.s64 	%rd521, %rd520, %rd70;
	shl.b64 	%rd522, %rd521, 3;
	add.s64 	%rd523, %rd1, %rd522;
	st.global.f64 	[%rd523+6144], %fd121;
	bar.warp.sync 	-1;
	ld.shared.f64 	%fd122, [%r135+-27648];
	shl.b32 	%r1156, %r148, 3;
	add.s32 	%r1157, %r1150, %r1156;
	ld.shared.u64 	%rd524, [%r1157];
	add.s64 	%rd525, %rd524, %rd70;
	shl.b64 	%rd526, %rd525, 3;
	add.s64 	%rd527, %rd1, %rd526;
	st.global.f64 	[%rd527+9216], %fd122;
	bar.warp.sync 	-1;
	ld.shared.f64 	%fd123, [%r135+-24576];
	shl.b32 	%r1158, %r149, 3;
	add.s32 	%r1159, %r1150, %r1158;
	ld.shared.u64 	%rd528, [%r1159];
	add.s64 	%rd529, %rd528, %rd70;
	shl.b64 	%rd530, %rd529, 3;
	add.s64 	%rd531, %rd1, %rd530;
	st.global.f64 	[%rd531+12288], %fd123;
	bar.warp.sync 	-1;
	ld.shared.f64 	%fd124, [%r135+-21504];
	shl.b32 	%r1160, %r150, 3;
	add.s32 	%r1161, %r1150, %r1160;
	ld.shared.u64 	%rd532, [%r1161];
	add.s64 	%rd533, %rd532, %rd70;
	shl.b64 	%rd534, %rd533, 3;
	add.s64 	%rd535, %rd1, %rd534;
	st.global.f64 	[%rd535+15360], %fd124;
	bar.warp.sync 	-1;
	ld.shared.f64 	%fd125, [%r135+-18432];
	shl.b32 	%r1162, %r151, 3;
	add.s32 	%r1163, %r1150, %r1162;
	ld.shared.u64 	%rd536, [%r1163];
	add.s64 	%rd537, %rd536, %rd70;
	shl.b64 	%rd538, %rd537, 3;
	add.s64 	%rd539, %rd1, %rd538;
	st.global.f64 	[%rd539+18432], %fd125;
	bar.warp.sync 	-1;
	ld.shared.f64 	%fd126, [%r135+-15360];
	shl.b32 	%r1164, %r152, 3;
	add.s32 	%r1165, %r1150, %r1164;
	ld.shared.u64 	%rd540, [%r1165];
	add.s64 	%rd541, %rd540, %rd70;
	shl.b64 	%rd542, %rd541, 3;
	add.s64 	%rd543, %rd1, %rd542;
	st.global.f64 	[%rd543+21504], %fd126;
	bar.warp.sync 	-1;
	ld.shared.f64 	%fd127, [%r135+-12288];
	shl.b32 	%r1166, %r153, 3;
	add.s32 	%r1167, %r1150, %r1166;
	ld.shared.u64 	%rd544, [%r1167];
	add.s64 	%rd545, %rd544, %rd70;
	shl.b64 	%rd546, %rd545, 3;
	add.s64 	%rd547, %rd1, %rd546;
	st.global.f64 	[%rd547+24576], %fd127;
	bar.warp.sync 	-1;
	ld.shared.f64 	%fd128, [%r135+-9216];
	shl.b32 	%r1168, %r154, 3;
	add.s32 	%r1169, %r1150, %r1168;
	ld.shared.u64 	%rd548, [%r1169];
	add.s64 	%rd549, %rd548, %rd70;
	shl.b64 	%rd550, %rd549, 3;
	add.s64 	%rd551, %rd1, %rd550;
	st.global.f64 	[%rd551+27648], %fd128;
	bar.warp.sync 	-1;
	ld.shared.f64 	%fd129, [%r135+-6144];
	shl.b32 	%r1170, %r155, 3;
	add.s32 	%r1171, %r1150, %r1170;
	ld.shared.u64 	%rd552, [%r1171];
	add.s64 	%rd553, %rd552, %rd70;
	shl.b64 	%rd554, %rd553, 3;
	add.s64 	%rd555, %rd1, %rd554;
	st.global.f64 	[%rd555+30720], %fd129;
	bar.warp.sync 	-1;
	ld.shared.f64 	%fd130, [%r135+-3072];
	shl.b32 	%r1172, %r156, 3;
	add.s32 	%r1173, %r1150, %r1172;
	ld.shared.u64 	%rd556, [%r1173];
	add.s64 	%rd557, %rd556, %rd70;
	shl.b64 	%rd558, %rd557, 3;
	add.s64 	%rd559, %rd1, %rd558;
	st.global.f64 	[%rd559+33792], %fd130;
	bar.warp.sync 	-1;
	bra.uni 	$L__BB12_253;
$L__BB12_228:
	mad.lo.s32 	%r158, %r4, -4608, %r159;
	shl.b32 	%r1174, %r145, 3;
	mov.u32 	%r1175, _ZZN3cub18CUB_300001_SM_10006detail10radix_sort29DeviceRadixSortOnesweepKernelINS1_5radix10policy_hubIddyE10Policy1000ELNS0_9SortOrderE0EddyiiNS1_21identity_decomposer_tEEEvPT5_SB_PT3_PKSC_PT1_PKSG_PT2_PKSK_T4_iiT6_E1s;
	add.s32 	%r1176, %r1175, %r1174;
	ld.shared.u64 	%rd110, [%r1176+36864];
	setp.ge.s32 	%p255, %r1, %r158;
	@%p255 bra 	$L__BB12_230;
	ld.shared.f64 	%fd131, [%r135+-36864];
	add.s64 	%rd560, %rd110, %rd70;
	shl.b64 	%rd561, %rd560, 3;
	add.s64 	%rd562, %rd1, %rd561;
	st.global.f64 	[%rd562], %fd131;
$L__BB12_230:
	bar.warp.sync 	-1;
	shl.b32 	%r1177, %r146, 3;
	add.s32 	%r1179, %r1175, %r1177;
	ld.shared.u64 	%rd111, [%r1179+36864];
	add.s32 	%r1180, %r1, 384;
	setp.ge.s32 	%p256, %r1180, %r158;
	@%p256 bra 	$L__BB12_232;
	ld.shared.f64 	%fd132, [%r135+-33792];
	add.s64 	%rd563, %rd111, %rd70;
	shl.b64 	%rd564, %rd563, 3;
	add.s64 	%rd565, %rd1, %rd564;
	st.global.f64 	[%rd565+3072], %fd132;
$L__BB12_232:
	bar.warp.sync 	-1;
	shl.b32 	%r1181, %r147, 3;
	add.s32 	%r1183, %r1175, %r1181;
	ld.shared.u64 	%rd112, [%r1183+36864];
	add.s32 	%r1184, %r1, 768;
	setp.ge.s32 	%p257, %r1184, %r158;
	@%p257 bra 	$L__BB12_234;
	ld.shared.f64 	%fd133, [%r135+-30720];
	add.s64 	%rd566, %rd112, %rd70;
	shl.b64 	%rd567, %rd566, 3;
	add.s64 	%rd568, %rd1, %rd567;
	st.global.f64 	[%rd568+6144], %fd133;
$L__BB12_234:
	bar.warp.sync 	-1;
	shl.b32 	%r1185, %r148, 3;
	add.s32 	%r1187, %r1175, %r1185;
	ld.shared.u64 	%rd113, [%r1187+36864];
	add.s32 	%r1188, %r1, 1152;
	setp.ge.s32 	%p258, %r1188, %r158;
	@%p258 bra 	$L__BB12_236;
	ld.shared.f64 	%fd134, [%r135+-27648];
	add.s64 	%rd569, %rd113, %rd70;
	shl.b64 	%rd570, %rd569, 3;
	add.s64 	%rd571, %rd1, %rd570;
	st.global.f64 	[%rd571+9216], %fd134;
$L__BB12_236:
	bar.warp.sync 	-1;
	shl.b32 	%r1189, %r149, 3;
	add.s32 	%r1191, %r1175, %r1189;
	ld.shared.u64 	%rd114, [%r1191+36864];
	add.s32 	%r1192, %r1, 1536;
	setp.ge.s32 	%p259, %r1192, %r158;
	@%p259 bra 	$L__BB12_238;
	ld.shared.f64 	%fd135, [%r135+-24576];
	add.s64 	%rd572, %rd114, %rd70;
	shl.b64 	%rd573, %rd572, 3;
	add.s64 	%rd574, %rd1, %rd573;
	st.global.f64 	[%rd574+12288], %fd135;
$L__BB12_238:
	bar.warp.sync 	-1;
	shl.b32 	%r1193, %r150, 3;
	add.s32 	%r1195, %r1175, %r1193;
	ld.shared.u64 	%rd115, [%r1195+36864];
	add.s32 	%r1196, %r1, 1920;
	setp.ge.s32 	%p260, %r1196, %r158;
	@%p260 bra 	$L__BB12_240;
	ld.shared.f64 	%fd136, [%r135+-21504];
	add.s64 	%rd575, %rd115, %rd70;
	shl.b64 	%rd576, %rd575, 3;
	add.s64 	%rd577, %rd1, %rd576;
	st.global.f64 	[%rd577+15360], %fd136;
$L__BB12_240:
	bar.warp.sync 	-1;
	shl.b32 	%r1197, %r151, 3;
	add.s32 	%r1199, %r1175, %r1197;
	ld.shared.u64 	%rd116, [%r1199+36864];
	add.s32 	%r1200, %r1, 2304;
	setp.ge.s32 	%p261, %r1200, %r158;
	@%p261 bra 	$L__BB12_242;
	ld.shared.f64 	%fd137, [%r135+-18432];
	add.s64 	%rd578, %rd116, %rd70;
	shl.b64 	%rd579, %rd578, 3;
	add.s64 	%rd580, %rd1, %rd579;
	st.global.f64 	[%rd580+18432], %fd137;
$L__BB12_242:
	bar.warp.sync 	-1;
	shl.b32 	%r1201, %r152, 3;
	add.s32 	%r1203, %r1175, %r1201;
	ld.shared.u64 	%rd117, [%r1203+36864];
	add.s32 	%r1204, %r1, 2688;
	setp.ge.s32 	%p262, %r1204, %r158;
	@%p262 bra 	$L__BB12_244;
	ld.shared.f64 	%fd138, [%r135+-15360];
	add.s64 	%rd581, %rd117, %rd70;
	shl.b64 	%rd582, %rd581, 3;
	add.s64 	%rd583, %rd1, %rd582;
	st.global.f64 	[%rd583+21504], %fd138;
$L__BB12_244:
	bar.warp.sync 	-1;
	shl.b32 	%r1205, %r153, 3;
	add.s32 	%r1207, %r1175, %r1205;
	ld.shared.u64 	%rd118, [%r1207+36864];
	or.b32  	%r1208, %r1, 3072;
	setp.ge.s32 	%p263, %r1208, %r158;
	@%p263 bra 	$L__BB12_246;
	ld.shared.f64 	%fd139, [%r135+-12288];
	add.s64 	%rd584, %rd118, %rd70;
	shl.b64 	%rd585, %rd584, 3;
	add.s64 	%rd586, %rd1, %rd585;
	st.global.f64 	[%rd586+24576], %fd139;
$L__BB12_246:
	bar.warp.sync 	-1;
	shl.b32 	%r1209, %r154, 3;
	add.s32 	%r1211, %r1175, %r1209;
	ld.shared.u64 	%rd119, [%r1211+36864];
	add.s32 	%r1212, %r1, 3456;
	setp.ge.s32 	%p264, %r1212, %r158;
	@%p264 bra 	$L__BB12_248;
	ld.shared.f64 	%fd140, [%r135+-9216];
	add.s64 	%rd587, %rd119, %rd70;
	shl.b64 	%rd588, %rd587, 3;
	add.s64 	%rd589, %rd1, %rd588;
	st.global.f64 	[%rd589+27648], %fd140;
$L__BB12_248:
	bar.warp.sync 	-1;
	shl.b32 	%r1213, %r155, 3;
	add.s32 	%r1215, %r1175, %r1213;
	ld.shared.u64 	%rd120, [%r1215+36864];
	add.s32 	%r1216, %r1, 3840;
	setp.ge.s32 	%p265, %r1216, %r158;
	@%p265 bra 	$L__BB12_250;
	ld.shared.f64 	%fd141, [%r135+-6144];
	add.s64 	%rd590, %rd120, %rd70;
	shl.b64 	%rd591, %rd590, 3;
	add.s64 	%rd592, %rd1, %rd591;
	st.global.f64 	[%rd592+30720], %fd141;
$L__BB12_250:
	bar.warp.sync 	-1;
	shl.b32 	%r1217, %r156, 3;
	add.s32 	%r1219, %r1175, %r1217;
	ld.shared.u64 	%rd593, [%r1219+36864];
	add.s64 	%rd121, %rd593, %rd70;
	add.s32 	%r1220, %r1, 4224;
	setp.ge.s32 	%p266, %r1220, %r158;
	@%p266 bra 	$L__BB12_252;
	ld.shared.f64 	%fd142, [%r135+-3072];
	shl.b64 	%rd594, %rd121, 3;
	add.s64 	%rd595, %rd1, %rd594;
	st.global.f64 	[%rd595+33792], %fd142;
$L__BB12_252:
	bar.warp.sync 	-1;
$L__BB12_253:
	ret;

}


// ===== COMPILED SASS (sm_100) =====

	.target	sm_100

	.elftype	@"ET_EXEC"


//--------------------- .note.nv.tkinfo           --------------------------
	.section	.note.nv.tkinfo,"",@"SHT_NOTE"
	.sectionflags	@"SHF_NOTE_NV_TKINFO"
	.tkinfo
        /*0018*/ 	.word	0x00000002
        /*0030*/ 	.string	""
        /*0030*/ 	.string	"ptxas"
        /*0030*/ 	.string	"Cuda compilation tools, release 13.0, V13.0.88"
        /*0030*/ 	.string	"Build cuda_13.0.r13.0/compiler.36424714_0"
        /*0030*/ 	.string	"-arch sm_100 -m 64 "



//--------------------- .note.nv.cuinfo           --------------------------
	.section	.note.nv.cuinfo,"",@"SHT_NOTE"
	.sectionflags	@"SHF_NOTE_NV_CUINFO"
        /*0018*/ 	.short	0x0002
        /*001a*/ 	.short	0x0064
        /*001c*/ 	.short	0x0082
	.zero		2


//--------------------- .nv.info                  --------------------------
	.section	.nv.info,"",@"SHT_CUDA_INFO"
	.align	4


	//----- nvinfo : EIATTR_REGCOUNT
	.align		4
        /*0000*/ 	.byte	0x04, 0x2f
        /*0002*/ 	.short	(.L_46 - .L_45)
	.align		4
.L_45:
        /*0004*/ 	.word	index@(_Z23gpu_euclidian_distancesPfS_ii)
        /*0008*/ 	.word	0x00000020


	//----- nvinfo : EIATTR_FRAME_SIZE
	.align		4
.L_46:
        /*000c*/ 	.byte	0x04, 0x11
        /*000e*/ 	.short	(.L_48 - .L_47)
	.align		4
.L_47:
        /*0010*/ 	.word	index@($__internal_4_$__cuda_sm20_sqrt_rn_f32_slowpath)
        /*0014*/ 	.word	0x00000000


	//----- nvinfo : EIATTR_FRAME_SIZE
	.align		4
.L_48:
        /*0018*/ 	.byte	0x04, 0x11
        /*001a*/ 	.short	(.L_50 - .L_49)
	.align		4
.L_49:
        /*001c*/ 	.word	index@(_Z23gpu_euclidian_distancesPfS_ii)
        /*0020*/ 	.word	0x00000000


	//----- nvinfo : EIATTR_REGCOUNT
	.align		4
.L_50:
        /*0024*/ 	.byte	0x04, 0x2f
        /*0026*/ 	.short	(.L_52 - .L_51)
	.align		4
.L_51:
        /*0028*/ 	.word	index@(_Z28pairwise_pearson_correlationPfS_ii)
        /*002c*/ 	.word	0x00000020


	//----- nvinfo : EIATTR_FRAME_SIZE
	.align		4
.L_52:
        /*0030*/ 	.byte	0x04, 0x11
        /*0032*/ 	.short	(.L_54 - .L_53)
	.align		4
.L_53:
        /*0034*/ 	.word	index@($__internal_3_$__cuda_sm3x_div_rn_noftz_f32_slowpath)
        /*0038*/ 	.word	0x00000000


	//----- nvinfo : EIATTR_FRAME_SIZE
	.align		4
.L_54:
        /*003c*/ 	.byte	0x04, 0x11
        /*003e*/ 	.short	(.L_56 - .L_55)
	.align		4
.L_55:
        /*0040*/ 	.word	index@($__internal_2_$__cuda_sm20_sqrt_rn_f32_slowpath)
        /*0044*/ 	.word	0x00000000


	//----- nvinfo : EIATTR_FRAME_SIZE
	.align		4
.L_56:
        /*0048*/ 	.byte	0x04, 0x11
        /*004a*/ 	.short	(.L_58 - .L_57)
	.align		4
.L_57:
        /*004c*/ 	.word	index@(_Z28pairwise_pearson_correlationPfS_ii)
        /*0050*/ 	.word	0x00000000


	//----- nvinfo : EIATTR_REGCOUNT
	.align		4
.L_58:
        /*0054*/ 	.byte	0x04, 0x2f
        /*0056*/ 	.short	(.L_60 - .L_59)
	.align		4
.L_59:
        /*0058*/ 	.word	index@(_Z23gpu_pearson_correlationPfS_S_ii)
        /*005c*/ 	.word	0x00000020


	//----- nvinfo : EIATTR_FRAME_SIZE
	.align		4
.L_60:
        /*0060*/ 	.byte	0x04, 0x11
        /*0062*/ 	.short	(.L_62 - .L_61)
	.align		4
.L_61:
        /*0064*/ 	.word	index@($__internal_1_$__cuda_sm3x_div_rn_noftz_f32_slowpath)
        /*0068*/ 	.word	0x00000000


	//----- nvinfo : EIATTR_FRAME_SIZE
	.align		4
.L_62:
        /*006c*/ 	.byte	0x04, 0x11
        /*006e*/ 	.short	(.L_64 - .L_63)
	.align		4
.L_63:
        /*0070*/ 	.word	index@($__internal_0_$__cuda_sm20_sqrt_rn_f32_slowpath)
        /*0074*/ 	.word	0x00000000


	//----- nvinfo : EIATTR_FRAME_SIZE
	.align		4
.L_64:
        /*0078*/ 	.byte	0x04, 0x11
        /*007a*/ 	.short	(.L_66 - .L_65)
	.align		4
.L_65:
        /*007c*/ 	.word	index@(_Z23gpu_pearson_correlationPfS_S_ii)
        /*0080*/ 	.word	0x00000000


	//----- nvinfo : EIATTR_REGCOUNT
	.align		4
.L_66:
        /*0084*/ 	.byte	0x04, 0x2f
        /*0086*/ 	.short	(.L_68 - .L_67)
	.align		4
.L_67:
        /*0088*/ 	.word	index@(_ZN3cub18CUB_300001_SM_10006detail11EmptyKernelIvEEvv)
        /*008c*/ 	.word	0x00000004


	//----- nvinfo : EIATTR_FRAME_SIZE
	.align		4
.L_68:
        /*0090*/ 	.byte	0x04, 0x11
        /*0092*/ 	.short	(.L_70 - .L_69)
	.align		4
.L_69:
        /*0094*/ 	.word	index@(_ZN3cub18CUB_300001_SM_10006detail11EmptyKernelIvEEvv)
        /*0098*/ 	.word	0x00000000


	//----- nvinfo : EIATTR_REGCOUNT
	.align		4
.L_70:
        /*009c*/ 	.byte	0x04, 0x2f
        /*009e*/ 	.short	(.L_72 - .L_71)
	.align		4
.L_71:
        /*00a0*/ 	.word	index@(_ZN3cub18CUB_300001_SM_10006detail8for_each13static_kernelINS2_12policy_hub_t12policy_500_tElN6thrust24THRUST_300001_SM_1000_NS8cuda_cub20__uninitialized_copy7functorINS7_6detail15normal_iteratorINS7_10device_ptrIiEEEENS7_7pointerIiNS8_3tagENS7_11use_defaultESI_EEEEEEvT0_T1_)
        /*00a4*/ 	.word	0x0000000c


	//----- nvinfo : EIATTR_FRAME_SIZE
	.align		4
.L_72:
        /*00a8*/ 	.byte	0x04, 0x11
        /*00aa*/ 	.short	(.L_74 - .L_73)
	.align		4
.L_73:
        /*00ac*/ 	.word	index@(_ZN3cub18CUB_300001_SM_10006detail8for_each13static_kernelINS2_12policy_hub_t12policy_500_tElN6thrust24THRUST_300001_SM_1000_NS8cuda_cub20__uninitialized_copy7functorINS7_6detail15normal_iteratorINS7_10device_ptrIiEEEENS7_7pointerIiNS8_3tagENS7_11use_defaultESI_EEEEEEvT0_T1_)
        /*00b0*/ 	.word	0x00000000


	//----- nvinfo : EIATTR_REGCOUNT
	.align		4
.L_74:
        /*00b4*/ 	.byte	0x04, 0x2f
        /*00b6*/ 	.short	(.L_76 - .L_75)
	.align		4
.L_75:
        /*00b8*/ 	.word	index@(_ZN3cub18CUB_300001_SM_10006detail10radix_sort31DeviceRadixSortSingleTileKernelINS1_5radix10policy_hubIdiyE10Policy1000ELNS0_9SortOrderE0EdiyNS1_21identity_decomposer_tEEEvPKT1_PSA_PKT2_PSE_T3_iiT4_)
        /*00bc*/ 	.word	0x0000007b


	//----- nvinfo : EIATTR_FRAME_SIZE
	.align		4
.L_76:
        /*00c0*/ 	.byte	0x04, 0x11
        /*00c2*/ 	.short	(.L_78 - .L_77)
	.align		4
.L_77:
        /*00c4*/ 	.word	index@(_ZN3cub18CUB_300001_SM_10006detail10radix_sort31DeviceRadixSortSingleTileKernelINS1_5radix10policy_hubIdiyE10Policy1000ELNS0_9SortOrderE0EdiyNS1_21identity_decomposer_tEEEvPKT1_PSA_PKT2_PSE_T3_iiT4_)
        /*00c8*/ 	.word	0x00000000


	//----- nvinfo : EIATTR_REGCOUNT
	.align		4
.L_78:
        /*00cc*/ 	.byte	0x04, 0x2f
        /*00ce*/ 	.short	(.L_80 - .L_79)
	.align		4
.L_79:
        /*00d0*/ 	.word	index@(_ZN3cub18CUB_300001_SM_10006detail10radix_sort30DeviceRadixSortHistogramKernelINS1_5radix10policy_hubIdiyE10Policy1000ELNS0_9SortOrderE0EdyNS1_21identity_decomposer_tEEEvPT2_PKT1_SA_iiT3_)
        /*00d4*/ 	.word	0x00000030


	//----- nvinfo : EIATTR_FRAME_SIZE
	.align		4
.L_80:
        /*00d8*/ 	.byte	0x04, 0x11
        /*00da*/ 	.short	(.L_82 - .L_81)
	.align		4
.L_81:
        /*00dc*/ 	.word	index@(_ZN3cub18CUB_300001_SM_10006detail10radix_sort30DeviceRadixSortHistogramKernelINS1_5radix10policy_hubIdiyE10Policy1000ELNS0_9SortOrderE0EdyNS1_21identity_decomposer_tEEEvPT2_PKT1_SA_iiT3_)
        /*00e0*/ 	.word	0x00000000


	//----- nvinfo : EIATTR_REGCOUNT
	.align		4
.L_82:
        /*00e4*/ 	.byte	0x04, 0x2f
        /*00e6*/ 	.short	(.L_84 - .L_83)
	.align		4
.L_83:
        /*00e8*/ 	.word	index@(_ZN3cub18CUB_300001_SM_10006detail10radix_sort33DeviceRadixSortExclusiveSumKernelINS1_5radix10policy_hubIdiyE10Policy1000EyEEvPT0_)
        /*00ec*/ 	.word	0x00000020


	//----- nvinfo : EIATTR_FRAME_SIZE
	.align		4
.L_84:
        /*00f0*/ 	.byte	0x04, 0x11
        /*00f2*/ 	.short	(.L_86 - .L_85)
	.align		4
.L_85:
        /*00f4*/ 	.word	index@(_ZN3cub18CUB_300001_SM_10006detail10radix_sort33DeviceRadixSortExclusiveSumKernelINS1_5radix10policy_hubIdiyE10Policy1000EyEEvPT0_)
        /*00f8*/ 	.word	0x00000000


	//----- nvinfo : EIATTR_REGCOUNT
	.align		4
.L_86:
        /*00fc*/ 	.byte	0x04, 0x2f
        /*00fe*/ 	.short	(.L_88 - .L_87)
	.align		4
.L_87:
        /*0100*/ 	.word	index@(_ZN3cub18CUB_300001_SM_10006detail10radix_sort29DeviceRadixSortOnesweepKernelINS1_5radix10policy_hubIdiyE10Policy1000ELNS0_9SortOrderE0EdiyiiNS1_21identity_decomposer_tEEEvPT5_SB_PT3_PKSC_PT1_PKSG_PT2_PKSK_T4_iiT6_)
        /*0104*/ 	.word	0x00000050


	//----- nvinfo : EIATTR_FRAME_SIZE
	.align		4
.L_88:
        /*0108*/ 	.byte	0x04, 0x11
        /*010a*/ 	.short	(.L_90 - .L_89)
	.align		4
.L_89:
        /*010c*/ 	.word	index@(_ZN3cub18CUB_300001_SM_10006detail10radix_sort29DeviceRadixSortOnesweepKernelINS1_5radix10policy_hubIdiyE10Policy1000ELNS0_9SortOrderE0EdiyiiNS1_21identity_decomposer_tEEEvPT5_SB_PT3_PKSC_PT1_PKSG_PT2_PKSK_T4_iiT6_)
        /*0110*/ 	.word	0x00000000


	//----- nvinfo : EIATTR_REGCOUNT
	.align		4
.L_90:
        /*0114*/ 	.byte	0x04, 0x2f
        /*0116*/ 	.short	(.L_92 - .L_91)
	.align		4
.L_91:
        /*0118*/ 	.word	index@(_ZN3cub18CUB_300001_SM_10006detail10radix_sort31DeviceRadixSortSingleTileKernelINS1_5radix10policy_hubIddyE10Policy1000ELNS0_9SortOrderE0EddyNS1_21identity_decomposer_tEEEvPKT1_PSA_PKT2_PSE_T3_iiT4_)
        /*011c*/ 	.word	0x0000007f


	//----- nvinfo : EIATTR_FRAME_SIZE
	.align		4
.L_92:
        /*0120*/ 	.byte	0x04, 0x11
        /*0122*/ 	.short	(.L_94 - .L_93)
	.align		4
.L_93:
        /*0124*/ 	.word	index@(_ZN3cub18CUB_300001_SM_10006detail10radix_sort31DeviceRadixSortSingleTileKernelINS1_5radix10policy_hubIddyE10Policy1000ELNS0_9SortOrderE0EddyNS1_21identity_decomposer_tEEEvPKT1_PSA_PKT2_PSE_T3_iiT4_)
        /*0128*/ 	.word	0x00000000


	//----- nvinfo : EIATTR_REGCOUNT
	.align		4
.L_94:
        /*012c*/ 	.byte	0x04, 0x2f
        /*012e*/ 	.short	(.L_96 - .L_95)
	.align		4
.L_95:
        /*0130*/ 	.word	index@(_ZN3cub18CUB_300001_SM_10006detail10radix_sort30DeviceRadixSortHistogramKernelINS1_5radix10policy_hubIddyE10Policy1000ELNS0_9SortOrderE0EdyNS1_21identity_decomposer_tEEEvPT2_PKT1_SA_iiT3_)
        /*0134*/ 	.word	0x00000030


	//----- nvinfo : EIATTR_FRAME_SIZE
	.align		4
.L_96:
        /*0138*/ 	.byte	0x04, 0x11
        /*013a*/ 	.short	(.L_98 - .L_97)
	.align		4
.L_97:
        /*013c*/ 	.word	index@(_ZN3cub18CUB_300001_SM_10006detail10radix_sort30DeviceRadixSortHistogramKernelINS1_5radix10policy_hubIddyE10Policy1000ELNS0_9SortOrderE0EdyNS1_21identity_decomposer_tEEEvPT2_PKT1_SA_iiT3_)
        /*0140*/ 	.word	0x00000000


	//----- nvinfo : EIATTR_REGCOUNT
	.align		4
.L_98:
        /*0144*/ 	.byte	0x04, 0x2f
        /*0146*/ 	.short	(.L_100 - .L_99)
	.align		4
.L_99:
        /*0148*/ 	.word	index@(_ZN3cub18CUB_300001_SM_10006detail10radix_sort33DeviceRadixSortExclusiveSumKernelINS1_5radix10policy_hubIddyE10Policy1000EyEEvPT0_)
        /*014c*/ 	.word	0x00000020


	//----- nvinfo : EIATTR_FRAME_SIZE
	.align		4
.L_100:
        /*0150*/ 	.byte	0x04, 0x11
        /*0152*/ 	.short	(.L_102 - .L_101)
	.align		4
.L_101:
        /*0154*/ 	.word	index@(_ZN3cub18CUB_300001_SM_10006detail10radix_sort33DeviceRadixSortExclusiveSumKernelINS1_5radix10policy_hubIddyE10Policy1000EyEEvPT0_)
        /*0158*/ 	.word	0x00000000


	//----- nvinfo : EIATTR_REGCOUNT
	.align		4
.L_102:
        /*015c*/ 	.byte	0x04, 0x2f
        /*015e*/ 	.short	(.L_104 - .L_103)
	.align		4
.L_103:
        /*0160*/ 	.word	index@(_ZN3cub18CUB_300001_SM_10006detail10radix_sort29DeviceRadixSortOnesweepKernelINS1_5radix10policy_hubIddyE10Policy1000ELNS0_9SortOrderE0EddyiiNS1_21identity_decomposer_tEEEvPT5_SB_PT3_PKSC_PT1_PKSG_PT2_PKSK_T4_iiT6_)
        /*0164*/ 	.word	0x00000050


	//----- nvinfo : EIATTR_FRAME_SIZE
	.align		4
.L_104:
        /*0168*/ 	.byte	0x04, 0x11
        /*016a*/ 	.short	(.L_106 - .L_105)
	.align		4
.L_105:
        /*016c*/ 	.word	index@(_ZN3cub18CUB_300001_SM_10006detail10radix_sort29DeviceRadixSortOnesweepKernelINS1_5radix10policy_hubIddyE10Policy1000ELNS0_9SortOrderE0EddyiiNS1_21identity_decomposer_tEEEvPT5_SB_PT3_PKSC_PT1_PKSG_PT2_PKSK_T4_iiT6_)
        /*0170*/ 	.word	0x00000000


	//----- nvinfo : EIATTR_MIN_STACK_SIZE
	.align		4
.L_106:
        /*0174*/ 	.byte	0x04, 0x12
        /*0176*/ 	.short	(.L_108 - .L_107)
	.align		4
.L_107:
        /*0178*/ 	.word	index@(_ZN3cub18CUB_300001_SM_10006detail10radix_sort29DeviceRadixSortOnesweepKernelINS1_5radix10policy_hubIddyE10Policy1000ELNS0_9SortOrderE0EddyiiNS1_21identity_decomposer_tEEEvPT5_SB_PT3_PKSC_PT1_PKSG_PT2_PKSK_T4_iiT6_)
        /*017c*/ 	.word	0x00000000


	//----- nvinfo : EIATTR_MIN_STACK_SIZE
	.align		4
.L_108:
        /*0180*/ 	.byte	0x04, 0x12
        /*0182*/ 	.short	(.L_110 - .L_109)
	.align		4
.L_109:
        /*0184*/ 	.word	index@(_ZN3cub18CUB_300001_SM_10006detail10radix_sort33DeviceRadixSortExclusiveSumKernelINS1_5radix10policy_hubIddyE10Policy1000EyEEvPT0_)
        /*0188*/ 	.word	0x00000000


	//----- nvinfo : EIATTR_MIN_STACK_SIZE
	.align		4
.L_110:
        /*018c*/ 	.byte	0x04, 0x12
        /*018e*/ 	.short	(.L_112 - .L_111)
	.align		4
.L_111:
        /*0190*/ 	.word	index@(_ZN3cub18CUB_300001_SM_10006detail10radix_sort30DeviceRadixSortHistogramKernelINS1_5radix10policy_hubIddyE10Policy1000ELNS0_9SortOrderE0EdyNS1_21identity_decomposer_tEEEvPT2_PKT1_SA_iiT3_)
        /*0194*/ 	.word	0x00000000


	//----- nvinfo : EIATTR_MIN_STACK_SIZE
	.align		4
.L_112:
        /*0198*/ 	.byte	0x04, 0x12
        /*019a*/ 	.short	(.L_114 - .L_113)
	.align		4
.L_113:
        /*019c*/ 	.word	index@(_ZN3cub18CUB_300001_SM_10006detail10radix_sort31DeviceRadixSortSingleTileKernelINS1_5radix10policy_hubIddyE10Policy1000ELNS0_9SortOrderE0EddyNS1_21identity_decomposer_tEEEvPKT1_PSA_PKT2_PSE_T3_iiT4_)
        /*01a0*/ 	.word	0x00000000


	//----- nvinfo : EIATTR_MIN_STACK_SIZE
	.align		4
.L_114:
        /*01a4*/ 	.byte	0x04, 0x12
        /*01a6*/ 	.short	(.L_116 - .L_115)
	.align		4
.L_115:
        /*01a8*/ 	.word	index@(_ZN3cub18CUB_300001_SM_10006detail10radix_sort29DeviceRadixSortOnesweepKernelINS1_5radix10policy_hubIdiyE10Policy1000ELNS0_9SortOrderE0EdiyiiNS1_21identity_decomposer_tEEEvPT5_SB_PT3_PKSC_PT1_PKSG_PT2_PKSK_T4_iiT6_)
        /*01ac*/ 	.word	0x00000000


	//----- nvinfo : EIATTR_MIN_STACK_SIZE
	.align		4
.L_116:
        /*01b0*/ 	.byte	0x04, 0x12
        /*01b2*/ 	.short	(.L_118 - .L_117)
	.align		4
.L_117:
        /*01b4*/ 	.word	index@(_ZN3cub18CUB_300001_SM_10006detail10radix_sort33DeviceRadixSortExclusiveSumKernelINS1_5radix10policy_hubIdiyE10Policy1000EyEEvPT0_)
        /*01b8*/ 	.word	0x00000000


	//----- nvinfo : EIATTR_MIN_STACK_SIZE
	.align		4
.L_118:
        /*01bc*/ 	.byte	0x04, 0x12
        /*01be*/ 	.short	(.L_120 - .L_119)
	.align		4
.L_119:
        /*01c0*/ 	.word	index@(_ZN3cub18CUB_300001_SM_10006detail10radix_sort30DeviceRadixSortHistogramKernelINS1_5radix10policy_hubIdiyE10Policy1000ELNS0_9SortOrderE0EdyNS1_21identity_decomposer_tEEEvPT2_PKT1_SA_iiT3_)
        /*01c4*/ 	.word	0x00000000


	//----- nvinfo : EIATTR_MIN_STACK_SIZE
	.align		4
.L_120:
        /*01c8*/ 	.byte	0x04, 0x12
        /*01ca*/ 	.short	(.L_122 - .L_121)
	.align		4
.L_121:
        /*01cc*/ 	.word	index@(_ZN3cub18CUB_300001_SM_10006detail10radix_sort31DeviceRadixSortSingleTileKernelINS1_5radix10policy_hubIdiyE10Policy1000ELNS0_9SortOrderE0EdiyNS1_21identity_decomposer_tEEEvPKT1_PSA_PKT2_PSE_T3_iiT4_)
        /*01d0*/ 	.word	0x00000000


	//----- nvinfo : EIATTR_MIN_STACK_SIZE
	.align		4
.L_122:
        /*01d4*/ 	.byte	0x04, 0x12
        /*01d6*/ 	.short	(.L_124 - .L_123)
	.align		4
.L_123:
        /*01d8*/ 	.word	index@(_ZN3cub18CUB_300001_SM_10006detail8for_each13static_kernelINS2_12policy_hub_t12policy_500_tElN6thrust24THRUST_300001_SM_1000_NS8cuda_cub20__uninitialized_copy7functorINS7_6detail15normal_iteratorINS7_10device_ptrIiEEEENS7_7pointerIiNS8_3tagENS7_11use_defaultESI_EEEEEEvT0_T1_)
        /*01dc*/ 	.word	0x00000000


	//----- nvinfo : EIATTR_MIN_STACK_SIZE
	.align		4
.L_124:
        /*01e0*/ 	.byte	0x04, 0x12
        /*01e2*/ 	.short	(.L_126 - .L_125)
	.align		4
.L_125:
        /*01e4*/ 	.word	index@(_ZN3cub18CUB_300001_SM_10006detail11EmptyKernelIvEEvv)
        /*01e8*/ 	.word	0x00000000


	//----- nvinfo : EIATTR_MIN_STACK_SIZE
	.align		4
.L_126:
        /*01ec*/ 	.byte	0x04, 0x12
        /*01ee*/ 	.short	(.L_128 - .L_127)
	.align		4
.L_127:
        /*01f0*/ 	.word	index@(_Z23gpu_pearson_correlationPfS_S_ii)
        /*01f4*/ 	.word	0x00000000


	//----- nvinfo : EIATTR_MIN_STACK_SIZE
	.align		4
.L_128:
        /*01f8*/ 	.byte	0x04, 0x12
        /*01fa*/ 	.short	(.L_130 - .L_129)
	.align		4
.L_129:
        /*01fc*/ 	.word	index@(_Z28pairwise_pearson_correlationPfS_ii)
        /*0200*/ 	.word	0x00000000


	//----- nvinfo : EIATTR_MIN_STACK_SIZE
	.align		4
.L_130:
        /*0204*/ 	.byte	0x04, 0x12
        /*0206*/ 	.short	(.L_132 - .L_131)
	.align		4
.L_131:
        /*0208*/ 	.word	index@(_Z23gpu_euclidian_distancesPfS_ii)
        /*020c*/ 	.word	0x00000000
.L_132:


//--------------------- .nv.compat                --------------------------
	.section	.nv.compat,"",@"SHT_CUDA_COMPAT_INFO"
	.align	4
        /*0000*/ 	.byte	0x02, 0x09, 0x00, 0x00, 0x02, 0x02, 0x01, 0x00, 0x02, 0x05, 0x05, 0x00, 0x03, 0x07, 0x01, 0x01
        /*0010*/ 	.byte	0x02, 0x03, 0x00, 0x00, 0x02, 0x06, 0x01, 0x00, 0x04, 0x0b, 0x08, 0x00, 0x01, 0x00, 0x00, 0x00
        /*0020*/ 	.byte	0x00, 0x00, 0x00, 0x00


//--------------------- .nv.info._ZN3cub18CUB_300001_SM_10006detail10radix_sort29DeviceRadixSortOnesweepKernelINS1_5radix10policy_hubIddyE10Policy1000ELNS0_9SortOrderE0EddyiiNS1_21identity_decomposer_tEEEvPT5_SB_PT3_PKSC_PT1_PKSG_PT2_PKSK_T4_iiT6_ --------------------------
	.section	.nv.info._ZN3cub18CUB_300001_SM_10006detail10radix_sort29DeviceRadixSortOnesweepKernelINS1_5radix10policy_hubIddyE10Policy1000ELNS0_9SortOrderE0EddyiiNS1_21identity_decomposer_tEEEvPT5_SB_PT3_PKSC_PT1_PKSG_PT2_PKSK_T4_iiT6_,"",@"SHT_CUDA_INFO"
	.sectionflags	@""
	.align	4


	//----- nvinfo : EIATTR_CUDA_API_VERSION
	.align		4
        /*0000*/ 	.byte	0x04, 0x37
        /*0002*/ 	.short	(.L_134 - .L_133)
.L_133:
        /*0004*/ 	.word	0x00000082


	//----- nvinfo : EIATTR_KPARAM_INFO
	.align		4
.L_134:
        /*0008*/ 	.byte	0x04, 0x17
        /*000a*/ 	.short	(.L_136 - .L_135)
.L_135:
        /*000c*/ 	.word	0x00000000
        /*0010*/ 	.short	0x000b
        /*0012*/ 	.short	0x004c
        /*0014*/ 	.byte	0x00, 0xf0, 0x05, 0x00


	//----- nvinfo : EIATTR_KPARAM_INFO
	.align		4
.L_136:
        /*0018*/ 	.byte	0x04, 0x17
        /*001a*/ 	.short	(.L_138 - .L_137)
.L_137:
        /*001c*/ 	.word	0x00000000
        /*0020*/ 	.short	0x000a
        /*0022*/ 	.short	0x0048
        /*0024*/ 	.byte	0x00, 0xf0, 0x11, 0x00


	//----- nvinfo : EIATTR_KPARAM_INFO
	.align		4
.L_138:
        /*0028*/ 	.byte	0x04, 0x17
        /*002a*/ 	.short	(.L_140 - .L_139)
.L_139:
        /*002c*/ 	.word	0x00000000
        /*0030*/ 	.short	0x0009
        /*0032*/ 	.short	0x0044
        /*0034*/ 	.byte	0x00, 0xf0, 0x11, 0x00


	//----- nvinfo : EIATTR_KPARAM_INFO
	.align		4
.L_140:
        /*0038*/ 	.byte	0x04, 0x17
        /*003a*/ 	.short	(.L_142 - .L_141)
.L_141:
        /*003c*/ 	.word	0x00000000
        /*0040*/ 	.short	0x0008
        /*0042*/ 	.short	0x0040
        /*0044*/ 	.byte	0x00, 0xf0, 0x11, 0x00


	//----- nvinfo : EIATTR_KPARAM_INFO
	.align		4
.L_142:
        /*0048*/ 	.byte	0x04, 0x17
        /*004a*/ 	.short	(.L_144 - .L_143)
.L_143:
        /*004c*/ 	.word	0x00000000
        /*0050*/ 	.short	0x0007
        /*0052*/ 	.short	0x0038
        /*0054*/ 	.byte	0x00, 0xf5, 0x21, 0x00


	//----- nvinfo : EIATTR_KPARAM_INFO
	.align		4
.L_144:
        /*0058*/ 	.byte	0x04, 0x17
        /*005a*/ 	.short	(.L_146 - .L_145)
.L_145:
        /*005c*/ 	.word	0x00000000
        /*0060*/ 	.short	0x0006
        /*0062*/ 	.short	0x0030
        /*0064*/ 	.byte	0x00, 0xf5, 0x21, 0x00


	//----- nvinfo : EIATTR_KPARAM_INFO
	.align		4
.L_146:
        /*0068*/ 	.byte	0x04, 0x17
        /*006a*/ 	.short	(.L_148 - .L_147)
.L_147:
        /*006c*/ 	.word	0x00000000
        /*0070*/ 	.short	0x0005
        /*0072*/ 	.short	0x0028
        /*0074*/ 	.byte	0x00, 0xf5, 0x21, 0x00


	//----- nvinfo : EIATTR_KPARAM_INFO
	.align		4
.L_148:
        /*0078*/ 	.byte	0x04, 0x17
        /*007a*/ 	.short	(.L_150 - .L_149)
.L_149:
        /*007c*/ 	.word	0x00000000
        /*0080*/ 	.short	0x0004
        /*0082*/ 	.short	0x0020
        /*0084*/ 	.byte	0x00, 0xf5, 0x21, 0x00


	//----- nvinfo : EIATTR_KPARAM_INFO
	.align		4
.L_150:
        /*0088*/ 	.byte	0x04, 0x17
        /*008a*/ 	.short	(.L_152 - .L_151)
.L_151:
        /*008c*/ 	.word	0x00000000
        /*0090*/ 	.short	0x0003
        /*0092*/ 	.short	0x0018
        /*0094*/ 	.byte	0x00, 0xf5, 0x21, 0x00


	//----- nvinfo : EIATTR_KPARAM_INFO
	.align		4
.L_152:
        /*0098*/ 	.byte	0x04, 0x17
        /*009a*/ 	.short	(.L_154 - .L_153)
.L_153:
        /*009c*/ 	.word	0x00000000
        /*00a0*/ 	.short	0x0002
        /*00a2*/ 	.short	0x0010
        /*00a4*/ 	.byte	0x00, 0xf5, 0x21, 0x00


	//----- nvinfo : EIATTR_KPARAM_INFO
	.align		4
.L_154:
        /*00a8*/ 	.byte	0x04, 0x17
        /*00aa*/ 	.short	(.L_156 - .L_155)
.L_155:
        /*00ac*/ 	.word	0x00000000
        /*00b0*/ 	.short	0x0001
        /*00b2*/ 	.short	0x0008
        /*00b4*/ 	.byte	0x00, 0xf5, 0x21, 0x00


	//----- nvinfo : EIATTR_KPARAM_INFO
	.align		4
.L_156:
        /*00b8*/ 	.byte	0x04, 0x17
        /*00ba*/ 	.short	(.L_158 - .L_157)
.L_157:
        /*00bc*/ 	.word	0x00000000
        /*00c0*/ 	.short	0x0000
        /*00c2*/ 	.short	0x0000
        /*00c4*/ 	.byte	0x00, 0xf5, 0x21, 0x00


	//----- nvinfo : EIATTR_SPARSE_MMA_MASK
	.align		4
.L_158:
        /*00c8*/ 	.byte	0x03, 0x50
        /*00ca*/ 	.short	0x0000


	//----- nvinfo : EIATTR_MAXREG_COUNT
	.align		4
        /*00cc*/ 	.byte	0x03, 0x1b
        /*00ce*/ 	.short	0x00a8


	//----- nvinfo : EIATTR_NUM_BARRIERS
	.align		4
        /*00d0*/ 	.byte	0x02, 0x4c
        /*00d2*/ 	.byte	0x01
	.zero		1


	//----- nvinfo : EIATTR_MERCURY_ISA_VERSION
	.align		4
        /*00d4*/ 	.byte	0x03, 0x5f
        /*00d6*/ 	.short	0x0101


	//----- nvinfo : EIATTR_COOP_GROUP_MASK_REGIDS
	.align		4
        /*00d8*/ 	.byte	0x04, 0x29
        /*00da*/ 	.short	(.L_160 - .L_159)


	//   ....[0]....
.L_159:
        /*00dc*/ 	.word	0xffffffff


	//   ....[1]....
        /*00e0*/ 	.word	0x05000026


	//   ....[2]....
        /*00e4*/ 	.word	0xffffffff


	//   ....[3]....
        /*00e8*/ 	.word	0xffffffff


	//   ....[4]....
        /*00ec*/ 	.word	0xffffffff


	//   ....[5]....
        /*00f0*/ 	.word	0xffffffff


	//   ....[6]....
        /*00f4*/ 	.word	0xffffffff


	//   ....[7]....
        /*00f8*/ 	.word	0xffffffff


	//   ....[8]....
        /*00fc*/ 	.word	0xffffffff


	//   ....[9]....
        /*0100*/ 	.word	0xffffffff


	//   ....[10]....
        /*0104*/ 	.word	0xffffffff


	//   ....[11]....
        /*0108*/ 	.word	0xffffffff


	//   ....[12]....
        /*010c*/ 	.word	0xffffffff


	//   ....[13]....
        /*0110*/ 	.word	0xffffffff


	//   ....[14]....
        /*0114*/ 	.word	0xffffffff


	//   ....[15]....
        /*0118*/ 	.word	0xffffffff


	//   ....[16]....
        /*011c*/ 	.word	0xffffffff


	//   ....[17]....
        /*0120*/ 	.word	0xffffffff


	//   ....[18]....
        /*0124*/ 	.word	0xffffffff


	//   ....[19]....
        /*0128*/ 	.word	0xffffffff


	//   ....[20]....
        /*012c*/ 	.word	0xffffffff


	//   ....[21]....
        /*0130*/ 	.word	0xffffffff


	//   ....[22]....
        /*0134*/ 	.word	0xffffffff


	//   ....[23]....
        /*0138*/ 	.word	0xffffffff


	//   ....[24]....
        /*013c*/ 	.word	0xffffffff


	//   ....[25]....
        /*0140*/ 	.word	0xffffffff


	//   ....[26]....
        /*0144*/ 	.word	0xffffffff


	//   ....[27]....
        /*0148*/ 	.word	0xffffffff


	//   ....[28]....
        /*014c*/ 	.word	0xffffffff


	//   ....[29]....
        /*0150*/ 	.word	0xffffffff


	//   ....[30]....
        /*0154*/ 	.word	0xffffffff


	//   ....[31]....
        /*0158*/ 	.word	0xffffffff


	//   ....[32]....
        /*015c*/ 	.word	0xffffffff


	//   ....[33]....
        /*0160*/ 	.word	0xffffffff


	//   ....[34]....
        /*0164*/ 	.word	0xffffffff


	//   ....[35]....
        /*0168*/ 	.word	0xffffffff


	//   ....[36]....
        /*016c*/ 	.word	0xffffffff


	//   ....[37]....
        /*0170*/ 	.word	0xffffffff


	//   ....[38]....
        /*0174*/ 	.word	0xffffffff


	//   ....[39]....
        /*0178*/ 	.word	0xffffffff


	//   ....[40]....
        /*017c*/ 	.word	0xffffffff


	//   ....[41]....
        /*0180*/ 	.word	0xffffffff


	//   ....[42]....
        /*0184*/ 	.word	0xffffffff


	//   ....[43]....
        /*0188*/ 	.word	0xffffffff


	//   ....[44]....
        /*018c*/ 	.word	0xffffffff


	//   ....[45]....
        /*0190*/ 	.word	0xffffffff


	//   ....[46]....
        /*0194*/ 	.word	0xffffffff


	//   ....[47]....
        /*0198*/ 	.word	0xffffffff


	//   ....[48]....
        /*019c*/ 	.word	0xffffffff


	//   ....[49]....
        /*01a0*/ 	.word	0xffffffff


	//   ....[50]....
        /*01a4*/ 	.word	0xffffffff


	//   ....[51]....
        /*01a8*/ 	.word	0xffffffff


	//   ....[52]....
        /*01ac*/ 	.word	0xffffffff


	//   ....[53]....
        /*01b0*/ 	.word	0xffffffff


	//   ....[54]....
        /*01b4*/ 	.word	0xffffffff


	//   ....[55]....
        /*01b8*/ 	.word	0xffffffff


	//   ....[56]....
        /*01bc*/ 	.word	0xffffffff


	//   ....[57]....
        /*01c0*/ 	.word	0xffffffff


	//   ....[58]....
        /*01c4*/ 	.word	0xffffffff


	//   ....[59]....
        /*01c8*/ 	.word	0xffffffff


	//   ....[60]....
        /*01cc*/ 	.word	0xffffffff


	//   ....[61]....
        /*01d0*/ 	.word	0xffffffff


	//   ....[62]....
        /*01d4*/ 	.word	0xffffffff


	//   ....[63]....
        /*01d8*/ 	.word	0xffffffff


	//   ....[64]....
        /*01dc*/ 	.word	0xffffffff


	//   ....[65]....
        /*01e0*/ 	.word	0xffffffff


	//   ....[66]....
        /*01e4*/ 	.word	0xffffffff


	//   ....[67]....
        /*01e8*/ 	.word	0xffffffff


	//   ....[68]....
        /*01ec*/ 	.word	0xffffffff


	//   ....[69]....
        /*01f0*/ 	.word	0xffffffff


	//   ....[70]....
        /*01f4*/ 	.word	0xffffffff


	//   ....[71]....
        /*01f8*/ 	.word	0xffffffff


	//   ....[72]....
        /*01fc*/ 	.word	0xffffffff


	//   ....[73]....
        /*0200*/ 	.word	0xffffffff


	//   ....[74]....
        /*0204*/ 	.word	0xffffffff


	//   ....[75]....
        /*0208*/ 	.word	0xffffffff


	//   ....[76]....
        /*020c*/ 	.word	0xffffffff


	//   ....[77]....
        /*0210*/ 	.word	0xffffffff


	//   ....[78]....
        /*0214*/ 	.word	0xffffffff


	//   ....[79]....
        /*0218*/ 	.word	0xffffffff


	//   ....[80]....
        /*021c*/ 	.word	0xffffffff


	//   ....[81]....
        /*0220*/ 	.word	0xffffffff


	//   ....[82]....
        /*0224*/ 	.word	0xffffffff


	//   ....[83]....
        /*0228*/ 	.word	0xffffffff


	//   ....[84]....
        /*022c*/ 	.word	0xffffffff


	//   ....[85]....
        /*0230*/ 	.word	0xffffffff


	//   ....[86]....
        /*0234*/ 	.word	0xffffffff


	//   ....[87]....
        /*0238*/ 	.word	0xffffffff


	//   ....[88]....
        /*023c*/ 	.word	0xffffffff


	//   ....[89]....
        /*0240*/ 	.word	0xffffffff


	//   ....[90]....
        /*0244*/ 	.word	0xffffffff


	//   ....[91]....
        /*0248*/ 	.word	0xffffffff


	//   ....[92]....
        /*024c*/ 	.word	0xffffffff


	//   ....[93]....
        /*0250*/ 	.word	0xffffffff


	//   ....[94]....
        /*0254*/ 	.word	0xffffffff


	//   ....[95]....
        /*0258*/ 	.word	0xffffffff


	//   ....[96]....
        /*025c*/ 	.word	0xffffffff


	//   ....[97]....
        /*0260*/ 	.word	0xffffffff


	//   ....[98]....
        /*0264*/ 	.word	0xffffffff


	//   ....[99]....
        /*0268*/ 	.word	0xffffffff


	//   ....[100]....
        /*026c*/ 	.word	0xffffffff


	//   ....[101]....
        /*0270*/ 	.word	0xffffffff


	//   ....[102]....
        /*0274*/ 	.word	0xffffffff


	//   ....[103]....
        /*0278*/ 	.word	0xffffffff


	//   ....[104]....
        /*027c*/ 	.word	0xffffffff


	//   ....[105]....
        /*0280*/ 	.word	0xffffffff


	//   ....[106]....
        /*0284*/ 	.word	0xffffffff


	//   ....[107]....
        /*0288*/ 	.word	0xffffffff


	//   ....[108]....
        /*028c*/ 	.word	0xffffffff


	//   ....[109]....
        /*0290*/ 	.word	0xffffffff


	//   ....[110]....
        /*0294*/ 	.word	0xffffffff


	//   ....[111]....
        /*0298*/ 	.word	0xffffffff


	//   ....[112]....
        /*029c*/ 	.word	0xffffffff


	//   ....[113]....
        /*02a0*/ 	.word	0xffffffff


	//   ....[114]....
        /*02a4*/ 	.word	0xffffffff


	//   ....[115]....
        /*02a8*/ 	.word	0x05000004


	//   ....[116]....
        /*02ac*/ 	.word	0xffffffff


	//   ....[117]....
        /*02b0*/ 	.word	0xffffffff


	//   ....[118]....
        /*02b4*/ 	.word	0xffffffff


	//   ....[119]....
        /*02b8*/ 	.word	0xffffffff


	//   ....[120]....
        /*02bc*/ 	.word	0xffffffff


	//   ....[121]....
        /*02c0*/ 	.word	0xffffffff


	//   ....[122]....
        /*02c4*/ 	.word	0xffffffff


	//   ....[123]....
        /*02c8*/ 	.word	0xffffffff


	//   ....[124]....
        /*02cc*/ 	.word	0xffffffff


	//   ....[125]....
        /*02d0*/ 	.word	0xffffffff


	//   ....[126]....
        /*02d4*/ 	.word	0xffffffff


	//   ....[127]....
        /*02d8*/ 	.word	0xffffffff


	//   ....[128]....
        /*02dc*/ 	.word	0xffffffff


	//   ....[129]....
        /*02e0*/ 	.word	0xffffffff


	//   ....[130]....
        /*02e4*/ 	.word	0xffffffff


	//   ....[131]....
        /*02e8*/ 	.word	0xffffffff


	//   ....[132]....
        /*02ec*/ 	.word	0xffffffff


	//   ....[133]....
        /*02f0*/ 	.word	0xffffffff


	//   ....[134]....
        /*02f4*/ 	.word	0xffffffff


	//   ....[135]....
        /*02f8*/ 	.word	0xffffffff


	//   ....[136]....
        /*02fc*/ 	.word	0xffffffff


	//   ....[137]....
        /*0300*/ 	.word	0xffffffff


	//   ....[138]....
        /*0304*/ 	.word	0xffffffff


	//   ....[139]....
        /*0308*/ 	.word	0xffffffff


	//   ....[140]....
        /*030c*/ 	.word	0xffffffff


	//   ....[141]....
        /*0310*/ 	.word	0xffffffff


	//   ....[142]....
        /*0314*/ 	.word	0xffffffff


	//   ....[143]....
        /*0318*/ 	.word	0xffffffff


	//   ....[144]....
        /*031c*/ 	.word	0xffffffff


	//   ....[145]....
        /*0320*/ 	.word	0xffffffff


	//   ....[146]....
        /*0324*/ 	.word	0xffffffff


	//   ....[147]....
        /*0328*/ 	.word	0xffffffff


	//   ....[148]....
        /*032c*/ 	.word	0xffffffff


	//   ....[149]....
        /*0330*/ 	.word	0xffffffff


	//   ....[150]....
        /*0334*/ 	.word	0xffffffff


	//   ....[151]....
        /*0338*/ 	.word	0xffffffff


	//   ....[152]....
        /*033c*/ 	.word	0xffffffff


	//   ....[153]....
        /*0340*/ 	.word	0xffffffff


	//   ....[154]....
        /*0344*/ 	.word	0xffffffff


	//   ....[155]....
        /*0348*/ 	.word	0xffffffff


	//   ....[156]....
        /*034c*/ 	.word	0xffffffff


	//   ....[157]....
        /*0350*/ 	.word	0xffffffff


	//   ....[158]....
        /*0354*/ 	.word	0xffffffff


	//   ....[159]....
        /*0358*/ 	.word	0xffffffff


	//   ....[160]....
        /*035c*/ 	.word	0xffffffff


	//   ....[161]....
        /*0360*/ 	.word	0xffffffff


	//   ....[162]....
        /*0364*/ 	.word	0xffffffff


	//   ....[163]....
        /*0368*/ 	.word	0xffffffff


	//   ....[164]....
        /*036c*/ 	.word	0x05000046


	//   ....[165]....
        /*0370*/ 	.word	0x05000046


	//   ....[166]....
        /*0374*/ 	.word	0x05000046


	//   ....[167]....
        /*0378*/ 	.word	0x05000046


	//   ....[168]....
        /*037c*/ 	.word	0x05000046


	//----- nvinfo : EIATTR_COOP_GROUP_INSTR_OFFSETS
	.align		4
.L_160:
        /*0380*/ 	.byte	0x04, 0x28
        /*0382*/ 	.short	(.L_162 - .L_161)


	//   ....[0]....
.L_161:
        /*0384*/ 	.word	0x000014b0


	//   ....[1]....
        /*0388*/ 	.word	0x00001c90


	//   ....[2]....
        /*038c*/ 	.word	0x00002f80


	//   ....[3]....
        /*0390*/ 	.word	0x00002fa0


	//   ....[4]....
        /*0394*/ 	.word	0x00002fc0


	//   ....[5]....
        /*0398*/ 	.word	0x00002fe0


	//   ....[6]....
        /*039c*/ 	.word	0x00003000


	//   ....[7]....
        /*03a0*/ 	.word	0x000034a0


	//   ....[8]....
        /*03a4*/ 	.word	0x000034b0


	//   ....[9]....
        /*03a8*/ 	.word	0x000034d0


	//   ....[10]....
        /*03ac*/ 	.word	0x000034f0


	//   ....[11]....
        /*03b0*/ 	.word	0x00003540


	//   ....[12]....
        /*03b4*/ 	.word	0x00003570


	//   ....[13]....
        /*03b8*/ 	.word	0x000035b0


	//   ....[14]....
        /*03bc*/ 	.word	0x000035d0


	//   ....[15]....
        /*03c0*/ 	.word	0x000036d0


	//   ....[16]....
        /*03c4*/ 	.word	0x000036e0


	//   ....[17]....
        /*03c8*/ 	.word	0x00003700


	//   ....[18]....
        /*03cc*/ 	.word	0x00003740


	//   ....[19]....
        /*03d0*/ 	.word	0x00003770


	//   ....[20]....
        /*03d4*/ 	.word	0x000037b0


	//   ....[21]....
        /*03d8*/ 	.word	0x000037d0


	//   ....[22]....
        /*03dc*/ 	.word	0x000037f0


	//   ....[23]....
        /*03e0*/ 	.word	0x00003830


	//   ....[24]....
        /*03e4*/ 	.word	0x00003910


	//   ....[25]....
        /*03e8*/ 	.word	0x00003920


	//   ....[26]....
        /*03ec*/ 	.word	0x00003940


	//   ....[27]....
        /*03f0*/ 	.word	0x00003980


	//   ....[28]....
        /*03f4*/ 	.word	0x000039b0


	//   ....[29]....
        /*03f8*/ 	.word	0x000039f0


	//   ....[30]....
        /*03fc*/ 	.word	0x00003a10


	//   ....[31]....
        /*0400*/ 	.word	0x00003a30


	//   ....[32]....
        /*0404*/ 	.word	0x00003a70


	//   ....[33]....
        /*0408*/ 	.word	0x00003b50


	//   ....[34]....
        /*040c*/ 	.word	0x00003b60


	//   ....[35]....
        /*0410*/ 	.word	0x00003b90


	//   ....[36]....
        /*0414*/ 	.word	0x00003bb0


	//   ....[37]....
        /*0418*/ 	.word	0x00003c00


	//   ....[38]....
        /*041c*/ 	.word	0x00003c20


	//   ....[39]....
        /*0420*/ 	.word	0x00003c60


	//   ....[40]....
        /*0424*/ 	.word	0x00003c80


	//   ....[41]....
        /*0428*/ 	.word	0x00003cd0


	//   ....[42]....
        /*042c*/ 	.word	0x00003d90


	//   ....[43]....
        /*0430*/ 	.word	0x00003da0


	//   ....[44]....
        /*0434*/ 	.word	0x00003dd0


	//   ....[45]....
        /*0438*/ 	.word	0x00003e00


	//   ....[46]....
        /*043c*/ 	.word	0x00003e50


	//   ....[47]....
        /*0440*/ 	.word	0x00003e60


	//   ....[48]....
        /*0444*/ 	.word	0x00003ea0


	//   ....[49]....
        /*0448*/ 	.word	0x00003ed0


	//   ....[50]....
        /*044c*/ 	.word	0x00003f00


	//   ....[51]....
        /*0450*/ 	.word	0x00003fd0


	//   ....[52]....
        /*0454*/ 	.word	0x00003fe0


	//   ....[53]....
        /*0458*/ 	.word	0x00004030


	//   ....[54]....
        /*045c*/ 	.word	0x00004060


	//   ....[55]....
        /*0460*/ 	.word	0x00004090


	//   ....[56]....
        /*0464*/ 	.word	0x000040c0


	//   ....[57]....
        /*0468*/ 	.word	0x000040f0


	//   ....[58]....
        /*046c*/ 	.word	0x00004120


	//   ....[59]....
        /*0470*/ 	.word	0x00004150


	//   ....[60]....
        /*0474*/ 	.word	0x00004210


	//   ....[61]....
        /*0478*/ 	.word	0x00004220


	//   ....[62]....
        /*047c*/ 	.word	0x00004270


	//   ....[63]....
        /*0480*/ 	.word	0x000042a0


	//   ....[64]....
        /*0484*/ 	.word	0x000042d0


	//   ....[65]....
        /*0488*/ 	.word	0x00004300


	//   ....[66]....
        /*048c*/ 	.word	0x00004330


	//   ....[67]....
        /*0490*/ 	.word	0x00004360


	//   ....[68]....
        /*0494*/ 	.word	0x00004390


	//   ....[69]....
        /*0498*/ 	.word	0x00004430


	//   ....[70]....
        /*049c*/ 	.word	0x00004450


	//   ....[71]....
        /*04a0*/ 	.word	0x00004460


	//   ....[72]....
        /*04a4*/ 	.word	0x000044b0


	//   ....[73]....
        /*04a8*/ 	.word	0x000044e0


	//   ....[74]....
        /*04ac*/ 	.word	0x00004510


	//   ....[75]....
        /*04b0*/ 	.word	0x00004540


	//   ....[76]....
        /*04b4*/ 	.word	0x00004570


	//   ....[77]....
        /*04b8*/ 	.word	0x000045a0


	//   ....[78]....
        /*04bc*/ 	.word	0x00004670


	//   ....[79]....
        /*04c0*/ 	.word	0x00004690


	//   ....[80]....
        /*04c4*/ 	.word	0x000046a0


	//   ....[81]....
        /*04c8*/ 	.word	0x000046f0


	//   ....[82]....
        /*04cc*/ 	.word	0x00004720


	//   ....[83]....
        /*04d0*/ 	.word	0x00004750


	//   ....[84]....
        /*04d4*/ 	.word	0x00004780


	//   ....[85]....
        /*04d8*/ 	.word	0x000047b0


	//   ....[86]....
        /*04dc*/ 	.word	0x000047e0


	//   ....[87]....
        /*04e0*/ 	.word	0x000048b0


	//   ....[88]....
        /*04e4*/ 	.word	0x000048d0


	//   ....[89]....
        /*04e8*/ 	.word	0x000048e0


	//   ....[90]....
        /*04ec*/ 	.word	0x00004930


	//   ....[91]....
        /*04f0*/ 	.word	0x00004960


	//   ....[92]....
        /*04f4*/ 	.word	0x00004990


	//   ....[93]....
        /*04f8*/ 	.word	0x000049c0


	//   ....[94]....
        /*04fc*/ 	.word	0x000049f0


	//   ....[95]....
        /*0500*/ 	.word	0x00004a20


	//   ....[96]....
        /*0504*/ 	.word	0x00004b00


	//   ....[97]....
        /*0508*/ 	.word	0x00004b20


	//   ....[98]....
        /*050c*/ 	.word	0x00004b30


	//   ....[99]....
        /*0510*/ 	.word	0x00004b80


	//   ....[100]....
        /*0514*/ 	.word	0x00004bb0


	//   ....[101]....
        /*0518*/ 	.word	0x00004be0


	//   ....[102]....
        /*051c*/ 	.word	0x00004c10


	//   ....[103]....
        /*0520*/ 	.word	0x00004c40


	//   ....[104]....
        /*0524*/ 	.word	0x00004c70


	//   ....[105]....
        /*0528*/ 	.word	0x00004d40


	//   ....[106]....
        /*052c*/ 	.word	0x00004d60


	//   ....[107]....
        /*0530*/ 	.word	0x00004d70


	//   ....[108]....
        /*0534*/ 	.word	0x00004dc0


	//   ....[109]....
        /*0538*/ 	.word	0x00004df0


	//   ....[110]....
        /*053c*/ 	.word	0x00004e20


	//   ....[111]....
        /*0540*/ 	.word	0x00004e50


	//   ....[112]....
        /*0544*/ 	.word	0x00004e80


	//   ....[113]....
        /*0548*/ 	.word	0x00004eb0


	//   ....[114]....
        /*054c*/ 	.word	0x00004f70


	//   ....[115]....
        /*0550*/ 	.word	0x000053c0


	//   ....[116]....
        /*0554*/ 	.word	0x00005730


	//   ....[117]....
        /*0558*/ 	.word	0x00005880


	//   ....[118]....
        /*055c*/ 	.word	0x000059d0


	//   ....[119]....
        /*0560*/ 	.word	0x00005b20


	//   ....[120]....
        /*0564*/ 	.word	0x00005c70


	//   ....[121]....
        /*0568*/ 	.word	0x00005dc0


	//   ....[122]....
        /*056c*/ 	.word	0x00005f10


	//   ....[123]....
        /*0570*/ 	.word	0x00006060


	//   ....[124]....
        /*0574*/ 	.word	0x000061b0


	//   ....[125]....
        /*0578*/ 	.word	0x00006300


	//   ....[126]....
        /*057c*/ 	.word	0x00006450


	//   ....[127]....
        /*0580*/ 	.word	0x000065a0


	//   ....[128]....
        /*0584*/ 	.word	0x00006810


	//   ....[129]....
        /*0588*/ 	.word	0x000069e0


	//   ....[130]....
        /*058c*/ 	.word	0x00006bb0


	//   ....[131]....
        /*0590*/ 	.word	0x00006d80


	//   ....[132]....
        /*0594*/ 	.word	0x00006f50


	//   ....[133]....
        /*0598*/ 	.word	0x00007120


	//   ....[134]....
        /*059c*/ 	.word	0x000072f0


	//   ....[135]....
        /*05a0*/ 	.word	0x000074b0


	//   ....[136]....
        /*05a4*/ 	.word	0x00007660


	//   ....[137]....
        /*05a8*/ 	.word	0x00007810


	//   ....[138]....
        /*05ac*/ 	.word	0x000079c0


	//   ....[139]....
        /*05b0*/ 	.word	0x00007b70


	//   ....[140]....
        /*05b4*/ 	.word	0x000086a0


	//   ....[141]....
        /*05b8*/ 	.word	0x00008720


	//   ....[142]....
        /*05bc*/ 	.word	0x000087a0


	//   ....[143]....
        /*05c0*/ 	.word	0x00008820


	//   ....[144]....
        /*05c4*/ 	.word	0x000088a0


	//   ....[145]....
        /*05c8*/ 	.word	0x00008920


	//   ....[146]....
        /*05cc*/ 	.word	0x000089a0


	//   ....[147]....
        /*05d0*/ 	.word	0x00008a20


	//   ....[148]....
        /*05d4*/ 	.word	0x00008aa0


	//   ....[149]....
        /*05d8*/ 	.word	0x00008b20


	//   ....[150]....
        /*05dc*/ 	.word	0x00008ba0


	//   ....[151]....
        /*05e0*/ 	.word	0x00008c20


	//   ....[152]....
        /*05e4*/ 	.word	0x00008da0


	//   ....[153]....
        /*05e8*/ 	.word	0x00008e50


	//   ....[154]....
        /*05ec*/ 	.word	0x00008f00


	//   ....[155]....
        /*05f0*/ 	.word	0x00008fc0


	//   ....[156]....
        /*05f4*/ 	.word	0x00009070


	//   ....[157]....
        /*05f8*/ 	.word	0x00009130


	//   ....[158]....
        /*05fc*/ 	.word	0x000091e0


	//   ....[159]....
        /*0600*/ 	.word	0x000092a0


	//   ....[160]....
        /*0604*/ 	.word	0x00009350


	//   ....[161]....
        /*0608*/ 	.word	0x00009410


	//   ....[162]....
        /*060c*/ 	.word	0x000094c0


	//   ....[163]....
        /*0610*/ 	.word	0x00009560


	//   ....[164]....
        /*0614*/ 	.word	0x000095d0


	//   ....[165]....
        /*0618*/ 	.word	0x00009640


	//   ....[166]....
        /*061c*/ 	.word	0x000096b0


	//   ....[167]....
        /*0620*/ 	.word	0x00009720


	//   ....[168]....
        /*0624*/ 	.word	0x00009790


	//----- nvinfo : EIATTR_VRC_CTA_INIT_COUNT
	.align		4
.L_162:
        /*0628*/ 	.byte	0x02, 0x4a
	.zero		1
	.zero		1


	//----- nvinfo : EIATTR_EXIT_INSTR_OFFSETS
	.align		4
        /*062c*/ 	.byte	0x04, 0x1c
        /*062e*/ 	.short	(.L_164 - .L_163)


	//   ....[0]....
.L_163:
        /*0630*/ 	.word	0x00002b10


	//   ....[1]....
        /*0634*/ 	.word	0x00002d80


	//   ....[2]....
        /*0638*/ 	.word	0x00002da0


	//   ....[3]....
        /*063c*/ 	.word	0x00008c30


	//   ....[4]....
        /*0640*/ 	.word	0x00009570


	//----- nvinfo : EIATTR_MAX_THREADS
	.align		4
.L_164:
        /*0644*/ 	.byte	0x04, 0x05
        /*0646*/ 	.short	(.L_166 - .L_165)
.L_165:
        /*0648*/ 	.word	0x00000180
        /*064c*/ 	.word	0x00000001
        /*0650*/ 	.word	0x00000001


	//----- nvinfo : EIATTR_CRS_STACK_SIZE
	.align		4
.L_166:
        /*0654*/ 	.byte	0x04, 0x1e
        /*0656*/ 	.short	(.L_168 - .L_167)
.L_167:
        /*0658*/ 	.word	0x00000000


	//----- nvinfo : EIATTR_CBANK_PARAM_SIZE
	.align		4
.L_168:
        /*065c*/ 	.byte	0x03, 0x19
        /*065e*/ 	.short	0x004d


	//----- nvinfo : EIATTR_PARAM_CBANK
	.align		4
        /*0660*/ 	.byte	0x04, 0x0a
        /*0662*/ 	.short	(.L_170 - .L_169)
	.align		4
.L_169:
        /*0664*/ 	.word	index@(.nv.constant0._ZN3cub18CUB_300001_SM_10006detail10radix_sort29DeviceRadixSortOnesweepKernelINS1_5radix10policy_hubIddyE10Policy1000ELNS0_9SortOrderE0EddyiiNS1_21identity_decomposer_tEEEvPT5_SB_PT3_PKSC_PT1_PKSG_PT2_PKSK_T4_iiT6_)
        /*0668*/ 	.short	0x0380
        /*066a*/ 	.short	0x004d


	//----- nvinfo : EIATTR_SW_WAR
	.align		4
.L_170:
        /*066c*/ 	.byte	0x04, 0x36
        /*066e*/ 	.short	(.L_172 - .L_171)
.L_171:
        /*0670*/ 	.word	0x00000008
.L_172:


//--------------------- .nv.info._ZN3cub18CUB_300001_SM_10006detail10radix_sort33DeviceRadixSortExclusiveSumKernelINS1_5radix10policy_hubIddyE10Policy1000EyEEvPT0_ --------------------------
	.section	.nv.info._ZN3cub18CUB_300001_SM_10006detail10radix_sort33DeviceRadixSortExclusiveSumKernelINS1_5radix10policy_hubIddyE10Policy1000EyEEvPT0_,"",@"SHT_CUDA_INFO"
	.sectionflags	@""
	.align	4


	//----- nvinfo : EIATTR_CUDA_API_VERSION
	.align		4
        /*0000*/ 	.byte	0x04, 0x37
        /*0002*/ 	.short	(.L_174 - .L_173)
.L_173:
        /*0004*/ 	.word	0x00000082


	//----- nvinfo : EIATTR_KPARAM_INFO
	.align		4
.L_174:
        /*0008*/ 	.byte	0x04, 0x17
        /*000a*/ 	.short	(.L_176 - .L_175)
.L_175:
        /*000c*/ 	.word	0x00000000
        /*0010*/ 	.short	0x0000
        /*0012*/ 	.short	0x0000
        /*0014*/ 	.byte	0x00, 0xf5, 0x21, 0x00


	//----- nvinfo : EIATTR_SPARSE_MMA_MASK
	.align		4
.L_176:
        /*0018*/ 	.byte	0x03, 0x50
        /*001a*/ 	.short	0x0000


	//----- nvinfo : EIATTR_MAXREG_COUNT
	.align		4
        /*001c*/ 	.byte	0x03, 0x1b
        /*001e*/ 	.short	0x00ff


	//----- nvinfo : EIATTR_NUM_BARRIERS
	.align		4
        /*0020*/ 	.byte	0x02, 0x4c
        /*0022*/ 	.byte	0x01
	.zero		1


	//----- nvinfo : EIATTR_MERCURY_ISA_VERSION
	.align		4
        /*0024*/ 	.byte	0x03, 0x5f
        /*0026*/ 	.short	0x0101


	//----- nvinfo : EIATTR_COOP_GROUP_MASK_REGIDS
	.align		4
        /*0028*/ 	.byte	0x04, 0x29
        /*002a*/ 	.short	(.L_178 - .L_177)


	//   ....[0]....
.L_177:
        /*002c*/ 	.word	0xffffffff


	//   ....[1]....
        /*0030*/ 	.word	0xffffffff


	//   ....[2]....
        /*0034*/ 	.word	0xffffffff


	//   ....[3]....
        /*0038*/ 	.word	0xffffffff


	//   ....[4]....
        /*003c*/ 	.word	0xffffffff


	//   ....[5]....
        /*0040*/ 	.word	0xffffffff


	//   ....[6]....
        /*0044*/ 	.word	0xffffffff


	//   ....[7]....
        /*0048*/ 	.word	0xffffffff


	//   ....[8]....
        /*004c*/ 	.word	0xffffffff


	//   ....[9]....
        /*0050*/ 	.word	0xffffffff


	//   ....[10]....
        /*0054*/ 	.word	0x05000015


	//   ....[11]....
        /*0058*/ 	.word	0x05000015


	//   ....[12]....
        /*005c*/ 	.word	0x05000015


	//   ....[13]....
        /*0060*/ 	.word	0x05000015


	//   ....[14]....
        /*0064*/ 	.word	0x05000015


	//   ....[15]....
        /*0068*/ 	.word	0x05000015


	//   ....[16]....
        /*006c*/ 	.word	0x05000015


	//   ....[17]....
        /*0070*/ 	.word	0x05000015


	//   ....[18]....
        /*0074*/ 	.word	0x05000015


	//   ....[19]....
        /*0078*/ 	.word	0x05000015


	//----- nvinfo : EIATTR_COOP_GROUP_INSTR_OFFSETS
	.align		4
.L_178:
        /*007c*/ 	.byte	0x04, 0x28
        /*007e*/ 	.short	(.L_180 - .L_179)


	//   ....[0]....
.L_179:
        /*0080*/ 	.word	0x00000250


	//   ....[1]....
        /*0084*/ 	.word	0x00000260


	//   ....[2]....
        /*0088*/ 	.word	0x000002a0


	//   ....[3]....
        /*008c*/ 	.word	0x000002c0


	//   ....[4]....
        /*0090*/ 	.word	0x00000310


	//   ....[5]....
        /*0094*/ 	.word	0x00000320


	//   ....[6]....
        /*0098*/ 	.word	0x00000360


	//   ....[7]....
        /*009c*/ 	.word	0x00000380


	//   ....[8]....
        /*00a0*/ 	.word	0x000003d0


	//   ....[9]....
        /*00a4*/ 	.word	0x000003e0


	//   ....[10]....
        /*00a8*/ 	.word	0x00000660


	//   ....[11]....
        /*00ac*/ 	.word	0x000006b0


	//   ....[12]....
        /*00b0*/ 	.word	0x00000740


	//   ....[13]....
        /*00b4*/ 	.word	0x00000790


	//   ....[14]....
        /*00b8*/ 	.word	0x00000820


	//   ....[15]....
        /*00bc*/ 	.word	0x00000870


	//   ....[16]....
        /*00c0*/ 	.word	0x00000900


	//   ....[17]....
        /*00c4*/ 	.word	0x00000950


	//   ....[18]....
        /*00c8*/ 	.word	0x000009e0


	//   ....[19]....
        /*00cc*/ 	.word	0x00000a30


	//----- nvinfo : EIATTR_VRC_CTA_INIT_COUNT
	.align		4
.L_180:
        /*00d0*/ 	.byte	0x02, 0x4a
	.zero		1
	.zero		1


	//----- nvinfo : EIATTR_EXIT_INSTR_OFFSETS
	.align		4
        /*00d4*/ 	.byte	0x04, 0x1c
        /*00d6*/ 	.short	(.L_182 - .L_181)


	//   ....[0]....
.L_181:
        /*00d8*/ 	.word	0x000005d0


	//   ....[1]....
        /*00dc*/ 	.word	0x00000600


	//----- nvinfo : EIATTR_CRS_STACK_SIZE
	.align		4
.L_182:
        /*00e0*/ 	.byte	0x04, 0x1e
        /*00e2*/ 	.short	(.L_184 - .L_183)
.L_183:
        /*00e4*/ 	.word	0x00000000


	//----- nvinfo : EIATTR_CBANK_PARAM_SIZE
	.align		4
.L_184:
        /*00e8*/ 	.byte	0x03, 0x19
        /*00ea*/ 	.short	0x0008


	//----- nvinfo : EIATTR_PARAM_CBANK
	.align		4
        /*00ec*/ 	.byte	0x04, 0x0a
        /*00ee*/ 	.short	(.L_186 - .L_185)
	.align		4
.L_185:
        /*00f0*/ 	.word	index@(.nv.constant0._ZN3cub18CUB_300001_SM_10006detail10radix_sort33DeviceRadixSortExclusiveSumKernelINS1_5radix10policy_hubIddyE10Policy1000EyEEvPT0_)
        /*00f4*/ 	.short	0x0380
        /*00f6*/ 	.short	0x0008


	//----- nvinfo : EIATTR_SW_WAR
	.align		4
.L_186:
        /*00f8*/ 	.byte	0x04, 0x36
        /*00fa*/ 	.short	(.L_188 - .L_187)
.L_187:
        /*00fc*/ 	.word	0x00000008
.L_188:


//--------------------- .nv.info._ZN3cub18CUB_300001_SM_10006detail10radix_sort30DeviceRadixSortHistogramKernelINS1_5radix10policy_hubIddyE10Policy1000ELNS0_9SortOrderE0EdyNS1_21identity_decomposer_tEEEvPT2_PKT1_SA_iiT3_ --------------------------
	.section	.nv.info._ZN3cub18CUB_300001_SM_10006detail10radix_sort30DeviceRadixSortHistogramKernelINS1_5radix10policy_hubIddyE10Policy1000ELNS0_9SortOrderE0EdyNS1_21identity_decomposer_tEEEvPT2_PKT1_SA_iiT3_,"",@"SHT_CUDA_INFO"
	.sectionflags	@""
	.align	4


	//----- nvinfo : EIATTR_CUDA_API_VERSION
	.align		4
        /*0000*/ 	.byte	0x04, 0x37
        /*0002*/ 	.short	(.L_190 - .L_189)
.L_189:
        /*0004*/ 	.word	0x00000082


	//----- nvinfo : EIATTR_KPARAM_INFO
	.align		4
.L_190:
        /*0008*/ 	.byte	0x04, 0x17
        /*000a*/ 	.short	(.L_192 - .L_191)
.L_191:
        /*000c*/ 	.word	0x00000000
        /*0010*/ 	.short	0x0005
        /*0012*/ 	.short	0x0020
        /*0014*/ 	.byte	0x00, 0xf0, 0x05, 0x00


	//----- nvinfo : EIATTR_KPARAM_INFO
	.align		4
.L_192:
        /*0018*/ 	.byte	0x04, 0x17
        /*001a*/ 	.short	(.L_194 - .L_193)
.L_193:
        /*001c*/ 	.word	0x00000000
        /*0020*/ 	.short	0x0004
        /*0022*/ 	.short	0x001c
        /*0024*/ 	.byte	0x00, 0xf0, 0x11, 0x00


	//----- nvinfo : EIATTR_KPARAM_INFO
	.align		4
.L_194:
        /*0028*/ 	.byte	0x04, 0x17
        /*002a*/ 	.short	(.L_196 - .L_195)
.L_195:
        /*002c*/ 	.word	0x00000000
        /*0030*/ 	.short	0x0003
        /*0032*/ 	.short	0x0018
        /*0034*/ 	.byte	0x00, 0xf0, 0x11, 0x00


	//----- nvinfo : EIATTR_KPARAM_INFO
	.align		4
.L_196:
        /*0038*/ 	.byte	0x04, 0x17
        /*003a*/ 	.short	(.L_198 - .L_197)
.L_197:
        /*003c*/ 	.word	0x00000000
        /*0040*/ 	.short	0x0002
        /*0042*/ 	.short	0x0010
        /*0044*/ 	.byte	0x00, 0xf0, 0x21, 0x00


	//----- nvinfo : EIATTR_KPARAM_INFO
	.align		4
.L_198:
        /*0048*/ 	.byte	0x04, 0x17
        /*004a*/ 	.short	(.L_200 - .L_199)
.L_199:
        /*004c*/ 	.word	0x00000000
        /*0050*/ 	.short	0x0001
        /*0052*/ 	.short	0x0008
        /*0054*/ 	.byte	0x00, 0xf5, 0x21, 0x00


	//----- nvinfo : EIATTR_KPARAM_INFO
	.align		4
.L_200:
        /*0058*/ 	.byte	0x04, 0x17
        /*005a*/ 	.short	(.L_202 - .L_201)
.L_201:
        /*005c*/ 	.word	0x00000000
        /*0060*/ 	.short	0x0000
        /*0062*/ 	.short	0x0000
        /*0064*/ 	.byte	0x00, 0xf5, 0x21, 0x00


	//----- nvinfo : EIATTR_SPARSE_MMA_MASK
	.align		4
.L_202:
        /*0068*/ 	.byte	0x03, 0x50
        /*006a*/ 	.short	0x0000


	//----- nvinfo : EIATTR_MAXREG_COUNT
	.align		4
        /*006c*/ 	.byte	0x03, 0x1b
        /*006e*/ 	.short	0x00ff


	//----- nvinfo : EIATTR_NUM_BARRIERS
	.align		4
        /*0070*/ 	.byte	0x02, 0x4c
        /*0072*/ 	.byte	0x01
	.zero		1


	//----- nvinfo : EIATTR_MERCURY_ISA_VERSION
	.align		4
        /*0074*/ 	.byte	0x03, 0x5f
        /*0076*/ 	.short	0x0101


	//----- nvinfo : EIATTR_VRC_CTA_INIT_COUNT
	.align		4
        /*0078*/ 	.byte	0x02, 0x4a
	.zero		1
	.zero		1


	//----- nvinfo : EIATTR_EXIT_INSTR_OFFSETS
	.align		4
        /*007c*/ 	.byte	0x04, 0x1c
        /*007e*/ 	.short	(.L_204 - .L_203)


	//   ....[0]....
.L_203:
        /*0080*/ 	.word	0x00000040


	//   ....[1]....
        /*0084*/ 	.word	0x000039b0


	//----- nvinfo : EIATTR_MAX_THREADS
	.align		4
.L_204:
        /*0088*/ 	.byte	0x04, 0x05
        /*008a*/ 	.short	(.L_206 - .L_205)
.L_205:
        /*008c*/ 	.word	0x00000080
        /*0090*/ 	.word	0x00000001
        /*0094*/ 	.word	0x00000001


	//----- nvinfo : EIATTR_CRS_STACK_SIZE
	.align		4
.L_206:
        /*0098*/ 	.byte	0x04, 0x1e
        /*009a*/ 	.short	(.L_208 - .L_207)
.L_207:
        /*009c*/ 	.word	0x00000000


	//----- nvinfo : EIATTR_CBANK_PARAM_SIZE
	.align		4
.L_208:
        /*00a0*/ 	.byte	0x03, 0x19
        /*00a2*/ 	.short	0x0021


	//----- nvinfo : EIATTR_PARAM_CBANK
	.align		4
        /*00a4*/ 	.byte	0x04, 0x0a
        /*00a6*/ 	.short	(.L_210 - .L_209)
	.align		4
.L_209:
        /*00a8*/ 	.word	index@(.nv.constant0._ZN3cub18CUB_300001_SM_10006detail10radix_sort30DeviceRadixSortHistogramKernelINS1_5radix10policy_hubIddyE10Policy1000ELNS0_9SortOrderE0EdyNS1_21identity_decomposer_tEEEvPT2_PKT1_SA_iiT3_)
        /*00ac*/ 	.short	0x0380
        /*00ae*/ 	.short	0x0021


	//----- nvinfo : EIATTR_SW_WAR
	.align		4
.L_210:
        /*00b0*/ 	.byte	0x04, 0x36
        /*00b2*/ 	.short	(.L_212 - .L_211)
.L_211:
        /*00b4*/ 	.word	0x00000008
.L_212:


//--------------------- .nv.info._ZN3cub18CUB_300001_SM_10006detail10radix_sort31DeviceRadixSortSingleTileKernelINS1_5radix10policy_hubIddyE10Policy1000ELNS0_9SortOrderE0EddyNS1_21identity_decomposer_tEEEvPKT1_PSA_PKT2_PSE_T3_iiT4_ --------------------------
	.section	.nv.info._ZN3cub18CUB_300001_SM_10006detail10radix_sort31DeviceRadixSortSingleTileKernelINS1_5radix10policy_hubIddyE10Policy1000ELNS0_9SortOrderE0EddyNS1_21identity_decomposer_tEEEvPKT1_PSA_PKT2_PSE_T3_iiT4_,"",@"SHT_CUDA_INFO"
	.sectionflags	@""
	.align	4


	//----- nvinfo : EIATTR_CUDA_API_VERSION
	.align		4
        /*0000*/ 	.byte	0x04, 0x37
        /*0002*/ 	.short	(.L_214 - .L_213)
.L_213:
        /*0004*/ 	.word	0x00000082


	//----- nvinfo : EIATTR_KPARAM_INFO
	.align		4
.L_214:
        /*0008*/ 	.byte	0x04, 0x17
        /*000a*/ 	.short	(.L_216 - .L_215)
.L_215:
        /*000c*/ 	.word	0x00000000
        /*0010*/ 	.short	0x0007
        /*0012*/ 	.short	0x0030
        /*0014*/ 	.byte	0x00, 0xf0, 0x05, 0x00


	//----- nvinfo : EIATTR_KPARAM_INFO
	.align		4
.L_216:
        /*0018*/ 	.byte	0x04, 0x17
        /*001a*/ 	.short	(.L_218 - .L_217)
.L_217:
        /*001c*/ 	.word	0x00000000
        /*0020*/ 	.short	0x0006
        /*0022*/ 	.short	0x002c
        /*0024*/ 	.byte	0x00, 0xf0, 0x11, 0x00


	//----- nvinfo : EIATTR_KPARAM_INFO
	.align		4
.L_218:
        /*0028*/ 	.byte	0x04, 0x17
        /*002a*/ 	.short	(.L_220 - .L_219)
.L_219:
        /*002c*/ 	.word	0x00000000
        /*0030*/ 	.short	0x0005
        /*0032*/ 	.short	0x0028
        /*0034*/ 	.byte	0x00, 0xf0, 0x11, 0x00


	//----- nvinfo : EIATTR_KPARAM_INFO
	.align		4
.L_220:
        /*0038*/ 	.byte	0x04, 0x17
        /*003a*/ 	.short	(.L_222 - .L_221)
.L_221:
        /*003c*/ 	.word	0x00000000
        /*0040*/ 	.short	0x0004
        /*0042*/ 	.short	0x0020
        /*0044*/ 	.byte	0x00, 0xf0, 0x21, 0x00


	//----- nvinfo : EIATTR_KPARAM_INFO
	.align		4
.L_222:
        /*0048*/ 	.byte	0x04, 0x17
        /*004a*/ 	.short	(.L_224 - .L_223)
.L_223:
        /*004c*/ 	.word	0x00000000
        /*0050*/ 	.short	0x0003
        /*0052*/ 	.short	0x0018
        /*0054*/ 	.byte	0x00, 0xf5, 0x21, 0x00


	//----- nvinfo : EIATTR_KPARAM_INFO
	.align		4
.L_224:
        /*0058*/ 	.byte	0x04, 0x17
        /*005a*/ 	.short	(.L_226 - .L_225)
.L_225:
        /*005c*/ 	.word	0x00000000
        /*0060*/ 	.short	0x0002
        /*0062*/ 	.short	0x0010
        /*0064*/ 	.byte	0x00, 0xf5, 0x21, 0x00


	//----- nvinfo : EIATTR_KPARAM_INFO
	.align		4
.L_226:
        /*0068*/ 	.byte	0x04, 0x17
        /*006a*/ 	.short	(.L_228 - .L_227)
.L_227:
        /*006c*/ 	.word	0x00000000
        /*0070*/ 	.short	0x0001
        /*0072*/ 	.short	0x0008
        /*0074*/ 	.byte	0x00, 0xf5, 0x21, 0x00


	//----- nvinfo : EIATTR_KPARAM_INFO
	.align		4
.L_228:
        /*0078*/ 	.byte	0x04, 0x17
        /*007a*/ 	.short	(.L_230 - .L_229)
.L_229:
        /*007c*/ 	.word	0x00000000
        /*0080*/ 	.short	0x0000
        /*0082*/ 	.short	0x0000
        /*0084*/ 	.byte	0x00, 0xf5, 0x21, 0x00


	//----- nvinfo : EIATTR_SPARSE_MMA_MASK
	.align		4
.L_230:
        /*0088*/ 	.byte	0x03, 0x50
        /*008a*/ 	.short	0x0000


	//----- nvinfo : EIATTR_MAXREG_COUNT
	.align		4
        /*008c*/ 	.byte	0x03, 0x1b
        /*008e*/ 	.short	0x00ff


	//----- nvinfo : EIATTR_NUM_BARRIERS
	.align		4
        /*0090*/ 	.byte	0x02, 0x4c
        /*0092*/ 	.byte	0x01
	.zero		1


	//----- nvinfo : EIATTR_MERCURY_ISA_VERSION
	.align		4
        /*0094*/ 	.byte	0x03, 0x5f
        /*0096*/ 	.short	0x0101


	//----- nvinfo : EIATTR_COOP_GROUP_MASK_REGIDS
	.align		4
        /*0098*/ 	.byte	0x04, 0x29
        /*009a*/ 	.short	(.L_232 - .L_231)


	//   ....[0]....
.L_231:
        /*009c*/ 	.word	0xffffffff


	//   ....[1]....
        /*00a0*/ 	.word	0xffffffff


	//   ....[2]....
        /*00a4*/ 	.word	0xffffffff


	//   ....[3]....
        /*00a8*/ 	.word	0xffffffff


	//   ....[4]....
        /*00ac*/ 	.word	0xffffffff


	//----- nvinfo : EIATTR_COOP_GROUP_INSTR_OFFSETS
	.align		4
.L_232:
        /*00b0*/ 	.byte	0x04, 0x28
        /*00b2*/ 	.short	(.L_234 - .L_233)


	//   ....[0]....
.L_233:
        /*00b4*/ 	.word	0x000017a0


	//   ....[1]....
        /*00b8*/ 	.word	0x000017c0


	//   ....[2]....
        /*00bc*/ 	.word	0x000017e0


	//   ....[3]....
        /*00c0*/ 	.word	0x00001800


	//   ....[4]....
        /*00c4*/ 	.word	0x00001820


	//----- nvinfo : EIATTR_VRC_CTA_INIT_COUNT
	.align		4
.L_234:
        /*00c8*/ 	.byte	0x02, 0x4a
	.zero		1
	.zero		1


	//----- nvinfo : EIATTR_EXIT_INSTR_OFFSETS
	.align		4
        /*00cc*/ 	.byte	0x04, 0x1c
        /*00ce*/ 	.short	(.L_236 - .L_235)


	//   ....[0]....
.L_235:
        /*00d0*/ 	.word	0x00002ec0


	//   ....[1]....
        /*00d4*/ 	.word	0x00002f60


	//----- nvinfo : EIATTR_MAX_THREADS
	.align		4
.L_236:
        /*00d8*/ 	.byte	0x04, 0x05
        /*00da*/ 	.short	(.L_238 - .L_237)
.L_237:
        /*00dc*/ 	.word	0x00000100
        /*00e0*/ 	.word	0x00000001
        /*00e4*/ 	.word	0x00000001


	//----- nvinfo : EIATTR_CRS_STACK_SIZE
	.align		4
.L_238:
        /*00e8*/ 	.byte	0x04, 0x1e
        /*00ea*/ 	.short	(.L_240 - .L_239)
.L_239:
        /*00ec*/ 	.word	0x00000000


	//----- nvinfo : EIATTR_CBANK_PARAM_SIZE
	.align		4
.L_240:
        /*00f0*/ 	.byte	0x03, 0x19
        /*00f2*/ 	.short	0x0031


	//----- nvinfo : EIATTR_PARAM_CBANK
	.align		4
        /*00f4*/ 	.byte	0x04, 0x0a
        /*00f6*/ 	.short	(.L_242 - .L_241)
	.align		4
.L_241:
        /*00f8*/ 	.word	index@(.nv.constant0._ZN3cub18CUB_300001_SM_10006detail10radix_sort31DeviceRadixSortSingleTileKernelINS1_5radix10policy_hubIddyE10Policy1000ELNS0_9SortOrderE0EddyNS1_21identity_decomposer_tEEEvPKT1_PSA_PKT2_PSE_T3_iiT4_)
        /*00fc*/ 	.short	0x0380
        /*00fe*/ 	.short	0x0031


	//----- nvinfo : EIATTR_SW_WAR
	.align		4
.L_242:
        /*0100*/ 	.byte	0x04, 0x36
        /*0102*/ 	.short	(.L_244 - .L_243)
.L_243:
        /*0104*/ 	.word	0x00000008
.L_244:


//--------------------- .nv.info._ZN3cub18CUB_300001_SM_10006detail10radix_sort29DeviceRadixSortOnesweepKernelINS1_5radix10policy_hubIdiyE10Policy1000ELNS0_9SortOrderE0EdiyiiNS1_21identity_decomposer_tEEEvPT5_SB_PT3_PKSC_PT1_PKSG_PT2_PKSK_T4_iiT6_ --------------------------
	.section	.nv.info._ZN3cub18CUB_300001_SM_10006detail10radix_sort29DeviceRadixSortOnesweepKernelINS1_5radix10policy_hubIdiyE10Policy1000ELNS0_9SortOrderE0EdiyiiNS1_21identity_decomposer_tEEEvPT5_SB_PT3_PKSC_PT1_PKSG_PT2_PKSK_T4_iiT6_,"",@"SHT_CUDA_INFO"
	.sectionflags	@""
	.align	4


	//----- nvinfo : EIATTR_CUDA_API_VERSION
	.align		4
        /*0000*/ 	.byte	0x04, 0x37
        /*0002*/ 	.short	(.L_246 - .L_245)
.L_245:
        /*0004*/ 	.word	0x00000082


	//----- nvinfo : EIATTR_KPARAM_INFO
	.align		4
.L_246:
        /*0008*/ 	.byte	0x04, 0x17
        /*000a*/ 	.short	(.L_248 - .L_247)
.L_247:
        /*000c*/ 	.word	0x00000000
        /*0010*/ 	.short	0x000b
        /*0012*/ 	.short	0x004c
        /*0014*/ 	.byte	0x00, 0xf0, 0x05, 0x00


	//----- nvinfo : EIATTR_KPARAM_INFO
	.align		4
.L_248:
        /*0018*/ 	.byte	0x04, 0x17
        /*001a*/ 	.short	(.L_250 - .L_249)
.L_249:
        /*001c*/ 	.word	0x00000000
        /*0020*/ 	.short	0x000a
        /*0022*/ 	.short	0x0048
        /*0024*/ 	.byte	0x00, 0xf0, 0x11, 0x00


	//----- nvinfo : EIATTR_KPARAM_INFO
	.align		4
.L_250:
        /*0028*/ 	.byte	0x04, 0x17
        /*002a*/ 	.short	(.L_252 - .L_251)
.L_251:
        /*002c*/ 	.word	0x00000000
        /*0030*/ 	.short	0x0009
        /*0032*/ 	.short	0x0044
        /*0034*/ 	.byte	0x00, 0xf0, 0x11, 0x00


	//----- nvinfo : EIATTR_KPARAM_INFO
	.align		4
.L_252:
        /*0038*/ 	.byte	0x04, 0x17
        /*003a*/ 	.short	(.L_254 - .L_253)
.L_253:
        /*003c*/ 	.word	0x00000000
        /*0040*/ 	.short	0x0008
        /*0042*/ 	.short	0x0040
        /*0044*/ 	.byte	0x00, 0xf0, 0x11, 0x00


	//----- nvinfo : EIATTR_KPARAM_INFO
	.align		4
.L_254:
        /*0048*/ 	.byte	0x04, 0x17
        /*004a*/ 	.short	(.L_256 - .L_255)
.L_255:
        /*004c*/ 	.word	0x00000000
        /*0050*/ 	.short	0x0007
        /*0052*/ 	.short	0x0038
        /*0054*/ 	.byte	0x00, 0xf5, 0x21, 0x00


	//----- nvinfo : EIATTR_KPARAM_INFO
	.align		4
.L_256:
        /*0058*/ 	.byte	0x04, 0x17
        /*005a*/ 	.short	(.L_258 - .L_257)
.L_257:
        /*005c*/ 	.word	0x00000000
        /*0060*/ 	.short	0x0006
        /*0062*/ 	.short	0x0030
        /*0064*/ 	.byte	0x00, 0xf5, 0x21, 0x00


	//----- nvinfo : EIATTR_KPARAM_INFO
	.align		4
.L_258:
        /*0068*/ 	.byte	0x04, 0x17
        /*006a*/ 	.short	(.L_260 - .L_259)
.L_259:
        /*006c*/ 	.word	0x00000000
        /*0070*/ 	.short	0x0005
        /*0072*/ 	.short	0x0028
        /*0074*/ 	.byte	0x00, 0xf5, 0x21, 0x00


	//----- nvinfo : EIATTR_KPARAM_INFO
	.align		4
.L_260:
        /*0078*/ 	.byte	0x04, 0x17
        /*007a*/ 	.short	(.L_262 - .L_261)
.L_261:
        /*007c*/ 	.word	0x00000000
        /*0080*/ 	.short	0x0004
        /*0082*/ 	.short	0x0020
        /*0084*/ 	.byte	0x00, 0xf5, 0x21, 0x00


	//----- nvinfo : EIATTR_KPARAM_INFO
	.align		4
.L_262:
        /*0088*/ 	.byte	0x04, 0x17
        /*008a*/ 	.short	(.L_264 - .L_263)
.L_263:
        /*008c*/ 	.word	0x00000000
        /*0090*/ 	.short	0x0003
        /*0092*/ 	.short	0x0018
        /*0094*/ 	.byte	0x00, 0xf5, 0x21, 0x00


	//----- nvinfo : EIATTR_KPARAM_INFO
	.align		4
.L_264:
        /*0098*/ 	.byte	0x04, 0x17
        /*009a*/ 	.short	(.L_266 - .L_265)
.L_265:
        /*009c*/ 	.word	0x00000000
        /*00a0*/ 	.short	0x0002
        /*00a2*/ 	.short	0x0010
        /*00a4*/ 	.byte	0x00, 0xf5, 0x21, 0x00


	//----- nvinfo : EIATTR_KPARAM_INFO
	.align		4
.L_266:
        /*00a8*/ 	.byte	0x04, 0x17
        /*00aa*/ 	.short	(.L_268 - .L_267)
.L_267:
        /*00ac*/ 	.word	0x00000000
        /*00b0*/ 	.short	0x0001
        /*00b2*/ 	.short	0x0008
        /*00b4*/ 	.byte	0x00, 0xf5, 0x21, 0x00


	//----- nvinfo : EIATTR_KPARAM_INFO
	.align		4
.L_268:
        /*00b8*/ 	.byte	0x04, 0x17
        /*00ba*/ 	.short	(.L_270 - .L_269)
.L_269:
        /*00bc*/ 	.word	0x00000000
        /*00c0*/ 	.short	0x0000
        /*00c2*/ 	.short	0x0000
        /*00c4*/ 	.byte	0x00, 0xf5, 0x21, 0x00


	//----- nvinfo : EIATTR_SPARSE_MMA_MASK
	.align		4
.L_270:
        /*00c8*/ 	.byte	0x03, 0x50
        /*00ca*/ 	.short	0x0000


	//----- nvinfo : EIATTR_MAXREG_COUNT
	.align		4
        /*00cc*/ 	.byte	0x03, 0x1b
        /*00ce*/ 	.short	0x00a8


	//----- nvinfo : EIATTR_NUM_BARRIERS
	.align		4
        /*00d0*/ 	.byte	0x02, 0x4c
        /*00d2*/ 	.byte	0x01
	.zero		1


	//----- nvinfo : EIATTR_MERCURY_ISA_VERSION
	.align		4
        /*00d4*/ 	.byte	0x03, 0x5f
        /*00d6*/ 	.short	0x0101


	//----- nvinfo : EIATTR_COOP_GROUP_MASK_REGIDS
	.align		4
        /*00d8*/ 	.byte	0x04, 0x29
        /*00da*/ 	.short	(.L_272 - .L_271)


	//   ....[0]....
.L_271:
        /*00dc*/ 	.word	0xffffffff


	//   ....[1]....
        /*00e0*/ 	.word	0x05000010


	//   ....[2]....
        /*00e4*/ 	.word	0xffffffff


	//   ....[3]....
        /*00e8*/ 	.word	0xffffffff


	//   ....[4]....
        /*00ec*/ 	.word	0xffffffff


	//   ....[5]....
        /*00f0*/ 	.word	0xffffffff


	//   ....[6]....
        /*00f4*/ 	.word	0xffffffff


	//   ....[7]....
        /*00f8*/ 	.word	0xffffffff


	//   ....[8]....
        /*00fc*/ 	.word	0xffffffff


	//   ....[9]....
        /*0100*/ 	.word	0xffffffff


	//   ....[10]....
        /*0104*/ 	.word	0xffffffff


	//   ....[11]....
        /*0108*/ 	.word	0xffffffff


	//   ....[12]....
        /*010c*/ 	.word	0xffffffff


	//   ....[13]....
        /*0110*/ 	.word	0xffffffff


	//   ....[14]....
        /*0114*/ 	.word	0xffffffff


	//   ....[15]....
        /*0118*/ 	.word	0xffffffff


	//   ....[16]....
        /*011c*/ 	.word	0xffffffff


	//   ....[17]....
        /*0120*/ 	.word	0xffffffff


	//   ....[18]....
        /*0124*/ 	.word	0xffffffff


	//   ....[19]....
        /*0128*/ 	.word	0xffffffff


	//   ....[20]....
        /*012c*/ 	.word	0xffffffff


	//   ....[21]....
        /*0130*/ 	.word	0xffffffff


	//   ....[22]....
        /*0134*/ 	.word	0xffffffff


	//   ....[23]....
        /*0138*/ 	.word	0xffffffff


	//   ....[24]....
        /*013c*/ 	.word	0xffffffff


	//   ....[25]....
        /*0140*/ 	.word	0xffffffff


	//   ....[26]....
        /*0144*/ 	.word	0xffffffff


	//   ....[27]....
        /*0148*/ 	.word	0xffffffff


	//   ....[28]....
        /*014c*/ 	.word	0xffffffff


	//   ....[29]....
        /*0150*/ 	.word	0xffffffff


	//   ....[30]....
        /*0154*/ 	.word	0xffffffff


	//   ....[31]....
        /*0158*/ 	.word	0xffffffff


	//   ....[32]....
        /*015c*/ 	.word	0xffffffff


	//   ....[33]....
        /*0160*/ 	.word	0xffffffff


	//   ....[34]....
        /*0164*/ 	.word	0xffffffff


	//   ....[35]....
        /*0168*/ 	.word	0xffffffff


	//   ....[36]....
        /*016c*/ 	.word	0xffffffff


	//   ....[37]....
        /*0170*/ 	.word	0xffffffff


	//   ....[38]....
        /*0174*/ 	.word	0xffffffff


	//   ....[39]....
        /*0178*/ 	.word	0xffffffff


	//   ....[40]....
        /*017c*/ 	.word	0xffffffff


	//   ....[41]....
        /*0180*/ 	.word	0xffffffff


	//   ....[42]....
        /*0184*/ 	.word	0xffffffff


	//   ....[43]....
        /*0188*/ 	.word	0xffffffff


	//   ....[44]....
        /*018c*/ 	.word	0xffffffff


	//   ....[45]....
        /*0190*/ 	.word	0xffffffff


	//   ....[46]....
        /*0194*/ 	.word	0xffffffff


	//   ....[47]....
        /*0198*/ 	.word	0xffffffff


	//   ....[48]....
        /*019c*/ 	.word	0xffffffff


	//   ....[49]....
        /*01a0*/ 	.word	0xffffffff


	//   ....[50]....
        /*01a4*/ 	.word	0xffffffff


	//   ....[51]....
        /*01a8*/ 	.word	0xffffffff


	//   ....[52]....
        /*01ac*/ 	.word	0xffffffff


	//   ....[53]....
        /*01b0*/ 	.word	0xffffffff


	//   ....[54]....
        /*01b4*/ 	.word	0xffffffff


	//   ....[55]....
        /*01b8*/ 	.word	0xffffffff


	//   ....[56]....
        /*01bc*/ 	.word	0xffffffff


	//   ....[57]....
        /*01c0*/ 	.word	0xffffffff


	//   ....[58]....
        /*01c4*/ 	.word	0xffffffff


	//   ....[59]....
        /*01c8*/ 	.word	0xffffffff


	//   ....[60]....
        /*01cc*/ 	.word	0xffffffff


	//   ....[61]....
        /*01d0*/ 	.word	0xffffffff


	//   ....[62]....
        /*01d4*/ 	.word	0xffffffff


	//   ....[63]....
        /*01d8*/ 	.word	0xffffffff


	//   ....[64]....
        /*01dc*/ 	.word	0xffffffff


	//   ....[65]....
        /*01e0*/ 	.word	0xffffffff


	//   ....[66]....
        /*01e4*/ 	.word	0xffffffff


	//   ....[67]....
        /*01e8*/ 	.word	0xffffffff


	//   ....[68]....
        /*01ec*/ 	.word	0xffffffff


	//   ....[69]....
        /*01f0*/ 	.word	0xffffffff


	//   ....[70]....
        /*01f4*/ 	.word	0xffffffff


	//   ....[71]....
        /*01f8*/ 	.word	0xffffffff


	//   ....[72]....
        /*01fc*/ 	.word	0xffffffff


	//   ....[73]....
        /*0200*/ 	.word	0xffffffff


	//   ....[74]....
        /*0204*/ 	.word	0xffffffff


	//   ....[75]....
        /*0208*/ 	.word	0xffffffff


	//   ....[76]....
        /*020c*/ 	.word	0xffffffff


	//   ....[77]....
        /*0210*/ 	.word	0xffffffff


	//   ....[78]....
        /*0214*/ 	.word	0xffffffff


	//   ....[79]....
        /*0218*/ 	.word	0xffffffff


	//   ....[80]....
        /*021c*/ 	.word	0xffffffff


	//   ....[81]....
        /*0220*/ 	.word	0xffffffff


	//   ....[82]....
        /*0224*/ 	.word	0xffffffff


	//   ....[83]....
        /*0228*/ 	.word	0xffffffff


	//   ....[84]....
        /*022c*/ 	.word	0xffffffff


	//   ....[85]....
        /*0230*/ 	.word	0xffffffff


	//   ....[86]....
        /*0234*/ 	.word	0xffffffff


	//   ....[87]....
        /*0238*/ 	.word	0xffffffff


	//   ....[88]....
        /*023c*/ 	.word	0xffffffff


	//   ....[89]....
        /*0240*/ 	.word	0xffffffff


	//   ....[90]....
        /*0244*/ 	.word	0xffffffff


	//   ....[91]....
        /*0248*/ 	.word	0xffffffff


	//   ....[92]....
        /*024c*/ 	.word	0xffffffff


	//   ....[93]....
        /*0250*/ 	.word	0xffffffff


	//   ....[94]....
        /*0254*/ 	.word	0xffffffff


	//   ....[95]....
        /*0258*/ 	.word	0xffffffff


	//   ....[96]....
        /*025c*/ 	.word	0xffffffff


	//   ....[97]....
        /*0260*/ 	.word	0xffffffff


	//   ....[98]....
        /*0264*/ 	.word	0xffffffff


	//   ....[99]....
        /*0268*/ 	.word	0xffffffff


	//   ....[100]....
        /*026c*/ 	.word	0xffffffff


	//   ....[101]....
        /*0270*/ 	.word	0xffffffff


	//   ....[102]....
        /*0274*/ 	.word	0xffffffff


	//   ....[103]....
        /*0278*/ 	.word	0xffffffff


	//   ....[104]....
        /*027c*/ 	.word	0xffffffff


	//   ....[105]....
        /*0280*/ 	.word	0xffffffff


	//   ....[106]....
        /*0284*/ 	.word	0xffffffff


	//   ....[107]....
        /*0288*/ 	.word	0xffffffff


	//   ....[108]....
        /*028c*/ 	.word	0xffffffff


	//   ....[109]....
        /*0290*/ 	.word	0xffffffff


	//   ....[110]....
        /*0294*/ 	.word	0xffffffff


	//   ....[111]....
        /*0298*/ 	.word	0xffffffff


	//   ....[112]....
        /*029c*/ 	.word	0xffffffff


	//   ....[113]....
        /*02a0*/ 	.word	0xffffffff


	//   ....[114]....
        /*02a4*/ 	.word	0xffffffff


	//   ....[115]....
        /*02a8*/ 	.word	0xffffffff


	//   ....[116]....
        /*02ac*/ 	.word	0xffffffff


	//   ....[117]....
        /*02b0*/ 	.word	0xffffffff


	//   ....[118]....
        /*02b4*/ 	.word	0xffffffff


	//   ....[119]....
        /*02b8*/ 	.word	0xffffffff


	//   ....[120]....
        /*02bc*/ 	.word	0xffffffff


	//   ....[121]....
        /*02c0*/ 	.word	0xffffffff


	//   ....[122]....
        /*02c4*/ 	.word	0xffffffff


	//   ....[123]....
        /*02c8*/ 	.word	0xffffffff


	//   ....[124]....
        /*02cc*/ 	.word	0xffffffff


	//   ....[125]....
        /*02d0*/ 	.word	0xffffffff


	//   ....[126]....
        /*02d4*/ 	.word	0xffffffff


	//   ....[127]....
        /*02d8*/ 	.word	0xffffffff


	//   ....[128]....
        /*02dc*/ 	.word	0xffffffff


	//   ....[129]....
        /*02e0*/ 	.word	0xffffffff


	//   ....[130]....
        /*02e4*/ 	.word	0xffffffff


	//   ....[131]....
        /*02e8*/ 	.word	0xffffffff


	//   ....[132]....
        /*02ec*/ 	.word	0xffffffff


	//   ....[133]....
        /*02f0*/ 	.word	0xffffffff


	//   ....[134]....
        /*02f4*/ 	.word	0xffffffff


	//   ....[135]....
        /*02f8*/ 	.word	0xffffffff


	//   ....[136]....
        /*02fc*/ 	.word	0xffffffff


	//   ....[137]....
        /*0300*/ 	.word	0xffffffff


	//   ....[138]....
        /*0304*/ 	.word	0xffffffff


	//   ....[139]....
        /*0308*/ 	.word	0xffffffff


	//   ....[140]....
        /*030c*/ 	.word	0xffffffff


	//   ....[141]....
        /*0310*/ 	.word	0xffffffff


	//   ....[142]....
        /*0314*/ 	.word	0x05000008


	//   ....[143]....
        /*0318*/ 	.word	0xffffffff


	//   ....[144]....
        /*031c*/ 	.word	0xffffffff


	//   ....[145]....
        /*0320*/ 	.word	0xffffffff


	//   ....[146]....
        /*0324*/ 	.word	0xffffffff


	//   ....[147]....
        /*0328*/ 	.word	0xffffffff


	//   ....[148]....
        /*032c*/ 	.word	0xffffffff


	//   ....[149]....
        /*0330*/ 	.word	0xffffffff


	//   ....[150]....
        /*0334*/ 	.word	0xffffffff


	//   ....[151]....
        /*0338*/ 	.word	0xffffffff


	//   ....[152]....
        /*033c*/ 	.word	0xffffffff


	//   ....[153]....
        /*0340*/ 	.word	0xffffffff


	//   ....[154]....
        /*0344*/ 	.word	0xffffffff


	//   ....[155]....
        /*0348*/ 	.word	0xffffffff


	//   ....[156]....
        /*034c*/ 	.word	0xffffffff


	//   ....[157]....
        /*0350*/ 	.word	0xffffffff


	//   ....[158]....
        /*0354*/ 	.word	0xffffffff


	//   ....[159]....
        /*0358*/ 	.word	0xffffffff


	//   ....[160]....
        /*035c*/ 	.word	0xffffffff


	//   ....[161]....
        /*0360*/ 	.word	0xffffffff


	//   ....[162]....
        /*0364*/ 	.word	0xffffffff


	//   ....[163]....
        /*0368*/ 	.word	0xffffffff


	//   ....[164]....
        /*036c*/ 	.word	0xffffffff


	//   ....[165]....
        /*0370*/ 	.word	0xffffffff


	//   ....[166]....
        /*0374*/ 	.word	0xffffffff


	//   ....[167]....
        /*0378*/ 	.word	0xffffffff


	//   ....[168]....
        /*037c*/ 	.word	0xffffffff


	//   ....[169]....
        /*0380*/ 	.word	0xffffffff


	//   ....[170]....
        /*0384*/ 	.word	0xffffffff


	//   ....[171]....
        /*0388*/ 	.word	0xffffffff


	//   ....[172]....
        /*038c*/ 	.word	0xffffffff


	//   ....[173]....
        /*0390*/ 	.word	0xffffffff


	//   ....[174]....
        /*0394*/ 	.word	0xffffffff


	//   ....[175]....
        /*0398*/ 	.word	0xffffffff


	//   ....[176]....
        /*039c*/ 	.word	0xffffffff


	//   ....[177]....
        /*03a0*/ 	.word	0xffffffff


	//   ....[178]....
        /*03a4*/ 	.word	0xffffffff


	//   ....[179]....
        /*03a8*/ 	.word	0xffffffff


	//   ....[180]....
        /*03ac*/ 	.word	0xffffffff


	//   ....[181]....
        /*03b0*/ 	.word	0xffffffff


	//   ....[182]....
        /*03b4*/ 	.word	0xffffffff


	//   ....[183]....
        /*03b8*/ 	.word	0xffffffff


	//   ....[184]....
        /*03bc*/ 	.word	0xffffffff


	//   ....[185]....
        /*03c0*/ 	.word	0xffffffff


	//   ....[186]....
        /*03c4*/ 	.word	0xffffffff


	//   ....[187]....
        /*03c8*/ 	.word	0xffffffff


	//   ....[188]....
        /*03cc*/ 	.word	0xffffffff


	//   ....[189]....
        /*03d0*/ 	.word	0xffffffff


	//   ....[190]....
        /*03d4*/ 	.word	0xffffffff


	//   ....[191]....
        /*03d8*/ 	.word	0xffffffff


	//   ....[192]....
        /*03dc*/ 	.word	0xffffffff


	//   ....[193]....
        /*03e0*/ 	.word	0xffffffff


	//   ....[194]....
        /*03e4*/ 	.word	0xffffffff


	//   ....[195]....
        /*03e8*/ 	.word	0xffffffff


	//   ....[196]....
        /*03ec*/ 	.word	0xffffffff


	//   ....[197]....
        /*03f0*/ 	.word	0xffffffff


	//   ....[198]....
        /*03f4*/ 	.word	0xffffffff


	//   ....[199]....
        /*03f8*/ 	.word	0xffffffff


	//   ....[200]....
        /*03fc*/ 	.word	0xffffffff


	//   ....[201]....
        /*0400*/ 	.word	0xffffffff


	//   ....[202]....
        /*0404*/ 	.word	0xffffffff


	//   ....[203]....
        /*0408*/ 	.word	0x05000049


	//   ....[204]....
        /*040c*/ 	.word	0x05000049


	//   ....[205]....
        /*0410*/ 	.word	0x05000049


	//   ....[206]....
        /*0414*/ 	.word	0x05000049


	//   ....[207]....
        /*0418*/ 	.word	0x05000049


	//----- nvinfo : EIATTR_COOP_GROUP_INSTR_OFFSETS
	.align		4
.L_272:
        /*041c*/ 	.byte	0x04, 0x28
        /*041e*/ 	.short	(.L_274 - .L_273)


	//   ....[0]....
.L_273:
        /*0420*/ 	.word	0x00001720


	//   ....[1]....
        /*0424*/ 	.word	0x00002090


	//   ....[2]....
        /*0428*/ 	.word	0x00003720


	//   ....[3]....
        /*042c*/ 	.word	0x00003740


	//   ....[4]....
        /*0430*/ 	.word	0x00003760


	//   ....[5]....
        /*0434*/ 	.word	0x00003780


	//   ....[6]....
        /*0438*/ 	.word	0x000037a0


	//   ....[7]....
        /*043c*/ 	.word	0x00003c30


	//   ....[8]....
        /*0440*/ 	.word	0x00003c40


	//   ....[9]....
        /*0444*/ 	.word	0x00003c60


	//   ....[10]....
        /*0448*/ 	.word	0x00003c80


	//   ....[11]....
        /*044c*/ 	.word	0x00003cd0


	//   ....[12]....
        /*0450*/ 	.word	0x00003d00


	//   ....[13]....
        /*0454*/ 	.word	0x00003d50


	//   ....[14]....
        /*0458*/ 	.word	0x00003d70


	//   ....[15]....
        /*045c*/ 	.word	0x00003e50


	//   ....[16]....
        /*0460*/ 	.word	0x00003e70


	//   ....[17]....
        /*0464*/ 	.word	0x00003e80


	//   ....[18]....
        /*0468*/ 	.word	0x00003ea0


	//   ....[19]....
        /*046c*/ 	.word	0x00003ee0


	//   ....[20]....
        /*0470*/ 	.word	0x00003f10


	//   ....[21]....
        /*0474*/ 	.word	0x00003f50


	//   ....[22]....
        /*0478*/ 	.word	0x00003f70


	//   ....[23]....
        /*047c*/ 	.word	0x00003f90


	//   ....[24]....
        /*0480*/ 	.word	0x000040a0


	//   ....[25]....
        /*0484*/ 	.word	0x000040b0


	//   ....[26]....
        /*0488*/ 	.word	0x000040e0


	//   ....[27]....
        /*048c*/ 	.word	0x00004100


	//   ....[28]....
        /*0490*/ 	.word	0x00004150


	//   ....[29]....
        /*0494*/ 	.word	0x00004170


	//   ....[30]....
        /*0498*/ 	.word	0x000041b0


	//   ....[31]....
        /*049c*/ 	.word	0x000041d0


	//   ....[32]....
        /*04a0*/ 	.word	0x00004230


	//   ....[33]....
        /*04a4*/ 	.word	0x000042f0


	//   ....[34]....
        /*04a8*/ 	.word	0x00004300


	//   ....[35]....
        /*04ac*/ 	.word	0x00004330


	//   ....[36]....
        /*04b0*/ 	.word	0x00004360


	//   ....[37]....
        /*04b4*/ 	.word	0x000043b0


	//   ....[38]....
        /*04b8*/ 	.word	0x000043c0


	//   ....[39]....
        /*04bc*/ 	.word	0x00004400


	//   ....[40]....
        /*04c0*/ 	.word	0x00004430


	//   ....[41]....
        /*04c4*/ 	.word	0x00004470


	//   ....[42]....
        /*04c8*/ 	.word	0x00004510


	//   ....[43]....
        /*04cc*/ 	.word	0x00004540


	//   ....[44]....
        /*04d0*/ 	.word	0x00004550


	//   ....[45]....
        /*04d4*/ 	.word	0x000045a0


	//   ....[46]....
        /*04d8*/ 	.word	0x000045d0


	//   ....[47]....
        /*04dc*/ 	.word	0x00004600


	//   ....[48]....
        /*04e0*/ 	.word	0x00004630


	//   ....[49]....
        /*04e4*/ 	.word	0x00004660


	//   ....[50]....
        /*04e8*/ 	.word	0x00004690


	//   ....[51]....
        /*04ec*/ 	.word	0x00004750


	//   ....[52]....
        /*04f0*/ 	.word	0x00004770


	//   ....[53]....
        /*04f4*/ 	.word	0x00004780


	//   ....[54]....
        /*04f8*/ 	.word	0x000047d0


	//   ....[55]....
        /*04fc*/ 	.word	0x00004800


	//   ....[56]....
        /*0500*/ 	.word	0x00004830


	//   ....[57]....
        /*0504*/ 	.word	0x00004860


	//   ....[58]....
        /*0508*/ 	.word	0x00004890


	//   ....[59]....
        /*050c*/ 	.word	0x000048c0


	//   ....[60]....
        /*0510*/ 	.word	0x000049b0


	//   ....[61]....
        /*0514*/ 	.word	0x000049c0


	//   ....[62]....
        /*0518*/ 	.word	0x00004a10


	//   ....[63]....
        /*051c*/ 	.word	0x00004a40


	//   ....[64]....
        /*0520*/ 	.word	0x00004a70


	//   ....[65]....
        /*0524*/ 	.word	0x00004aa0


	//   ....[66]....
        /*0528*/ 	.word	0x00004ad0


	//   ....[67]....
        /*052c*/ 	.word	0x00004b00


	//   ....[68]....
        /*0530*/ 	.word	0x00004b30


	//   ....[69]....
        /*0534*/ 	.word	0x00004bf0


	//   ....[70]....
        /*0538*/ 	.word	0x00004c00


	//   ....[71]....
        /*053c*/ 	.word	0x00004c50


	//   ....[72]....
        /*0540*/ 	.word	0x00004c80


	//   ....[73]....
        /*0544*/ 	.word	0x00004cb0


	//   ....[74]....
        /*0548*/ 	.word	0x00004ce0


	//   ....[75]....
        /*054c*/ 	.word	0x00004d10


	//   ....[76]....
        /*0550*/ 	.word	0x00004d40


	//   ....[77]....
        /*0554*/ 	.word	0x00004d70


	//   ....[78]....
        /*0558*/ 	.word	0x00004e30


	//   ....[79]....
        /*055c*/ 	.word	0x00004e40


	//   ....[80]....
        /*0560*/ 	.word	0x00004e90


	//   ....[81]....
        /*0564*/ 	.word	0x00004ec0


	//   ....[82]....
        /*0568*/ 	.word	0x00004ef0


	//   ....[83]....
        /*056c*/ 	.word	0x00004f20


	//   ....[84]....
        /*0570*/ 	.word	0x00004f50


	//   ....[85]....
        /*0574*/ 	.word	0x00004f80


	//   ....[86]....
        /*0578*/ 	.word	0x00004fb0


	//   ....[87]....
        /*057c*/ 	.word	0x00005080


	//   ....[88]....
        /*0580*/ 	.word	0x00005090


	//   ....[89]....
        /*0584*/ 	.word	0x000050e0


	//   ....[90]....
        /*0588*/ 	.word	0x00005110


	//   ....[91]....
        /*058c*/ 	.word	0x00005140


	//   ....[92]....
        /*0590*/ 	.word	0x00005170


	//   ....[93]....
        /*0594*/ 	.word	0x000051a0


	//   ....[94]....
        /*0598*/ 	.word	0x000051d0


	//   ....[95]....
        /*059c*/ 	.word	0x00005200


	//   ....[96]....
        /*05a0*/ 	.word	0x000052a0


	//   ....[97]....
        /*05a4*/ 	.word	0x000052e0


	//   ....[98]....
        /*05a8*/ 	.word	0x000052f0


	//   ....[99]....
        /*05ac*/ 	.word	0x00005340


	//   ....[100]....
        /*05b0*/ 	.word	0x00005370


	//   ....[101]....
        /*05b4*/ 	.word	0x000053a0


	//   ....[102]....
        /*05b8*/ 	.word	0x000053d0


	//   ....[103]....
        /*05bc*/ 	.word	0x00005400


	//   ....[104]....
        /*05c0*/ 	.word	0x00005430


	//   ....[105]....
        /*05c4*/ 	.word	0x00005500


	//   ....[106]....
        /*05c8*/ 	.word	0x00005520


	//   ....[107]....
        /*05cc*/ 	.word	0x00005530


	//   ....[108]....
        /*05d0*/ 	.word	0x00005580


	//   ....[109]....
        /*05d4*/ 	.word	0x000055b0


	//   ....[110]....
        /*05d8*/ 	.word	0x000055e0


	//   ....[111]....
        /*05dc*/ 	.word	0x00005610


	//   ....[112]....
        /*05e0*/ 	.word	0x00005640


	//   ....[113]....
        /*05e4*/ 	.word	0x00005670


	//   ....[114]....
        /*05e8*/ 	.word	0x00005760


	//   ....[115]....
        /*05ec*/ 	.word	0x00005780


	//   ....[116]....
        /*05f0*/ 	.word	0x00005790


	//   ....[117]....
        /*05f4*/ 	.word	0x000057e0


	//   ....[118]....
        /*05f8*/ 	.word	0x00005810


	//   ....[119]....
        /*05fc*/ 	.word	0x00005840


	//   ....[120]....
        /*0600*/ 	.word	0x00005870


	//   ....[121]....
        /*0604*/ 	.word	0x000058a0


	//   ....[122]....
        /*0608*/ 	.word	0x000058d0


	//   ....[123]....
        /*060c*/ 	.word	0x000059a0


	//   ....[124]....
        /*0610*/ 	.word	0x000059c0


	//   ....[125]....
        /*0614*/ 	.word	0x000059d0


	//   ....[126]....
        /*0618*/ 	.word	0x00005a00


	//   ....[127]....
        /*061c*/ 	.word	0x00005a50


	//   ....[128]....
        /*0620*/ 	.word	0x00005a80


	//   ....[129]....
        /*0624*/ 	.word	0x00005ab0


	//   ....[130]....
        /*0628*/ 	.word	0x00005ae0


	//   ....[131]....
        /*062c*/ 	.word	0x00005b10


	//   ....[132]....
        /*0630*/ 	.word	0x00005be0


	//   ....[133]....
        /*0634*/ 	.word	0x00005c10


	//   ....[134]....
        /*0638*/ 	.word	0x00005c20


	//   ....[135]....
        /*063c*/ 	.word	0x00005c70


	//   ....[136]....
        /*0640*/ 	.word	0x00005ca0


	//   ....[137]....
        /*0644*/ 	.word	0x00005cd0


	//   ....[138]....
        /*0648*/ 	.word	0x00005d00


	//   ....[139]....
        /*064c*/ 	.word	0x00005d30


	//   ....[140]....
        /*0650*/ 	.word	0x00005d60


	//   ....[141]....
        /*0654*/ 	.word	0x00005e10


	//   ....[142]....
        /*0658*/ 	.word	0x000062e0


	//   ....[143]....
        /*065c*/ 	.word	0x000066d0


	//   ....[144]....
        /*0660*/ 	.word	0x00006820


	//   ....[145]....
        /*0664*/ 	.word	0x00006970


	//   ....[146]....
        /*0668*/ 	.word	0x00006ac0


	//   ....[147]....
        /*066c*/ 	.word	0x00006c10


	//   ....[148]....
        /*0670*/ 	.word	0x00006d60


	//   ....[149]....
        /*0674*/ 	.word	0x00006eb0


	//   ....[150]....
        /*0678*/ 	.word	0x00007000


	//   ....[151]....
        /*067c*/ 	.word	0x00007150


	//   ....[152]....
        /*0680*/ 	.word	0x000072a0


	//   ....[153]....
        /*0684*/ 	.word	0x000073f0


	//   ....[154]....
        /*0688*/ 	.word	0x00007540


	//   ....[155]....
        /*068c*/ 	.word	0x00007690


	//   ....[156]....
        /*0690*/ 	.word	0x000077e0


	//   ....[157]....
        /*0694*/ 	.word	0x00007930


	//   ....[158]....
        /*0698*/ 	.word	0x00007be0


	//   ....[159]....
        /*069c*/ 	.word	0x00007de0


	//   ....[160]....
        /*06a0*/ 	.word	0x00007fe0


	//   ....[161]....
        /*06a4*/ 	.word	0x000081e0


	//   ....[162]....
        /*06a8*/ 	.word	0x000083e0


	//   ....[163]....
        /*06ac*/ 	.word	0x000085e0


	//   ....[164]....
        /*06b0*/ 	.word	0x000087e0


	//   ....[165]....
        /*06b4*/ 	.word	0x000089e0


	//   ....[166]....
        /*06b8*/ 	.word	0x00008be0


	//   ....[167]....
        /*06bc*/ 	.word	0x00008de0


	//   ....[168]....
        /*06c0*/ 	.word	0x00008fd0


	//   ....[169]....
        /*06c4*/ 	.word	0x000091b0


	//   ....[170]....
        /*06c8*/ 	.word	0x00009390


	//   ....[171]....
        /*06cc*/ 	.word	0x00009570


	//   ....[172]....
        /*06d0*/ 	.word	0x00009750


	//   ....[173]....
        /*06d4*/ 	.word	0x0000a610


	//   ....[174]....
        /*06d8*/ 	.word	0x0000a690


	//   ....[175]....
        /*06dc*/ 	.word	0x0000a710


	//   ....[176]....
        /*06e0*/ 	.word	0x0000a790


	//   ....[177]....
        /*06e4*/ 	.word	0x0000a810


	//   ....[178]....
        /*06e8*/ 	.word	0x0000a890


	//   ....[179]....
        /*06ec*/ 	.word	0x0000a910


	//   ....[180]....
        /*06f0*/ 	.word	0x0000a990


	//   ....[181]....
        /*06f4*/ 	.word	0x0000aa10


	//   ....[182]....
        /*06f8*/ 	.word	0x0000aaa0


	//   ....[183]....
        /*06fc*/ 	.word	0x0000ab20


	//   ....[184]....
        /*0700*/ 	.word	0x0000aba0


	//   ....[185]....
        /*0704*/ 	.word	0x0000ac20


	//   ....[186]....
        /*0708*/ 	.word	0x0000acb0


	//   ....[187]....
        /*070c*/ 	.word	0x0000ad30


	//   ....[188]....
        /*0710*/ 	.word	0x0000af50


	//   ....[189]....
        /*0714*/ 	.word	0x0000b050


	//   ....[190]....
        /*0718*/ 	.word	0x0000b150


	//   ....[191]....
        /*071c*/ 	.word	0x0000b250


	//   ....[192]....
        /*0720*/ 	.word	0x0000b350


	//   ....[193]....
        /*0724*/ 	.word	0x0000b450


	//   ....[194]....
        /*0728*/ 	.word	0x0000b550


	//   ....[195]....
        /*072c*/ 	.word	0x0000b650


	//   ....[196]....
        /*0730*/ 	.word	0x0000b740


	//   ....[197]....
        /*0734*/ 	.word	0x0000b820


	//   ....[198]....
        /*0738*/ 	.word	0x0000b900


	//   ....[199]....
        /*073c*/ 	.word	0x0000b9e0


	//   ....[200]....
        /*0740*/ 	.word	0x0000bac0


	//   ....[201]....
        /*0744*/ 	.word	0x0000bbb0


	//   ....[202]....
        /*0748*/ 	.word	0x0000bc50


	//   ....[203]....
        /*074c*/ 	.word	0x0000bcc0


	//   ....[204]....
        /*0750*/ 	.word	0x0000bd40


	//   ....[205]....
        /*0754*/ 	.word	0x0000bdc0


	//   ....[206]....
        /*0758*/ 	.word	0x0000be40


	//   ....[207]....
        /*075c*/ 	.word	0x0000bec0


	//----- nvinfo : EIATTR_VRC_CTA_INIT_COUNT
	.align		4
.L_274:
        /*0760*/ 	.byte	0x02, 0x4a
	.zero		1
	.zero		1


	//----- nvinfo : EIATTR_EXIT_INSTR_OFFSETS
	.align		4
        /*0764*/ 	.byte	0x04, 0x1c
        /*0766*/ 	.short	(.L_276 - .L_275)


	//   ....[0]....
.L_275:
        /*0768*/ 	.word	0x00003200


	//   ....[1]....
        /*076c*/ 	.word	0x00003510


	//   ....[2]....
        /*0770*/ 	.word	0x00003530


	//   ....[3]....
        /*0774*/ 	.word	0x0000ad40


	//   ....[4]....
        /*0778*/ 	.word	0x0000bc60


	//----- nvinfo : EIATTR_MAX_THREADS
	.align		4
.L_276:
        /*077c*/ 	.byte	0x04, 0x05
        /*077e*/ 	.short	(.L_278 - .L_277)
.L_277:
        /*0780*/ 	.word	0x00000180
        /*0784*/ 	.word	0x00000001
        /*0788*/ 	.word	0x00000001


	//----- nvinfo : EIATTR_CRS_STACK_SIZE
	.align		4
.L_278:
        /*078c*/ 	.byte	0x04, 0x1e
        /*078e*/ 	.short	(.L_280 - .L_279)
.L_279:
        /*0790*/ 	.word	0x00000000


	//----- nvinfo : EIATTR_CBANK_PARAM_SIZE
	.align		4
.L_280:
        /*0794*/ 	.byte	0x03, 0x19
        /*0796*/ 	.short	0x004d


	//----- nvinfo : EIATTR_PARAM_CBANK
	.align		4
        /*0798*/ 	.byte	0x04, 0x0a
        /*079a*/ 	.short	(.L_282 - .L_281)
	.align		4
.L_281:
        /*079c*/ 	.word	index@(.nv.constant0._ZN3cub18CUB_300001_SM_10006detail10radix_sort29DeviceRadixSortOnesweepKernelINS1_5radix10policy_hubIdiyE10Policy1000ELNS0_9SortOrderE0EdiyiiNS1_21identity_decomposer_tEEEvPT5_SB_PT3_PKSC_PT1_PKSG_PT2_PKSK_T4_iiT6_)
        /*07a0*/ 	.short	0x0380
        /*07a2*/ 	.short	0x004d


	//----- nvinfo : EIATTR_SW_WAR
	.align		4
.L_282:
        /*07a4*/ 	.byte	0x04, 0x36
        /*07a6*/ 	.short	(.L_284 - .L_283)
.L_283:
        /*07a8*/ 	.word	0x00000008
.L_284:


//--------------------- .nv.info._ZN3cub18CUB_300001_SM_10006detail10radix_sort33DeviceRadixSortExclusiveSumKernelINS1_5radix10policy_hubIdiyE10Policy1000EyEEvPT0_ --------------------------
	.section	.nv.info._ZN3cub18CUB_300001_SM_10006detail10radix_sort33DeviceRadixSortExclusiveSumKernelINS1_5radix10policy_hubIdiyE10Policy1000EyEEvPT0_,"",@"SHT_CUDA_INFO"
	.sectionflags	@""
	.align	4


	//----- nvinfo : EIATTR_CUDA_API_VERSION
	.align		4
        /*0000*/ 	.byte	0x04, 0x37
        /*0002*/ 	.short	(.L_286 - .L_285)
.L_285:
        /*0004*/ 	.word	0x00000082


	//----- nvinfo : EIATTR_KPARAM_INFO
	.align		4
.L_286:
        /*0008*/ 	.byte	0x04, 0x17
        /*000a*/ 	.short	(.L_288 - .L_287)
.L_287:
        /*000c*/ 	.word	0x00000000
        /*0010*/ 	.short	0x0000
        /*0012*/ 	.short	0x0000
        /*0014*/ 	.byte	0x00, 0xf5, 0x21, 0x00


	//----- nvinfo : EIATTR_SPARSE_MMA_MASK
	.align		4
.L_288:
        /*0018*/ 	.byte	0x03, 0x50
        /*001a*/ 	.short	0x0000


	//----- nvinfo : EIATTR_MAXREG_COUNT
	.align		4
        /*001c*/ 	.byte	0x03, 0x1b
        /*001e*/ 	.short	0x00ff


	//----- nvinfo : EIATTR_NUM_BARRIERS
	.align		4
        /*0020*/ 	.byte	0x02, 0x4c
        /*0022*/ 	.byte	0x01
	.zero		1


	//----- nvinfo : EIATTR_MERCURY_ISA_VERSION
	.align		4
        /*0024*/ 	.byte	0x03, 0x5f
        /*0026*/ 	.short	0x0101


	//----- nvinfo : EIATTR_COOP_GROUP_MASK_REGIDS
	.align		4
        /*0028*/ 	.byte	0x04, 0x29
        /*002a*/ 	.short	(.L_290 - .L_289)


	//   ....[0]....
.L_289:
        /*002c*/ 	.word	0xffffffff


	//   ....[1]....
        /*0030*/ 	.word	0xffffffff


	//   ....[2]....
        /*0034*/ 	.word	0xffffffff


	//   ....[3]....
        /*0038*/ 	.word	0xffffffff


	//   ....[4]....
        /*003c*/ 	.word	0xffffffff


	//   ....[5]....
        /*0040*/ 	.word	0xffffffff


	//   ....[6]....
        /*0044*/ 	.word	0xffffffff


	//   ....[7]....
        /*0048*/ 	.word	0xffffffff


	//   ....[8]....
        /*004c*/ 	.word	0xffffffff


	//   ....[9]....
        /*0050*/ 	.word	0xffffffff


	//   ....[10]....
        /*0054*/ 	.word	0x05000015


	//   ....[11]....
        /*0058*/ 	.word	0x05000015


	//   ....[12]....
        /*005c*/ 	.word	0x05000015


	//   ....[13]....
        /*0060*/ 	.word	0x05000015


	//   ....[14]....
        /*0064*/ 	.word	0x05000015


	//   ....[15]....
        /*0068*/ 	.word	0x05000015


	//   ....[16]....
        /*006c*/ 	.word	0x05000015


	//   ....[17]....
        /*0070*/ 	.word	0x05000015


	//   ....[18]....
        /*0074*/ 	.word	0x05000015


	//   ....[19]....
        /*0078*/ 	.word	0x05000015


	//----- nvinfo : EIATTR_COOP_GROUP_INSTR_OFFSETS
	.align		4
.L_290:
        /*007c*/ 	.byte	0x04, 0x28
        /*007e*/ 	.short	(.L_292 - .L_291)


	//   ....[0]....
.L_291:
        /*0080*/ 	.word	0x00000250


	//   ....[1]....
        /*0084*/ 	.word	0x00000260


	//   ....[2]....
        /*0088*/ 	.word	0x000002a0


	//   ....[3]....
        /*008c*/ 	.word	0x000002c0


	//   ....[4]....
        /*0090*/ 	.word	0x00000310


	//   ....[5]....
        /*0094*/ 	.word	0x00000320


	//   ....[6]....
        /*0098*/ 	.word	0x00000360


	//   ....[7]....
        /*009c*/ 	.word	0x00000380


	//   ....[8]....
        /*00a0*/ 	.word	0x000003d0


	//   ....[9]....
        /*00a4*/ 	.word	0x000003e0


	//   ....[10]....
        /*00a8*/ 	.word	0x00000660


	//   ....[11]....
        /*00ac*/ 	.word	0x000006b0


	//   ....[12]....
        /*00b0*/ 	.word	0x00000740


	//   ....[13]....
        /*00b4*/ 	.word	0x00000790


	//   ....[14]....
        /*00b8*/ 	.word	0x00000820


	//   ....[15]....
        /*00bc*/ 	.word	0x00000870


	//   ....[16]....
        /*00c0*/ 	.word	0x00000900


	//   ....[17]....
        /*00c4*/ 	.word	0x00000950


	//   ....[18]....
        /*00c8*/ 	.word	0x000009e0


	//   ....[19]....
        /*00cc*/ 	.word	0x00000a30


	//----- nvinfo : EIATTR_VRC_CTA_INIT_COUNT
	.align		4
.L_292:
        /*00d0*/ 	.byte	0x02, 0x4a
	.zero		1
	.zero		1


	//----- nvinfo : EIATTR_EXIT_INSTR_OFFSETS
	.align		4
        /*00d4*/ 	.byte	0x04, 0x1c
        /*00d6*/ 	.short	(.L_294 - .L_293)


	//   ....[0]....
.L_293:
        /*00d8*/ 	.word	0x000005d0


	//   ....[1]....
        /*00dc*/ 	.word	0x00000600


	//----- nvinfo : EIATTR_CRS_STACK_SIZE
	.align		4
.L_294:
        /*00e0*/ 	.byte	0x04, 0x1e
        /*00e2*/ 	.short	(.L_296 - .L_295)
.L_295:
        /*00e4*/ 	.word	0x00000000


	//----- nvinfo : EIATTR_CBANK_PARAM_SIZE
	.align		4
.L_296:
        /*00e8*/ 	.byte	0x03, 0x19
        /*00ea*/ 	.short	0x0008


	//----- nvinfo : EIATTR_PARAM_CBANK
	.align		4
        /*00ec*/ 	.byte	0x04, 0x0a
        /*00ee*/ 	.short	(.L_298 - .L_297)
	.align		4
.L_297:
        /*00f0*/ 	.word	index@(.nv.constant0._ZN3cub18CUB_300001_SM_10006detail10radix_sort33DeviceRadixSortExclusiveSumKernelINS1_5radix10policy_hubIdiyE10Policy1000EyEEvPT0_)
        /*00f4*/ 	.short	0x0380
        /*00f6*/ 	.short	0x0008


	//----- nvinfo : EIATTR_SW_WAR
	.align		4
.L_298:
        /*00f8*/ 	.byte	0x04, 0x36
        /*00fa*/ 	.short	(.L_300 - .L_299)
.L_299:
        /*00fc*/ 	.word	0x00000008
.L_300:


//--------------------- .nv.info._ZN3cub18CUB_300001_SM_10006detail10radix_sort30DeviceRadixSortHistogramKernelINS1_5radix10policy_hubIdiyE10Policy1000ELNS0_9SortOrderE0EdyNS1_21identity_decomposer_tEEEvPT2_PKT1_SA_iiT3_ --------------------------
	.section	.nv.info._ZN3cub18CUB_300001_SM_10006detail10radix_sort30DeviceRadixSortHistogramKernelINS1_5radix10policy_hubIdiyE10Policy1000ELNS0_9SortOrderE0EdyNS1_21identity_decomposer_tEEEvPT2_PKT1_SA_iiT3_,"",@"SHT_CUDA_INFO"
	.sectionflags	@""
	.align	4


	//----- nvinfo : EIATTR_CUDA_API_VERSION
	.align		4
        /*0000*/ 	.byte	0x04, 0x37
        /*0002*/ 	.short	(.L_302 - .L_301)
.L_301:
        /*0004*/ 	.word	0x00000082


	//----- nvinfo : EIATTR_KPARAM_INFO
	.align		4
.L_302:
        /*0008*/ 	.byte	0x04, 0x17
        /*000a*/ 	.short	(.L_304 - .L_303)
.L_303:
        /*000c*/ 	.word	0x00000000
        /*0010*/ 	.short	0x0005
        /*0012*/ 	.short	0x0020
        /*0014*/ 	.byte	0x00, 0xf0, 0x05, 0x00


	//----- nvinfo : EIATTR_KPARAM_INFO
	.align		4
.L_304:
        /*0018*/ 	.byte	0x04, 0x17
        /*001a*/ 	.short	(.L_306 - .L_305)
.L_305:
        /*001c*/ 	.word	0x00000000
        /*0020*/ 	.short	0x0004
        /*0022*/ 	.short	0x001c
        /*0024*/ 	.byte	0x00, 0xf0, 0x11, 0x00


	//----- nvinfo : EIATTR_KPARAM_INFO
	.align		4
.L_306:
        /*0028*/ 	.byte	0x04, 0x17
        /*002a*/ 	.short	(.L_308 - .L_307)
.L_307:
        /*002c*/ 	.word	0x00000000
        /*0030*/ 	.short	0x0003
        /*0032*/ 	.short	0x0018
        /*0034*/ 	.byte	0x00, 0xf0, 0x11, 0x00


	//----- nvinfo : EIATTR_KPARAM_INFO
	.align		4
.L_308:
        /*0038*/ 	.byte	0x04, 0x17
        /*003a*/ 	.short	(.L_310 - .L_309)
.L_309:
        /*003c*/ 	.word	0x00000000
        /*0040*/ 	.short	0x0002
        /*0042*/ 	.short	0x0010
        /*0044*/ 	.byte	0x00, 0xf0, 0x21, 0x00


	//----- nvinfo : EIATTR_KPARAM_INFO
	.align		4
.L_310:
        /*0048*/ 	.byte	0x04, 0x17
        /*004a*/ 	.short	(.L_312 - .L_311)
.L_311:
        /*004c*/ 	.word	0x00000000
        /*0050*/ 	.short	0x0001
        /*0052*/ 	.short	0x0008
        /*0054*/ 	.byte	0x00, 0xf5, 0x21, 0x00


	//----- nvinfo : EIATTR_KPARAM_INFO
	.align		4
.L_312:
        /*0058*/ 	.byte	0x04, 0x17
        /*005a*/ 	.short	(.L_314 - .L_313)
.L_313:
        /*005c*/ 	.word	0x00000000
        /*0060*/ 	.short	0x0000
        /*0062*/ 	.short	0x0000
        /*0064*/ 	.byte	0x00, 0xf5, 0x21, 0x00


	//----- nvinfo : EIATTR_SPARSE_MMA_MASK
	.align		4
.L_314:
        /*0068*/ 	.byte	0x03, 0x50
        /*006a*/ 	.short	0x0000


	//----- nvinfo : EIATTR_MAXREG_COUNT
	.align		4
        /*006c*/ 	.byte	0x03, 0x1b
        /*006e*/ 	.short	0x00ff


	//----- nvinfo : EIATTR_NUM_BARRIERS
	.align		4
        /*0070*/ 	.byte	0x02, 0x4c
        /*0072*/ 	.byte	0x01
	.zero		1


	//----- nvinfo : EIATTR_MERCURY_ISA_VERSION
	.align		4
        /*0074*/ 	.byte	0x03, 0x5f
        /*0076*/ 	.short	0x0101


	//----- nvinfo : EIATTR_VRC_CTA_INIT_COUNT
	.align		4
        /*0078*/ 	.byte	0x02, 0x4a
	.zero		1
	.zero		1


	//----- nvinfo : EIATTR_EXIT_INSTR_OFFSETS
	.align		4
        /*007c*/ 	.byte	0x04, 0x1c
        /*007e*/ 	.short	(.L_316 - .L_315)


	//   ....[0]....
.L_315:
        /*0080*/ 	.word	0x00000040


	//   ....[1]....
        /*0084*/ 	.word	0x000039b0


	//----- nvinfo : EIATTR_MAX_THREADS
	.align		4
.L_316:
        /*0088*/ 	.byte	0x04, 0x05
        /*008a*/ 	.short	(.L_318 - .L_317)
.L_317:
        /*008c*/ 	.word	0x00000080
        /*0090*/ 	.word	0x00000001
        /*0094*/ 	.word	0x00000001


	//----- nvinfo : EIATTR_CRS_STACK_SIZE
	.align		4
.L_318:
        /*0098*/ 	.byte	0x04, 0x1e
        /*009a*/ 	.short	(.L_320 - .L_319)
.L_319:
        /*009c*/ 	.word	0x00000000


	//----- nvinfo : EIATTR_CBANK_PARAM_SIZE
	.align		4
.L_320:
        /*00a0*/ 	.byte	0x03, 0x19
        /*00a2*/ 	.short	0x0021


	//----- nvinfo : EIATTR_PARAM_CBANK
	.align		4
        /*00a4*/ 	.byte	0x04, 0x0a
        /*00a6*/ 	.short	(.L_322 - .L_321)
	.align		4
.L_321:
        /*00a8*/ 	.word	index@(.nv.constant0._ZN3cub18CUB_300001_SM_10006detail10radix_sort30DeviceRadixSortHistogramKernelINS1_5radix10policy_hubIdiyE10Policy1000ELNS0_9SortOrderE0EdyNS1_21identity_decomposer_tEEEvPT2_PKT1_SA_iiT3_)
        /*00ac*/ 	.short	0x0380
        /*00ae*/ 	.short	0x0021


	//----- nvinfo : EIATTR_SW_WAR
	.align		4
.L_322:
        /*00b0*/ 	.byte	0x04, 0x36
        /*00b2*/ 	.short	(.L_324 - .L_323)
.L_323:
        /*00b4*/ 	.word	0x00000008
.L_324:


//--------------------- .nv.info._ZN3cub18CUB_300001_SM_10006detail10radix_sort31DeviceRadixSortSingleTileKernelINS1_5radix10policy_hubIdiyE10Policy1000ELNS0_9SortOrderE0EdiyNS1_21identity_decomposer_tEEEvPKT1_PSA_PKT2_PSE_T3_iiT4_ --------------------------
	.section	.nv.info._ZN3cub18CUB_300001_SM_10006detail10radix_sort31DeviceRadixSortSingleTileKernelINS1_5radix10policy_hubIdiyE10Policy1000ELNS0_9SortOrderE0EdiyNS1_21identity_decomposer_tEEEvPKT1_PSA_PKT2_PSE_T3_iiT4_,"",@"SHT_CUDA_INFO"
	.sectionflags	@""
	.align	4


	//----- nvinfo : EIATTR_CUDA_API_VERSION
	.align		4
        /*0000*/ 	.byte	0x04, 0x37
        /*0002*/ 	.short	(.L_326 - .L_325)
.L_325:
        /*0004*/ 	.word	0x00000082


	//----- nvinfo : EIATTR_KPARAM_INFO
	.align		4
.L_326:
        /*0008*/ 	.byte	0x04, 0x17
        /*000a*/ 	.short	(.L_328 - .L_327)
.L_327:
        /*000c*/ 	.word	0x00000000
        /*0010*/ 	.short	0x0007
        /*0012*/ 	.short	0x0030
        /*0014*/ 	.byte	0x00, 0xf0, 0x05, 0x00


	//----- nvinfo : EIATTR_KPARAM_INFO
	.align		4
.L_328:
        /*0018*/ 	.byte	0x04, 0x17
        /*001a*/ 	.short	(.L_330 - .L_329)
.L_329:
        /*001c*/ 	.word	0x00000000
        /*0020*/ 	.short	0x0006
        /*0022*/ 	.short	0x002c
        /*0024*/ 	.byte	0x00, 0xf0, 0x11, 0x00


	//----- nvinfo : EIATTR_KPARAM_INFO
	.align		4
.L_330:
        /*0028*/ 	.byte	0x04, 0x17
        /*002a*/ 	.short	(.L_332 - .L_331)
.L_331:
        /*002c*/ 	.word	0x00000000
        /*0030*/ 	.short	0x0005
        /*0032*/ 	.short	0x0028
        /*0034*/ 	.byte	0x00, 0xf0, 0x11, 0x00


	//----- nvinfo : EIATTR_KPARAM_INFO
	.align		4
.L_332:
        /*0038*/ 	.byte	0x04, 0x17
        /*003a*/ 	.short	(.L_334 - .L_333)
.L_333:
        /*003c*/ 	.word	0x00000000
        /*0040*/ 	.short	0x0004
        /*0042*/ 	.short	0x0020
        /*0044*/ 	.byte	0x00, 0xf0, 0x21, 0x00


	//----- nvinfo : EIATTR_KPARAM_INFO
	.align		4
.L_334:
        /*0048*/ 	.byte	0x04, 0x17
        /*004a*/ 	.short	(.L_336 - .L_335)
.L_335:
        /*004c*/ 	.word	0x00000000
        /*0050*/ 	.short	0x0003
        /*0052*/ 	.short	0x0018
        /*0054*/ 	.byte	0x00, 0xf5, 0x21, 0x00


	//----- nvinfo : EIATTR_KPARAM_INFO
	.align		4
.L_336:
        /*0058*/ 	.byte	0x04, 0x17
        /*005a*/ 	.short	(.L_338 - .L_337)
.L_337:
        /*005c*/ 	.word	0x00000000
        /*0060*/ 	.short	0x0002
        /*0062*/ 	.short	0x0010
        /*0064*/ 	.byte	0x00, 0xf5, 0x21, 0x00


	//----- nvinfo : EIATTR_KPARAM_INFO
	.align		4
.L_338:
        /*0068*/ 	.byte	0x04, 0x17
        /*006a*/ 	.short	(.L_340 - .L_339)
.L_339:
        /*006c*/ 	.word	0x00000000
        /*0070*/ 	.short	0x0001
        /*0072*/ 	.short	0x0008
        /*0074*/ 	.byte	0x00, 0xf5, 0x21, 0x00


	//----- nvinfo : EIATTR_KPARAM_INFO
	.align		4
.L_340:
        /*0078*/ 	.byte	0x04, 0x17
        /*007a*/ 	.short	(.L_342 - .L_341)
.L_341:
        /*007c*/ 	.word	0x00000000
        /*0080*/ 	.short	0x0000
        /*0082*/ 	.short	0x0000
        /*0084*/ 	.byte	0x00, 0xf5, 0x21, 0x00


	//----- nvinfo : EIATTR_SPARSE_MMA_MASK
	.align		4
.L_342:
        /*0088*/ 	.byte	0x03, 0x50
        /*008a*/ 	.short	0x0000


	//----- nvinfo : EIATTR_MAXREG_COUNT
	.align		4
        /*008c*/ 	.byte	0x03, 0x1b
        /*008e*/ 	.short	0x00ff


	//----- nvinfo : EIATTR_NUM_BARRIERS
	.align		4
        /*0090*/ 	.byte	0x02, 0x4c
        /*0092*/ 	.byte	0x01
	.zero		1


	//----- nvinfo : EIATTR_MERCURY_ISA_VERSION
	.align		4
        /*0094*/ 	.byte	0x03, 0x5f
        /*0096*/ 	.short	0x0101


	//----- nvinfo : EIATTR_COOP_GROUP_MASK_REGIDS
	.align		4
        /*0098*/ 	.byte	0x04, 0x29
        /*009a*/ 	.short	(.L_344 - .L_343)


	//   ....[0]....
.L_343:
        /*009c*/ 	.word	0xffffffff


	//   ....[1]....
        /*00a0*/ 	.word	0xffffffff


	//   ....[2]....
        /*00a4*/ 	.word	0xffffffff


	//   ....[3]....
        /*00a8*/ 	.word	0xffffffff


	//   ....[4]....
        /*00ac*/ 	.word	0xffffffff


	//----- nvinfo : EIATTR_COOP_GROUP_INSTR_OFFSETS
	.align		4
.L_344:
        /*00b0*/ 	.byte	0x04, 0x28
        /*00b2*/ 	.short	(.L_346 - .L_345)


	//   ....[0]....
.L_345:
        /*00b4*/ 	.word	0x000017b0


	//   ....[1]....
        /*00b8*/ 	.word	0x000017d0


	//   ....[2]....
        /*00bc*/ 	.word	0x000017f0


	//   ....[3]....
        /*00c0*/ 	.word	0x00001810


	//   ....[4]....
        /*00c4*/ 	.word	0x00001830


	//----- nvinfo : EIATTR_VRC_CTA_INIT_COUNT
	.align		4
.L_346:
        /*00c8*/ 	.byte	0x02, 0x4a
	.zero		1
	.zero		1


	//----- nvinfo : EIATTR_EXIT_INSTR_OFFSETS
	.align		4
        /*00cc*/ 	.byte	0x04, 0x1c
        /*00ce*/ 	.short	(.L_348 - .L_347)


	//   ....[0]....
.L_347:
        /*00d0*/ 	.word	0x00002fe0


	//   ....[1]....
        /*00d4*/ 	.word	0x00003080


	//----- nvinfo : EIATTR_MAX_THREADS
	.align		4
.L_348:
        /*00d8*/ 	.byte	0x04, 0x05
        /*00da*/ 	.short	(.L_350 - .L_349)
.L_349:
        /*00dc*/ 	.word	0x00000100
        /*00e0*/ 	.word	0x00000001
        /*00e4*/ 	.word	0x00000001


	//----- nvinfo : EIATTR_CRS_STACK_SIZE
	.align		4
.L_350:
        /*00e8*/ 	.byte	0x04, 0x1e
        /*00ea*/ 	.short	(.L_352 - .L_351)
.L_351:
        /*00ec*/ 	.word	0x00000000


	//----- nvinfo : EIATTR_CBANK_PARAM_SIZE
	.align		4
.L_352:
        /*00f0*/ 	.byte	0x03, 0x19
        /*00f2*/ 	.short	0x0031


	//----- nvinfo : EIATTR_PARAM_CBANK
	.align		4
        /*00f4*/ 	.byte	0x04, 0x0a
        /*00f6*/ 	.short	(.L_354 - .L_353)
	.align		4
.L_353:
        /*00f8*/ 	.word	index@(.nv.constant0._ZN3cub18CUB_300001_SM_10006detail10radix_sort31DeviceRadixSortSingleTileKernelINS1_5radix10policy_hubIdiyE10Policy1000ELNS0_9SortOrderE0EdiyNS1_21identity_decomposer_tEEEvPKT1_PSA_PKT2_PSE_T3_iiT4_)
        /*00fc*/ 	.short	0x0380
        /*00fe*/ 	.short	0x0031


	//----- nvinfo : EIATTR_SW_WAR
	.align		4
.L_354:
        /*0100*/ 	.byte	0x04, 0x36
        /*0102*/ 	.short	(.L_356 - .L_355)
.L_355:
        /*0104*/ 	.word	0x00000008
.L_356:


//--------------------- .nv.info._ZN3cub18CUB_300001_SM_10006detail8for_each13static_kernelINS2_12policy_hub_t12policy_500_tElN6thrust24THRUST_300001_SM_1000_NS8cuda_cub20__uninitialized_copy7functorINS7_6detail15normal_iteratorINS7_10device_ptrIiEEEENS7_7pointerIiNS8_3tagENS7_11use_defaultESI_EEEEEEvT0_T1_ --------------------------
	.section	.nv.info._ZN3cub18CUB_300001_SM_10006detail8for_each13static_kernelINS2_12policy_hub_t12policy_500_tElN6thrust24THRUST_300001_SM_1000_NS8cuda_cub20__uninitialized_copy7functorINS7_6detail15normal_iteratorINS7_10device_ptrIiEEEENS7_7pointerIiNS8_3tagENS7_11use_defaultESI_EEEEEEvT0_T1_,"",@"SHT_CUDA_INFO"
	.sectionflags	@""
	.align	4


	//----- nvinfo : EIATTR_CUDA_API_VERSION
	.align		4
        /*0000*/ 	.byte	0x04, 0x37
        /*0002*/ 	.short	(.L_358 - .L_357)
.L_357:
        /*0004*/ 	.word	0x00000082


	//----- nvinfo : EIATTR_KPARAM_INFO
	.align		4
.L_358:
        /*0008*/ 	.byte	0x04, 0x17
        /*000a*/ 	.short	(.L_360 - .L_359)
.L_359:
        /*000c*/ 	.word	0x00000000
        /*0010*/ 	.short	0x0001
        /*0012*/ 	.short	0x0008
        /*0014*/ 	.byte	0x00, 0xf0, 0x41, 0x00


	//----- nvinfo : EIATTR_KPARAM_INFO
	.align		4
.L_360:
        /*0018*/ 	.byte	0x04, 0x17
        /*001a*/ 	.short	(.L_362 - .L_361)
.L_361:
        /*001c*/ 	.word	0x00000000
        /*0020*/ 	.short	0x0000
        /*0022*/ 	.short	0x0000
        /*0024*/ 	.byte	0x00, 0xf0, 0x21, 0x00


	//----- nvinfo : EIATTR_SPARSE_MMA_MASK
	.align		4
.L_362:
        /*0028*/ 	.byte	0x03, 0x50
        /*002a*/ 	.short	0x0000


	//----- nvinfo : EIATTR_MAXREG_COUNT
	.align		4
        /*002c*/ 	.byte	0x03, 0x1b
        /*002e*/ 	.short	0x00ff


	//----- nvinfo : EIATTR_MERCURY_ISA_VERSION
	.align		4
        /*0030*/ 	.byte	0x03, 0x5f
        /*0032*/ 	.short	0x0101


	//----- nvinfo : EIATTR_VRC_CTA_INIT_COUNT
	.align		4
        /*0034*/ 	.byte	0x02, 0x4a
	.zero		1
	.zero		1


	//----- nvinfo : EIATTR_EXIT_INSTR_OFFSETS
	.align		4
        /*0038*/ 	.byte	0x04, 0x1c
        /*003a*/ 	.short	(.L_364 - .L_363)


	//   ....[0]....
.L_363:
        /*003c*/ 	.word	0x00000190


	//   ....[1]....
        /*0040*/ 	.word	0x00000320


	//   ....[2]....
        /*0044*/ 	.word	0x000003f0


	//----- nvinfo : EIATTR_MAX_THREADS
	.align		4
.L_364:
        /*0048*/ 	.byte	0x04, 0x05
        /*004a*/ 	.short	(.L_366 - .L_365)
.L_365:
        /*004c*/ 	.word	0x00000100
        /*0050*/ 	.word	0x00000001
        /*0054*/ 	.word	0x00000001


	//----- nvinfo : EIATTR_CRS_STACK_SIZE
	.align		4
.L_366:
        /*0058*/ 	.byte	0x04, 0x1e
        /*005a*/ 	.short	(.L_368 - .L_367)
.L_367:
        /*005c*/ 	.word	0x00000000


	//----- nvinfo : EIATTR_CBANK_PARAM_SIZE
	.align		4
.L_368:
        /*0060*/ 	.byte	0x03, 0x19
        /*0062*/ 	.short	0x0018


	//----- nvinfo : EIATTR_PARAM_CBANK
	.align		4
        /*0064*/ 	.byte	0x04, 0x0a
        /*0066*/ 	.short	(.L_370 - .L_369)
	.align		4
.L_369:
        /*0068*/ 	.word	index@(.nv.constant0._ZN3cub18CUB_300001_SM_10006detail8for_each13static_kernelINS2_12policy_hub_t12policy_500_tElN6thrust24THRUST_300001_SM_1000_NS8cuda_cub20__uninitialized_copy7functorINS7_6detail15normal_iteratorINS7_10device_ptrIiEEEENS7_7pointerIiNS8_3tagENS7_11use_defaultESI_EEEEEEvT0_T1_)
        /*006c*/ 	.short	0x0380
        /*006e*/ 	.short	0x0018


	//----- nvinfo : EIATTR_SW_WAR
	.align		4
.L_370:
        /*0070*/ 	.byte	0x04, 0x36
        /*0072*/ 	.short	(.L_372 - .L_371)
.L_371:
        /*0074*/ 	.word	0x00000008
.L_372:


//--------------------- .nv.info._ZN3cub18CUB_300001_SM_10006detail11EmptyKernelIvEEvv --------------------------
	.section	.nv.info._ZN3cub18CUB_300001_SM_10006detail11EmptyKernelIvEEvv,"",@"SHT_CUDA_INFO"
	.sectionflags	@""
	.align	4


	//----- nvinfo : EIATTR_CUDA_API_VERSION
	.align		4
        /*0000*/ 	.byte	0x04, 0x37
        /*0002*/ 	.short	(.L_374 - .L_373)
.L_373:
        /*0004*/ 	.word	0x00000082


	//----- nvinfo : EIATTR_SPARSE_MMA_MASK
	.align		4
.L_374:
        /*0008*/ 	.byte	0x03, 0x50
        /*000a*/ 	.short	0x0000


	//----- nvinfo : EIATTR_MAXREG_COUNT
	.align		4
        /*000c*/ 	.byte	0x03, 0x1b
        /*000e*/ 	.short	0x00ff


	//----- nvinfo : EIATTR_MERCURY_ISA_VERSION
	.align		4
        /*0010*/ 	.byte	0x03, 0x5f
        /*0012*/ 	.short	0x0101


	//----- nvinfo : EIATTR_VRC_CTA_INIT_COUNT
	.align		4
        /*0014*/ 	.byte	0x02, 0x4a
	.zero		1
	.zero		1


	//----- nvinfo : EIATTR_EXIT_INSTR_OFFSETS
	.align		4
        /*0018*/ 	.byte	0x04, 0x1c
        /*001a*/ 	.short	(.L_376 - .L_375)


	//   ....[0]....
.L_375:
        /*001c*/ 	.word	0x00000010


	//----- nvinfo : EIATTR_SW_WAR
	.align		4
.L_376:
        /*0020*/ 	.byte	0x04, 0x36
        /*0022*/ 	.short	(.L_378 - .L_377)
.L_377:
        /*0024*/ 	.word	0x00000008
.L_378:


//--------------------- .nv.info._Z23gpu_pearson_correlationPfS_S_ii --------------------------
	.section	.nv.info._Z23gpu_pearson_correlationPfS_S_ii,"",@"SHT_CUDA_INFO"
	.sectionflags	@""
	.align	4


	//----- nvinfo : EIATTR_CUDA_API_VERSION
	.align		4
        /*0000*/ 	.byte	0x04, 0x37
        /*0002*/ 	.short	(.L_380 - .L_379)
.L_379:
        /*0004*/ 	.word	0x00000082


	//----- nvinfo : EIATTR_KPARAM_INFO
	.align		4
.L_380:
        /*0008*/ 	.byte	0x04, 0x17
        /*000a*/ 	.short	(.L_382 - .L_381)
.L_381:
        /*000c*/ 	.word	0x00000000
        /*0010*/ 	.short	0x0004
        /*0012*/ 	.short	0x001c
        /*0014*/ 	.byte	0x00, 0xf0, 0x11, 0x00


	//----- nvinfo : EIATTR_KPARAM_INFO
	.align		4
.L_382:
        /*0018*/ 	.byte	0x04, 0x17
        /*001a*/ 	.short	(.L_384 - .L_383)
.L_383:
        /*001c*/ 	.word	0x00000000
        /*0020*/ 	.short	0x0003
        /*0022*/ 	.short	0x0018
        /*0024*/ 	.byte	0x00, 0xf0, 0x11, 0x00


	//----- nvinfo : EIATTR_KPARAM_INFO
	.align		4
.L_384:
        /*0028*/ 	.byte	0x04, 0x17
        /*002a*/ 	.short	(.L_386 - .L_385)
.L_385:
        /*002c*/ 	.word	0x00000000
        /*0030*/ 	.short	0x0002
        /*0032*/ 	.short	0x0010
        /*0034*/ 	.byte	0x00, 0xf5, 0x21, 0x00


	//----- nvinfo : EIATTR_KPARAM_INFO
	.align		4
.L_386:
        /*0038*/ 	.byte	0x04, 0x17
        /*003a*/ 	.short	(.L_388 - .L_387)
.L_387:
        /*003c*/ 	.word	0x00000000
        /*0040*/ 	.short	0x0001
        /*0042*/ 	.short	0x0008
        /*0044*/ 	.byte	0x00, 0xf5, 0x21, 0x00


	//----- nvinfo : EIATTR_KPARAM_INFO
	.align		4
.L_388:
        /*0048*/ 	.byte	0x04, 0x17
        /*004a*/ 	.short	(.L_390 - .L_389)
.L_389:
        /*004c*/ 	.word	0x00000000
        /*0050*/ 	.short	0x0000
        /*0052*/ 	.short	0x0000
        /*0054*/ 	.byte	0x00, 0xf5, 0x21, 0x00


	//----- nvinfo : EIATTR_SPARSE_MMA_MASK
	.align		4
.L_390:
        /*0058*/ 	.byte	0x03, 0x50
        /*005a*/ 	.short	0x0000


	//----- nvinfo : EIATTR_MAXREG_COUNT
	.align		4
        /*005c*/ 	.byte	0x03, 0x1b
        /*005e*/ 	.short	0x00ff


	//----- nvinfo : EIATTR_MERCURY_ISA_VERSION
	.align		4
        /*0060*/ 	.byte	0x03, 0x5f
        /*0062*/ 	.short	0x0101


	//----- nvinfo : EIATTR_VRC_CTA_INIT_COUNT
	.align		4
        /*0064*/ 	.byte	0x02, 0x4a
	.zero		1
	.zero		1


	//----- nvinfo : EIATTR_EXIT_INSTR_OFFSETS
	.align		4
        /*0068*/ 	.byte	0x04, 0x1c
        /*006a*/ 	.short	(.L_392 - .L_391)


	//   ....[0]....
.L_391:
        /*006c*/ 	.word	0x00000070


	//   ....[1]....
        /*0070*/ 	.word	0x00000da0


	//----- nvinfo : EIATTR_CRS_STACK_SIZE
	.align		4
.L_392:
        /*0074*/ 	.byte	0x04, 0x1e
        /*0076*/ 	.short	(.L_394 - .L_393)
.L_393:
        /*0078*/ 	.word	0x00000000


	//----- nvinfo : EIATTR_CBANK_PARAM_SIZE
	.align		4
.L_394:
        /*007c*/ 	.byte	0x03, 0x19
        /*007e*/ 	.short	0x0020


	//----- nvinfo : EIATTR_PARAM_CBANK
	.align		4
        /*0080*/ 	.byte	0x04, 0x0a
        /*0082*/ 	.short	(.L_396 - .L_395)
	.align		4
.L_395:
        /*0084*/ 	.word	index@(.nv.constant0._Z23gpu_pearson_correlationPfS_S_ii)
        /*0088*/ 	.short	0x0380
        /*008a*/ 	.short	0x0020


	//----- nvinfo : EIATTR_SW_WAR
	.align		4
.L_396:
        /*008c*/ 	.byte	0x04, 0x36
        /*008e*/ 	.short	(.L_398 - .L_397)
.L_397:
        /*0090*/ 	.word	0x00000008
.L_398:


//--------------------- .nv.info._Z28pairwise_pearson_correlationPfS_ii --------------------------
	.section	.nv.info._Z28pairwise_pearson_correlationPfS_ii,"",@"SHT_CUDA_INFO"
	.sectionflags	@""
	.align	4


	//----- nvinfo : EIATTR_CUDA_API_VERSION
	.align		4
        /*0000*/ 	.byte	0x04, 0x37
        /*0002*/ 	.short	(.L_400 - .L_399)
.L_399:
        /*0004*/ 	.word	0x00000082


	//----- nvinfo : EIATTR_KPARAM_INFO
	.align		4
.L_400:
        /*0008*/ 	.byte	0x04, 0x17
        /*000a*/ 	.short	(.L_402 - .L_401)
.L_401:
        /*000c*/ 	.word	0x00000000
        /*0010*/ 	.short	0x0003
        /*0012*/ 	.short	0x0014
        /*0014*/ 	.byte	0x00, 0xf0, 0x11, 0x00


	//----- nvinfo : EIATTR_KPARAM_INFO
	.align		4
.L_402:
        /*0018*/ 	.byte	0x04, 0x17
        /*001a*/ 	.short	(.L_404 - .L_403)
.L_403:
        /*001c*/ 	.word	0x00000000
        /*0020*/ 	.short	0x0002
        /*0022*/ 	.short	0x0010
        /*0024*/ 	.byte	0x00, 0xf0, 0x11, 0x00


	//----- nvinfo : EIATTR_KPARAM_INFO
	.align		4
.L_404:
        /*0028*/ 	.byte	0x04, 0x17
        /*002a*/ 	.short	(.L_406 - .L_405)
.L_405:
        /*002c*/ 	.word	0x00000000
        /*0030*/ 	.short	0x0001
        /*0032*/ 	.short	0x0008
        /*0034*/ 	.byte	0x00, 0xf5, 0x21, 0x00


	//----- nvinfo : EIATTR_KPARAM_INFO
	.align		4
.L_406:
        /*0038*/ 	.byte	0x04, 0x17
        /*003a*/ 	.short	(.L_408 - .L_407)
.L_407:
        /*003c*/ 	.word	0x00000000
        /*0040*/ 	.short	0x0000
        /*0042*/ 	.short	0x0000
        /*0044*/ 	.byte	0x00, 0xf5, 0x21, 0x00


	//----- nvinfo : EIATTR_SPARSE_MMA_MASK
	.align		4
.L_408:
        /*0048*/ 	.byte	0x03, 0x50
        /*004a*/ 	.short	0x0000


	//----- nvinfo : EIATTR_MAXREG_COUNT
	.align		4
        /*004c*/ 	.byte	0x03, 0x1b
        /*004e*/ 	.short	0x00ff


	//----- nvinfo : EIATTR_NUM_BARRIERS
	.align		4
        /*0050*/ 	.byte	0x02, 0x4c
        /*0052*/ 	.byte	0x01
	.zero		1


	//----- nvinfo : EIATTR_MERCURY_ISA_VERSION
	.align		4
        /*0054*/ 	.byte	0x03, 0x5f
        /*0056*/ 	.short	0x0101


	//----- nvinfo : EIATTR_VRC_CTA_INIT_COUNT
	.align		4
        /*0058*/ 	.byte	0x02, 0x4a
	.zero		1
	.zero		1


	//----- nvinfo : EIATTR_EXIT_INSTR_OFFSETS
	.align		4
        /*005c*/ 	.byte	0x04, 0x1c
        /*005e*/ 	.short	(.L_410 - .L_409)


	//   ....[0]....
.L_409:
        /*0060*/ 	.word	0x00001140


	//----- nvinfo : EIATTR_CRS_STACK_SIZE
	.align		4
.L_410:
        /*0064*/ 	.byte	0x04, 0x1e
        /*0066*/ 	.short	(.L_412 - .L_411)
.L_411:
        /*0068*/ 	.word	0x00000000


	//----- nvinfo : EIATTR_CBANK_PARAM_SIZE
	.align		4
.L_412:
        /*006c*/ 	.byte	0x03, 0x19
        /*006e*/ 	.short	0x0018


	//----- nvinfo : EIATTR_PARAM_CBANK
	.align		4
        /*0070*/ 	.byte	0x04, 0x0a
        /*0072*/ 	.short	(.L_414 - .L_413)
	.align		4
.L_413:
        /*0074*/ 	.word	index@(.nv.constant0._Z28pairwise_pearson_correlationPfS_ii)
        /*0078*/ 	.short	0x0380
        /*007a*/ 	.short	0x0018


	//----- nvinfo : EIATTR_SW_WAR
	.align		4
.L_414:
        /*007c*/ 	.byte	0x04, 0x36
        /*007e*/ 	.short	(.L_416 - .L_415)
.L_415:
        /*0080*/ 	.word	0x00000008
.L_416:


//--------------------- .nv.info._Z23gpu_euclidian_distancesPfS_ii --------------------------
	.section	.nv.info._Z23gpu_euclidian_distancesPfS_ii,"",@"SHT_CUDA_INFO"
	.sectionflags	@""
	.align	4


	//----- nvinfo : EIATTR_CUDA_API_VERSION
	.align		4
        /*0000*/ 	.byte	0x04, 0x37
        /*0002*/ 	.short	(.L_418 - .L_417)
.L_417:
        /*0004*/ 	.word	0x00000082


	//----- nvinfo : EIATTR_KPARAM_INFO
	.align		4
.L_418:
        /*0008*/ 	.byte	0x04, 0x17
        /*000a*/ 	.short	(.L_420 - .L_419)
.L_419:
        /*000c*/ 	.word	0x00000000
        /*0010*/ 	.short	0x0003
        /*0012*/ 	.short	0x0014
        /*0014*/ 	.byte	0x00, 0xf0, 0x11, 0x00


	//----- nvinfo : EIATTR_KPARAM_INFO
	.align		4
.L_420:
        /*0018*/ 	.byte	0x04, 0x17
        /*001a*/ 	.short	(.L_422 - .L_421)
.L_421:
        /*001c*/ 	.word	0x00000000
        /*0020*/ 	.short	0x0002
        /*0022*/ 	.short	0x0010
        /*0024*/ 	.byte	0x00, 0xf0, 0x11, 0x00


	//----- nvinfo : EIATTR_KPARAM_INFO
	.align		4
.L_422:
        /*0028*/ 	.byte	0x04, 0x17
        /*002a*/ 	.short	(.L_424 - .L_423)
.L_423:
        /*002c*/ 	.word	0x00000000
        /*0030*/ 	.short	0x0001
        /*0032*/ 	.short	0x0008
        /*0034*/ 	.byte	0x00, 0xf5, 0x21, 0x00


	//----- nvinfo : EIATTR_KPARAM_INFO
	.align		4
.L_424:
        /*0038*/ 	.byte	0x04, 0x17
        /*003a*/ 	.short	(.L_426 - .L_425)
.L_425:
        /*003c*/ 	.word	0x00000000
        /*0040*/ 	.short	0x0000
        /*0042*/ 	.short	0x0000
        /*0044*/ 	.byte	0x00, 0xf5, 0x21, 0x00


	//----- nvinfo : EIATTR_SPARSE_MMA_MASK
	.align		4
.L_426:
        /*0048*/ 	.byte	0x03, 0x50
        /*004a*/ 	.short	0x0000


	//----- nvinfo : EIATTR_MAXREG_COUNT
	.align		4
        /*004c*/ 	.byte	0x03, 0x1b
        /*004e*/ 	.short	0x00ff


	//----- nvinfo : EIATTR_NUM_BARRIERS
	.align		4
        /*0050*/ 	.byte	0x02, 0x4c
        /*0052*/ 	.byte	0x01
	.zero		1


	//----- nvinfo : EIATTR_MERCURY_ISA_VERSION
	.align		4
        /*0054*/ 	.byte	0x03, 0x5f
        /*0056*/ 	.short	0x0101


	//----- nvinfo : EIATTR_VRC_CTA_INIT_COUNT
	.align		4
        /*0058*/ 	.byte	0x02, 0x4a
	.zero		1
	.zero		1


	//----- nvinfo : EIATTR_EXIT_INSTR_OFFSETS
	.align		4
        /*005c*/ 	.byte	0x04, 0x1c
        /*005e*/ 	.short	(.L_428 - .L_427)


	//   ....[0]....
.L_427:
        /*0060*/ 	.word	0x00000b80


	//----- nvinfo : EIATTR_CRS_STACK_SIZE
	.align		4
.L_428:
        /*0064*/ 	.byte	0x04, 0x1e
        /*0066*/ 	.short	(.L_430 - .L_429)
.L_429:
        /*0068*/ 	.word	0x00000000


	//----- nvinfo : EIATTR_CBANK_PARAM_SIZE
	.align		4
.L_430:
        /*006c*/ 	.byte	0x03, 0x19
        /*006e*/ 	.short	0x0018


	//----- nvinfo : EIATTR_PARAM_CBANK
	.align		4
        /*0070*/ 	.byte	0x04, 0x0a
        /*0072*/ 	.short	(.L_432 - .L_431)
	.align		4
.L_431:
        /*0074*/ 	.word	index@(.nv.constant0._Z23gpu_euclidian_distancesPfS_ii)
        /*0078*/ 	.short	0x0380
        /*007a*/ 	.short	0x0018


	//----- nvinfo : EIATTR_SW_WAR
	.align		4
.L_432:
        /*007c*/ 	.byte	0x04, 0x36
        /*007e*/ 	.short	(.L_434 - .L_433)
.L_433:
        /*0080*/ 	.word	0x00000008
.L_434:


//--------------------- .nv.callgraph             --------------------------
	.section	.nv.callgraph,"",@"SHT_CUDA_CALLGRAPH"
	.align	4
	.sectionentsize	8
	.align		4
        /*0000*/ 	.word	0x00000000
	.align		4
        /*0004*/ 	.word	0xffffffff
	.align		4
        /*0008*/ 	.word	0x00000000
	.align		4
        /*000c*/ 	.word	0xfffffffe
	.align		4
        /*0010*/ 	.word	0x00000000
	.align		4
        /*0014*/ 	.word	0xfffffffd
	.align		4
        /*0018*/ 	.word	0x00000000
	.align		4
        /*001c*/ 	.word	0xfffffffc


//--------------------- .nv.constant4             --------------------------
	.section	.nv.constant4,"a",@progbits
	.align	8
	.align		8
.nv.constant4:
        /*0000*/ 	.dword	_ZN34_INTERNAL_55ef1bf1_4_k_cu_b6c6d3d74cuda3std3__45__cpo5beginE
	.align		8
        /*0008*/ 	.dword	_ZN34_INTERNAL_55ef1bf1_4_k_cu_b6c6d3d74cuda3std3__45__cpo3endE
	.align		8
        /*0010*/ 	.dword	_ZN34_INTERNAL_55ef1bf1_4_k_cu_b6c6d3d74cuda3std3__45__cpo6cbeginE
	.align		8
        /*0018*/ 	.dword	_ZN34_INTERNAL_55ef1bf1_4_k_cu_b6c6d3d74cuda3std3__45__cpo4cendE
	.align		8
        /*0020*/ 	.dword	_ZN34_INTERNAL_55ef1bf1_4_k_cu_b6c6d3d74cuda3std3__45__cpo6rbeginE
	.align		8
        /*0028*/ 	.dword	_ZN34_INTERNAL_55ef1bf1_4_k_cu_b6c6d3d74cuda3std3__45__cpo4rendE
	.align		8
        /*0030*/ 	.dword	_ZN34_INTERNAL_55ef1bf1_4_k_cu_b6c6d3d74cuda3std3__45__cpo7crbeginE
	.align		8
        /*0038*/ 	.dword	_ZN34_INTERNAL_55ef1bf1_4_k_cu_b6c6d3d74cuda3std3__45__cpo5crendE
	.align		8
        /*0040*/ 	.dword	_ZN34_INTERNAL_55ef1bf1_4_k_cu_b6c6d3d74cuda3std3__436_GLOBAL__N__55ef1bf1_4_k_cu_b6c6d3d76ignoreE
	.align		8
        /*0048*/ 	.dword	_ZN34_INTERNAL_55ef1bf1_4_k_cu_b6c6d3d74cuda3std3__419piecewise_constructE
	.align		8
        /*0050*/ 	.dword	_ZN34_INTERNAL_55ef1bf1_4_k_cu_b6c6d3d74cuda3std3__48in_placeE
	.align		8
        /*0058*/ 	.dword	_ZN34_INTERNAL_55ef1bf1_4_k_cu_b6c6d3d74cuda3std3__420unreachable_sentinelE
	.align		8
        /*0060*/ 	.dword	_ZN34_INTERNAL_55ef1bf1_4_k_cu_b6c6d3d74cuda3std3__47nulloptE
	.align		8
        /*0068*/ 	.dword	_ZN34_INTERNAL_55ef1bf1_4_k_cu_b6c6d3d74cuda3std3__48unexpectE
	.align		8
        /*0070*/ 	.dword	_ZN34_INTERNAL_55ef1bf1_4_k_cu_b6c6d3d74cuda3std6ranges3__45__cpo4swapE
	.align		8
        /*0078*/ 	.dword	_ZN34_INTERNAL_55ef1bf1_4_k_cu_b6c6d3d74cuda3std6ranges3__45__cpo9iter_moveE
	.align		8
        /*0080*/ 	.dword	_ZN34_INTERNAL_55ef1bf1_4_k_cu_b6c6d3d74cuda3std6ranges3__45__cpo5beginE
	.align		8
        /*0088*/ 	.dword	_ZN34_INTERNAL_55ef1bf1_4_k_cu_b6c6d3d74cuda3std6ranges3__45__cpo3endE
	.align		8
        /*0090*/ 	.dword	_ZN34_INTERNAL_55ef1bf1_4_k_cu_b6c6d3d74cuda3std6ranges3__45__cpo6cbeginE
	.align		8
        /*0098*/ 	.dword	_ZN34_INTERNAL_55ef1bf1_4_k_cu_b6c6d3d74cuda3std6ranges3__45__cpo4cendE
	.align		8
        /*00a0*/ 	.dword	_ZN34_INTERNAL_55ef1bf1_4_k_cu_b6c6d3d74cuda3std6ranges3__45__cpo7advanceE
	.align		8
        /*00a8*/ 	.dword	_ZN34_INTERNAL_55ef1bf1_4_k_cu_b6c6d3d74cuda3std6ranges3__45__cpo9iter_swapE
	.align		8
        /*00b0*/ 	.dword	_ZN34_INTERNAL_55ef1bf1_4_k_cu_b6c6d3d74cuda3std6ranges3__45__cpo4nextE
	.align		8
        /*00b8*/ 	.dword	_ZN34_INTERNAL_55ef1bf1_4_k_cu_b6c6d3d74cuda3std6ranges3__45__cpo4prevE
	.align		8
        /*00c0*/ 	.dword	_ZN34_INTERNAL_55ef1bf1_4_k_cu_b6c6d3d74cuda3std6ranges3__45__cpo4dataE
	.align		8
        /*00c8*/ 	.dword	_ZN34_INTERNAL_55ef1bf1_4_k_cu_b6c6d3d74cuda3std6ranges3__45__cpo5cdataE
	.align		8
        /*00d0*/ 	.dword	_ZN34_INTERNAL_55ef1bf1_4_k_cu_b6c6d3d74cuda3std6ranges3__45__cpo4sizeE
	.align		8
        /*00d8*/ 	.dword	_ZN34_INTERNAL_55ef1bf1_4_k_cu_b6c6d3d74cuda3std6ranges3__45__cpo5ssizeE
	.align		8
        /*00e0*/ 	.dword	_ZN34_INTERNAL_55ef1bf1_4_k_cu_b6c6d3d74cuda3std6ranges3__45__cpo8distanceE
	.align		8
        /*00e8*/ 	.dword	_ZN34_INTERNAL_55ef1bf1_4_k_cu_b6c6d3d76thrust24THRUST_300001_SM_1000_NS8cuda_cub3parE
	.align		8
        /*00f0*/ 	.dword	_ZN34_INTERNAL_55ef1bf1_4_k_cu_b6c6d3d76thrust24THRUST_300001_SM_1000_NS8cuda_cub10par_nosyncE
	.align		8
        /*00f8*/ 	.dword	_ZN34_INTERNAL_55ef1bf1_4_k_cu_b6c6d3d76thrust24THRUST_300001_SM_1000_NS6system6detail10sequential3seqE
	.align		8
        /*0100*/ 	.dword	_ZN34_INTERNAL_55ef1bf1_4_k_cu_b6c6d3d76thrust24THRUST_300001_SM_1000_NS6system3cpp3parE
	.align		8
        /*0108*/ 	.dword	_ZN34_INTERNAL_55ef1bf1_4_k_cu_b6c6d3d76thrust24THRUST_300001_SM_1000_NS12placeholders2_1E
	.align		8
        /*0110*/ 	.dword	_ZN34_INTERNAL_55ef1bf1_4_k_cu_b6c6d3d76thrust24THRUST_300001_SM_1000_NS12placeholders2_2E
	.align		8
        /*0118*/ 	.dword	_ZN34_INTERNAL_55ef1bf1_4_k_cu_b6c6d3d76thrust24THRUST_300001_SM_1000_NS12placeholders2_3E
	.align		8
        /*0120*/ 	.dword	_ZN34_INTERNAL_55ef1bf1_4_k_cu_b6c6d3d76thrust24THRUST_300001_SM_1000_NS12placeholders2_4E
	.align		8
        /*0128*/ 	.dword	_ZN34_INTERNAL_55ef1bf1_4_k_cu_b6c6d3d76thrust24THRUST_300001_SM_1000_NS12placeholders2_5E
	.align		8
        /*0130*/ 	.dword	_ZN34_INTERNAL_55ef1bf1_4_k_cu_b6c6d3d76thrust24THRUST_300001_SM_1000_NS12placeholders2_6E
	.align		8
        /*0138*/ 	.dword	_ZN34_INTERNAL_55ef1bf1_4_k_cu_b6c6d3d76thrust24THRUST_300001_SM_1000_NS12placeholders2_7E
	.align		8
        /*0140*/ 	.dword	_ZN34_INTERNAL_55ef1bf1_4_k_cu_b6c6d3d76thrust24THRUST_300001_SM_1000_NS12placeholders2_8E
	.align		8
        /*0148*/ 	.dword	_ZN34_INTERNAL_55ef1bf1_4_k_cu_b6c6d3d76thrust24THRUST_300001_SM_1000_NS12placeholders2_9E
	.align		8
        /*0150*/ 	.dword	_ZN34_INTERNAL_55ef1bf1_4_k_cu_b6c6d3d76thrust24THRUST_300001_SM_1000_NS12placeholders3_10E
	.align		8
        /*0158*/ 	.dword	_ZN34_INTERNAL_55ef1bf1_4_k_cu_b6c6d3d76thrust24THRUST_300001_SM_1000_NS3seqE
	.align		8
        /*0160*/ 	.dword	_ZN34_INTERNAL_55ef1bf1_4_k_cu_b6c6d3d76thrust24THRUST_300001_SM_1000_NS6deviceE


//--------------------- .text._ZN3cub18CUB_300001_SM_10006detail10radix_sort29DeviceRadixSortOnesweepKernelINS1_5radix10policy_hubIddyE10Policy1000ELNS0_9SortOrderE0EddyiiNS1_21identity_decomposer_tEEEvPT5_SB_PT3_PKSC_PT1_PKSG_PT2_PKSK_T4_iiT6_ --------------------------
	.section	.text._ZN3cub18CUB_300001_SM_10006detail10radix_sort29DeviceRadixSortOnesweepKernelINS1_5radix10policy_hubIddyE10Policy1000ELNS0_9SortOrderE0EddyiiNS1_21identity_decomposer_tEEEvPT5_SB_PT3_PKSC_PT1_PKSG_PT2_PKSK_T4_iiT6_,"ax",@progbits
	.align	128
        .global         _ZN3cub18CUB_300001_SM_10006detail10radix_sort29DeviceRadixSortOnesweepKernelINS1_5radix10policy_hubIddyE10Policy1000ELNS0_9SortOrderE0EddyiiNS1_21identity_decomposer_tEEEvPT5_SB_PT3_PKSC_PT1_PKSG_PT2_PKSK_T4_iiT6_
        .type           _ZN3cub18CUB_300001_SM_10006detail10radix_sort29DeviceRadixSortOnesweepKernelINS1_5radix10policy_hubIddyE10Policy1000ELNS0_9SortOrderE0EddyiiNS1_21identity_decomposer_tEEEvPT5_SB_PT3_PKSC_PT1_PKSG_PT2_PKSK_T4_iiT6_,@function
        .size           _ZN3cub18CUB_300001_SM_10006detail10radix_sort29DeviceRadixSortOnesweepKernelINS1_5radix10policy_hubIddyE10Policy1000ELNS0_9SortOrderE0EddyiiNS1_21identity_decomposer_tEEEvPT5_SB_PT3_PKSC_PT1_PKSG_PT2_PKSK_T4_iiT6_,(.L_x_548 - _ZN3cub18CUB_300001_SM_10006detail10radix_sort29DeviceRadixSortOnesweepKernelINS1_5radix10policy_hubIddyE10Policy1000ELNS0_9SortOrderE0EddyiiNS1_21identity_decomposer_tEEEvPT5_SB_PT3_PKSC_PT1_PKSG_PT2_PKSK_T4_iiT6_)
        .other          _ZN3cub18CUB_300001_SM_10006detail10radix_sort29DeviceRadixSortOnesweepKernelINS1_5radix10policy_hubIddyE10Policy1000ELNS0_9SortOrderE0EddyiiNS1_21identity_decomposer_tEEEvPT5_SB_PT3_PKSC_PT1_PKSG_PT2_PKSK_T4_iiT6_,@"STO_CUDA_ENTRY STV_DEFAULT"
_ZN3cub18CUB_300001_SM_10006detail10radix_sort29DeviceRadixSortOnesweepKernelINS1_5radix10policy_hubIddyE10Policy1000ELNS0_9SortOrderE0EddyiiNS1_21identity_decomposer_tEEEvPT5_SB_PT3_PKSC_PT1_PKSG_PT2_PKSK_T4_iiT6_:
.text._ZN3cub18CUB_300001_SM_10006detail10radix_sort29DeviceRadixSortOnesweepKernelINS1_5radix10policy_hubIddyE10Policy1000ELNS0_9SortOrderE0EddyiiNS1_21identity_decomposer_tEEEvPT5_SB_PT3_PKSC_PT1_PKSG_PT2_PKSK_T4_iiT6_:
[----:B------:R-:W-:Y:S01]  /*0000*/  LDC R1, c[0x0][0x37c] ;  /* 0x0000df00ff017b82 */ /* 0x000fe20000000800 */
[----:B------:R-:W0:Y:S01]  /*0010*/  S2R R13, SR_TID.X ;  /* 0x00000000000d7919 */ /* 0x000e220000002100 */
[----:B------:R-:W-:Y:S01]  /*0020*/  MOV R41, 0x400 ;  /* 0x0000040000297802 */ /* 0x000fe20000000f00 */
[----:B------:R-:W1:Y:S01]  /*0030*/  LDCU.64 UR6, c[0x0][0x358] ;  /* 0x00006b00ff0677ac */ /* 0x000e620008000a00 */
[----:B------:R-:W-:Y:S01]  /*0040*/  BSSY.RECONVERGENT B0, `(.L_x_0) ;  /* 0x000000c000007945 */ /* 0x000fe20003800200 */
[----:B------:R-:W2:Y:S01]  /*0050*/  S2R R0, SR_CgaCtaId ;  /* 0x0000000000007919 */ /* 0x000ea20000008800 */
[----:B0-----:R-:W-:Y:S02]  /*0060*/  ISETP.NE.AND P0, PT, R13, RZ, PT ;  /* 0x000000ff0d00720c */ /* 0x001fe40003f05270 */
[----:B--2---:R-:W-:-:S11]  /*0070*/  LEA R41, R0, R41, 0x18 ;  /* 0x0000002900297211 */ /* 0x004fd600078ec0ff */
[----:B-1----:R-:W-:Y:S05]  /*0080*/  @P0 BRA `(.L_x_1) ;  /* 0x00000000001c0947 */ /* 0x002fea0003800000 */
[----:B------:R-:W0:Y:S01]  /*0090*/  LDC.64 R2, c[0x0][0x388] ;  /* 0x0000e200ff027b82 */ /* 0x000e220000000a00 */
[----:B------:R-:W-:-:S05]  /*00a0*/  IMAD.MOV.U32 R5, RZ, RZ, 0x1 ;  /* 0x00000001ff057424 */ /* 0x000fca00078e00ff */
[----:B0-----:R-:W2:Y:S02]  /*00b0*/  ATOMG.E.ADD.STRONG.GPU PT, R2, desc[UR6][R2.64], R5 ;  /* 0x80000005020279a8 */ /* 0x001ea400081ef106 */
[----:B------:R-:W0:Y:S01]  /*00c0*/  S2UR UR5, SR_CgaCtaId ;  /* 0x00000000000579c3 */ /* 0x000e220000008800 */
[----:B------:R-:W-:Y:S02]  /*00d0*/  UMOV UR4, 0x400 ;  /* 0x0000040000047882 */ /* 0x000fe40000000000 */
[----:B0-----:R-:W-:-:S09]  /*00e0*/  ULEA UR4, UR5, UR4, 0x18 ;  /* 0x0000000405047291 */ /* 0x001fd2000f8ec0ff */
[----:B--2---:R0:W-:Y:S03]  /*00f0*/  STS [UR4+0x9000], R2 ;  /* 0x00900002ff007988 */ /* 0x0041e60008000804 */
.L_x_1:
[----:B------:R-:W-:Y:S05]  /*0100*/  BSYNC.RECONVERGENT B0 ;  /* 0x0000000000007941 */ /* 0x000fea0003800200 */
.L_x_0:
[----:B------:R-:W-:Y:S01]  /*0110*/  BAR.SYNC.DEFER_BLOCKING 0x0 ;  /* 0x0000000000007b1d */ /* 0x000fe20000010000 */
[----:B------:R-:W-:-:S05]  /*0120*/  SHF.R.U32.HI R16, RZ, 0x5, R13 ;  /* 0x00000005ff107819 */ /* 0x000fca000001160d */
[----:B------:R-:W1:Y:S01]  /*0130*/  LDCU UR4, c[0x0][0x3c0] ;  /* 0x00007800ff0477ac */ /* 0x000e620008000800 */
[----:B------:R-:W2:Y:S01]  /*0140*/  S2R R40, SR_LANEID ;  /* 0x0000000000287919 */ /* 0x000ea20000000000 */
[----:B------:R-:W3:Y:S02]  /*0150*/  LDS R29, [R41+0x9000] ;  /* 0x00900000291d7984 */ /* 0x000ee40000000800 */
[----:B---3--:R-:W-:-:S04]  /*0160*/  IMAD R57, R29, 0x1200, RZ ;  /* 0x000012001d397824 */ /* 0x008fc800078e02ff */
[----:B------:R-:W-:Y:S01]  /*0170*/  VIADD R39, R57, 0x1200 ;  /* 0x0000120039277836 */ /* 0x000fe20000000000 */
[----:B------:R-:W-:-:S04]  /*0180*/  SHF.R.S32.HI R19, RZ, 0x1f, R57 ;  /* 0x0000001fff137819 */ /* 0x000fc80000011439 */
[----:B-1----:R-:W-:-:S13]  /*0190*/  ISETP.GT.AND P0, PT, R39, UR4, PT ;  /* 0x0000000427007c0c */ /* 0x002fda000bf04270 */
[----:B--2---:R-:W-:Y:S05]  /*01a0*/  @P0 BRA `(.L_x_2) ;  /* 0x0000000000540947 */ /* 0x004fea0003800000 */
[----:B------:R-:W1:Y:S01]  /*01b0*/  LDCU.64 UR4, c[0x0][0x3a8] ;  /* 0x00007500ff0477ac */ /* 0x000e620008000a00 */
[C---:B------:R-:W-:Y:S02]  /*01c0*/  LOP3.LUT R0, R13.reuse, 0x1f, RZ, 0xc0, !PT ;  /* 0x0000001f0d007812 */ /* 0x040fe400078ec0ff */
[----:B------:R-:W-:-:S05]  /*01d0*/  LOP3.LUT R3, R13, 0x3e0, RZ, 0xc0, !PT ;  /* 0x000003e00d037812 */ /* 0x000fca00078ec0ff */
[----:B------:R-:W-:-:S05]  /*01e0*/  IMAD R0, R3, 0xc, R0 ;  /* 0x0000000c03007824 */ /* 0x000fca00078e0200 */
[----:B------:R-:W-:-:S05]  /*01f0*/  IADD3 R46, P0, PT, R57, R0, RZ ;  /* 0x00000000392e7210 */ /* 0x000fca0007f1e0ff */
[----:B------:R-:W-:Y:S01]  /*0200*/  IMAD.X R19, RZ, RZ, R19, P0 ;  /* 0x000000ffff137224 */ /* 0x000fe200000e0613 */
[----:B-1----:R-:W-:-:S04]  /*0210*/  LEA R26, P0, R46, UR4, 0x3 ;  /* 0x000000042e1a7c11 */ /* 0x002fc8000f8018ff */
[----:B------:R-:W-:-:S05]  /*0220*/  LEA.HI.X R27, R46, UR5, R19, 0x3, P0 ;  /* 0x000000052e1b7c11 */ /* 0x000fca00080f1c13 */
[----:B------:R1:W5:Y:S04]  /*0230*/  LDG.E.64 R30, desc[UR6][R26.64] ;  /* 0x000000061a1e7981 */ /* 0x000368000c1e1b00 */
        /* <DEDUP_REMOVED lines=9> */
[----:B0-----:R1:W5:Y:S04]  /*02d0*/  LDG.E.64 R2, desc[UR6][R26.64+0xa00] ;  /* 0x000a00061a027981 */ /* 0x001368000c1e1b00 */
[----:B------:R1:W5:Y:S01]  /*02e0*/  LDG.E.64 R22, desc[UR6][R26.64+0xb00] ;  /* 0x000b00061a167981 */ /* 0x000362000c1e1b00 */
[----:B------:R-:W-:Y:S05]  /*02f0*/  BRA `(.L_x_3) ;  /* 0x0000000400107947 */ /* 0x000fea0003800000 */
.L_x_2:
[----:B------:R-:W1:Y:S01]  /*0300*/  LDCU.64 UR8, c[0x0][0x3a8] ;  /* 0x00007500ff0877ac */ /* 0x000e620008000a00 */
[C---:B------:R-:W-:Y:S01]  /*0310*/  LOP3.LUT R0, R13.reuse, 0x1f, RZ, 0xc0, !PT ;  /* 0x0000001f0d007812 */ /* 0x040fe200078ec0ff */
[----:B------:R-:W-:Y:S01]  /*0320*/  IMAD.MOV.U32 R30, RZ, RZ, -0x1 ;  /* 0xffffffffff1e7424 */ /* 0x000fe200078e00ff */
[----:B------:R-:W-:Y:S01]  /*0330*/  LOP3.LUT R3, R13, 0x3e0, RZ, 0xc0, !PT ;  /* 0x000003e00d037812 */ /* 0x000fe200078ec0ff */
[----:B------:R-:W-:Y:S02]  /*0340*/  IMAD.MOV.U32 R31, RZ, RZ, 0x7fffffff ;  /* 0x7fffffffff1f7424 */ /* 0x000fe400078e00ff */
[----:B------:R-:W-:Y:S02]  /*0350*/  IMAD.MOV.U32 R32, RZ, RZ, -0x1 ;  /* 0xffffffffff207424 */ /* 0x000fe400078e00ff */
[----:B------:R-:W-:Y:S01]  /*0360*/  IMAD R0, R3, 0xc, R0 ;  /* 0x0000000c03007824 */ /* 0x000fe200078e0200 */
[----:B------:R-:W-:Y:S01]  /*0370*/  IADD3 R3, PT, PT, -R57, UR4, RZ ;  /* 0x0000000439037c10 */ /* 0x000fe2000fffe1ff */
[----:B------:R-:W-:-:S02]  /*0380*/  IMAD.MOV.U32 R33, RZ, RZ, 0x7fffffff ;  /* 0x7fffffffff217424 */ /* 0x000fc400078e00ff */
[C---:B0-----:R-:W-:Y:S01]  /*0390*/  VIADD R2, R0.reuse, 0x20 ;  /* 0x0000002000027836 */ /* 0x041fe20000000000 */
[----:B------:R-:W-:Y:S01]  /*03a0*/  IADD3 R46, P0, PT, R57, R0, RZ ;  /* 0x00000000392e7210 */ /* 0x000fe20007f1e0ff */
[C---:B------:R-:W-:Y:S01]  /*03b0*/  VIADD R4, R0.reuse, 0x40 ;  /* 0x0000004000047836 */ /* 0x040fe20000000000 */
[CC--:B------:R-:W-:Y:S01]  /*03c0*/  ISETP.GE.AND P3, PT, R0.reuse, R3.reuse, PT ;  /* 0x000000030000720c */ /* 0x0c0fe20003f66270 */
[----:B------:R-:W-:Y:S01]  /*03d0*/  VIADD R6, R0, 0x60 ;  /* 0x0000006000067836 */ /* 0x000fe20000000000 */
[-C--:B------:R-:W-:Y:S01]  /*03e0*/  ISETP.GE.AND P2, PT, R2, R3.reuse, PT ;  /* 0x000000030200720c */ /* 0x080fe20003f46270 */
[----:B------:R-:W-:Y:S01]  /*03f0*/  VIADD R2, R0, 0x80 ;  /* 0x0000008000027836 */ /* 0x000fe20000000000 */
[----:B-1----:R-:W-:Y:S01]  /*0400*/  LEA R26, P4, R46, UR8, 0x3 ;  /* 0x000000082e1a7c11 */ /* 0x002fe2000f8818ff */
[----:B------:R-:W-:Y:S01]  /*0410*/  IMAD.X R19, RZ, RZ, R19, P0 ;  /* 0x000000ffff137224 */ /* 0x000fe200000e0613 */
[-C--:B------:R-:W-:Y:S01]  /*0420*/  ISETP.GE.AND P6, PT, R4, R3.reuse, PT ;  /* 0x000000030400720c */ /* 0x080fe20003fc6270 */
[----:B------:R-:W-:Y:S01]  /*0430*/  VIADD R4, R0, 0xa0 ;  /* 0x000000a000047836 */ /* 0x000fe20000000000 */
[-C--:B------:R-:W-:Y:S01]  /*0440*/  ISETP.GE.AND P1, PT, R2, R3.reuse, PT ;  /* 0x000000030200720c */ /* 0x080fe20003f26270 */
[----:B------:R-:W-:Y:S01]  /*0450*/  VIADD R2, R0, 0xe0 ;  /* 0x000000e000027836 */ /* 0x000fe20000000000 */
[----:B------:R-:W-:Y:S01]  /*0460*/  LEA.HI.X R27, R46, UR9, R19, 0x3, P4 ;  /* 0x000000092e1b7c11 */ /* 0x000fe2000a0f1c13 */
[----:B------:R-:W-:Y:S01]  /*0470*/  IMAD.MOV.U32 R36, RZ, RZ, -0x1 ;  /* 0xffffffffff247424 */ /* 0x000fe200078e00ff */
[-C--:B------:R-:W-:Y:S01]  /*0480*/  ISETP.GE.AND P5, PT, R6, R3.reuse, PT ;  /* 0x000000030600720c */ /* 0x080fe20003fa6270 */
[----:B------:R-:W-:Y:S01]  /*0490*/  IMAD.MOV.U32 R37, RZ, RZ, 0x7fffffff ;  /* 0x7fffffffff257424 */ /* 0x000fe200078e00ff */
[-C--:B------:R-:W-:Y:S01]  /*04a0*/  ISETP.GE.AND P0, PT, R4, R3.reuse, PT ;  /* 0x000000030400720c */ /* 0x080fe20003f06270 */
[----:B------:R0:W5:Y:S01]  /*04b0*/  @!P3 LDG.E.64 R30, desc[UR6][R26.64] ;  /* 0x000000061a1eb981 */ /* 0x000162000c1e1b00 */
[----:B------:R-:W-:Y:S01]  /*04c0*/  ISETP.GE.AND P3, PT, R2, R3, PT ;  /* 0x000000030200720c */ /* 0x000fe20003f66270 */
[----:B------:R-:W-:-:S02]  /*04d0*/  VIADD R4, R0, 0x100 ;  /* 0x0000010000047836 */ /* 0x000fc40000000000 */
[----:B------:R-:W-:Y:S01]  /*04e0*/  VIADD R2, R0, 0x120 ;  /* 0x0000012000027836 */ /* 0x000fe20000000000 */
[----:B------:R0:W5:Y:S01]  /*04f0*/  @!P2 LDG.E.64 R32, desc[UR6][R26.64+0x100] ;  /* 0x000100061a20a981 */ /* 0x000162000c1e1b00 */
[----:B------:R-:W-:Y:S01]  /*0500*/  IMAD.MOV.U32 R24, RZ, RZ, -0x1 ;  /* 0xffffffffff187424 */ /* 0x000fe200078e00ff */
[-C--:B------:R-:W-:Y:S01]  /*0510*/  ISETP.GE.AND P2, PT, R4, R3.reuse, PT ;  /* 0x000000030400720c */ /* 0x080fe20003f46270 */
[----:B------:R-:W-:Y:S01]  /*0520*/  IMAD.MOV.U32 R25, RZ, RZ, 0x7fffffff ;  /* 0x7fffffffff197424 */ /* 0x000fe200078e00ff */
[----:B------:R0:W5:Y:S01]  /*0530*/  @!P6 LDG.E.64 R36, desc[UR6][R26.64+0x200] ;  /* 0x000200061a24e981 */ /* 0x000162000c1e1b00 */
[----:B------:R-:W-:Y:S01]  /*0540*/  IMAD.MOV.U32 R10, RZ, RZ, -0x1 ;  /* 0xffffffffff0a7424 */ /* 0x000fe200078e00ff */
[----:B------:R-:W-:Y:S01]  /*0550*/  ISETP.GE.AND P6, PT, R2, R3, PT ;  /* 0x000000030200720c */ /* 0x000fe20003fc6270 */
[----:B------:R-:W-:Y:S02]  /*0560*/  IMAD.MOV.U32 R11, RZ, RZ, 0x7fffffff ;  /* 0x7fffffffff0b7424 */ /* 0x000fe400078e00ff */
[C---:B------:R-:W-:Y:S01]  /*0570*/  VIADD R6, R0.reuse, 0xc0 ;  /* 0x000000c000067836 */ /* 0x040fe20000000000 */
[----:B------:R0:W5:Y:S01]  /*0580*/  @!P5 LDG.E.64 R24, desc[UR6][R26.64+0x300] ;  /* 0x000300061a18d981 */ /* 0x000162000c1e1b00 */
[----:B------:R-:W-:-:S02]  /*0590*/  VIADD R4, R0, 0x140 ;  /* 0x0000014000047836 */ /* 0x000fc40000000000 */
[----:B------:R-:W-:Y:S01]  /*05a0*/  VIADD R2, R0, 0x160 ;  /* 0x0000016000027836 */ /* 0x000fe20000000000 */
[----:B------:R0:W5:Y:S01]  /*05b0*/  @!P1 LDG.E.64 R10, desc[UR6][R26.64+0x400] ;  /* 0x000400061a0a9981 */ /* 0x000162000c1e1b00 */
[-C--:B------:R-:W-:Y:S02]  /*05c0*/  ISETP.GE.AND P4, PT, R6, R3.reuse, PT ;  /* 0x000000030600720c */ /* 0x080fe40003f86270 */
[-C--:B------:R-:W-:Y:S02]  /*05d0*/  ISETP.GE.AND P5, PT, R4, R3.reuse, PT ;  /* 0x000000030400720c */ /* 0x080fe40003fa6270 */
[----:B------:R-:W-:Y:S01]  /*05e0*/  ISETP.GE.AND P1, PT, R2, R3, PT ;  /* 0x000000030200720c */ /* 0x000fe20003f26270 */
[----:B------:R-:W-:Y:S02]  /*05f0*/  IMAD.MOV.U32 R20, RZ, RZ, -0x1 ;  /* 0xffffffffff147424 */ /* 0x000fe400078e00ff */
[----:B------:R-:W-:Y:S02]  /*0600*/  IMAD.MOV.U32 R21, RZ, RZ, 0x7fffffff ;  /* 0x7fffffffff157424 */ /* 0x000fe400078e00ff */
[----:B------:R-:W-:-:S02]  /*0610*/  IMAD.MOV.U32 R14, RZ, RZ, -0x1 ;  /* 0xffffffffff0e7424 */ /* 0x000fc400078e00ff */
[----:B------:R-:W-:Y:S02]  /*0620*/  IMAD.MOV.U32 R15, RZ, RZ, 0x7fffffff ;  /* 0x7fffffffff0f7424 */ /* 0x000fe400078e00ff */
[----:B------:R-:W-:Y:S01]  /*0630*/  IMAD.MOV.U32 R8, RZ, RZ, -0x1 ;  /* 0xffffffffff087424 */ /* 0x000fe200078e00ff */
[----:B------:R0:W5:Y:S01]  /*0640*/  @!P0 LDG.E.64 R20, desc[UR6][R26.64+0x500] ;  /* 0x000500061a148981 */ /* 0x000162000c1e1b00 */
[----:B------:R-:W-:Y:S02]  /*0650*/  IMAD.MOV.U32 R9, RZ, RZ, 0x7fffffff ;  /* 0x7fffffffff097424 */ /* 0x000fe400078e00ff */
[----:B------:R-:W-:Y:S01]  /*0660*/  IMAD.MOV.U32 R6, RZ, RZ, -0x1 ;  /* 0xffffffffff067424 */ /* 0x000fe200078e00ff */
[----:B------:R0:W5:Y:S01]  /*0670*/  @!P4 LDG.E.64 R14, desc[UR6][R26.64+0x600] ;  /* 0x000600061a0ec981 */ /* 0x000162000c1e1b00 */
[----:B------:R-:W-:Y:S02]  /*0680*/  IMAD.MOV.U32 R7, RZ, RZ, 0x7fffffff ;  /* 0x7fffffffff077424 */ /* 0x000fe400078e00ff */
[----:B------:R-:W-:Y:S01]  /*0690*/  IMAD.MOV.U32 R4, RZ, RZ, -0x1 ;  /* 0xffffffffff047424 */ /* 0x000fe200078e00ff */
[----:B------:R0:W5:Y:S01]  /*06a0*/  @!P3 LDG.E.64 R8, desc[UR6][R26.64+0x700] ;  /* 0x000700061a08b981 */ /* 0x000162000c1e1b00 */
[----:B------:R-:W-:-:S02]  /*06b0*/  IMAD.MOV.U32 R5, RZ, RZ, 0x7fffffff ;  /* 0x7fffffffff057424 */ /* 0x000fc400078e00ff */
[----:B------:R-:W-:Y:S01]  /*06c0*/  IMAD.MOV.U32 R2, RZ, RZ, -0x1 ;  /* 0xffffffffff027424 */ /* 0x000fe200078e00ff */
[----:B------:R0:W5:Y:S01]  /*06d0*/  @!P2 LDG.E.64 R6, desc[UR6][R26.64+0x800] ;  /* 0x000800061a06a981 */ /* 0x000162000c1e1b00 */
[----:B------:R-:W-:Y:S02]  /*06e0*/  IMAD.MOV.U32 R3, RZ, RZ, 0x7fffffff ;  /* 0x7fffffffff037424 */ /* 0x000fe400078e00ff */
[----:B------:R-:W-:Y:S01]  /*06f0*/  IMAD.MOV.U32 R22, RZ, RZ, -0x1 ;  /* 0xffffffffff167424 */ /* 0x000fe200078e00ff */
[----:B------:R0:W5:Y:S01]  /*0700*/  @!P6 LDG.E.64 R4, desc[UR6][R26.64+0x900] ;  /* 0x000900061a04e981 */ /* 0x000162000c1e1b00 */
[----:B------:R-:W-:-:S03]  /*0710*/  IMAD.MOV.U32 R23, RZ, RZ, 0x7fffffff ;  /* 0x7fffffffff177424 */ /* 0x000fc600078e00ff */
[----:B------:R0:W5:Y:S04]  /*0720*/  @!P5 LDG.E.64 R2, desc[UR6][R26.64+0xa00] ;  /* 0x000a00061a02d981 */ /* 0x000168000c1e1b00 */
[----:B------:R0:W5:Y:S02]  /*0730*/  @!P1 LDG.E.64 R22, desc[UR6][R26.64+0xb00] ;  /* 0x000b00061a169981 */ /* 0x000164000c1e1b00 */
.L_x_3:
[----:B-----5:R-:W-:Y:S01]  /*0740*/  ISETP.GT.U32.AND P0, PT, R30, -0x1, PT ;  /* 0xffffffff1e00780c */ /* 0x020fe20003f04070 */
[----:B------:R-:W-:Y:S01]  /*0750*/  IMAD.MOV.U32 R38, RZ, RZ, -0x1 ;  /* 0xffffffffff267424 */ /* 0x000fe200078e00ff */
[----:B------:R-:W-:Y:S01]  /*0760*/  ISETP.GT.U32.AND P1, PT, R32, -0x1, PT ;  /* 0xffffffff2000780c */ /* 0x000fe20003f24070 */
[----:B------:R-:W2:Y:S01]  /*0770*/  LDC R47, c[0x0][0x3c8] ;  /* 0x0000f200ff2f7b82 */ /* 0x000ea20000000800 */
[----:B------:R-:W-:Y:S01]  /*0780*/  ISETP.GT.AND.EX P0, PT, R31, -0x1, PT, P0 ;  /* 0xffffffff1f00780c */ /* 0x000fe20003f04300 */
[----:B------:R-:W-:Y:S01]  /*0790*/  BSSY.RECONVERGENT B0, `(.L_x_4) ;  /* 0x0000069000007945 */ /* 0x000fe20003800200 */
[----:B------:R-:W-:Y:S01]  /*07a0*/  ISETP.GT.U32.AND P2, PT, R36, -0x1, PT ;  /* 0xffffffff2400780c */ /* 0x000fe20003f44070 */
[----:B------:R-:W-:Y:S01]  /*07b0*/  IMAD.SHL.U32 R16, R16, 0x400, RZ ;  /* 0x0000040010107824 */ /* 0x000fe200078e00ff */
[----:B------:R-:W-:Y:S02]  /*07c0*/  SEL R35, RZ, 0xffffffff, P0 ;  /* 0xffffffffff237807 */ /* 0x000fe40000000000 */
[----:B------:R-:W-:-:S02]  /*07d0*/  SEL R17, R38, 0x80000000, !P0 ;  /* 0x8000000026117807 */ /* 0x000fc40004000000 */
[----:B------:R-:W-:Y:S02]  /*07e0*/  ISETP.GT.AND.EX P0, PT, R33, -0x1, PT, P1 ;  /* 0xffffffff2100780c */ /* 0x000fe40003f04310 */
[----:B------:R-:W-:Y:S02]  /*07f0*/  ISETP.GT.AND.EX P1, PT, R37, -0x1, PT, P2 ;  /* 0xffffffff2500780c */ /* 0x000fe40003f24320 */
[----:B------:R-:W-:Y:S02]  /*0800*/  ISETP.GT.U32.AND P2, PT, R24, -0x1, PT ;  /* 0xffffffff1800780c */ /* 0x000fe40003f44070 */
[----:B------:R-:W-:Y:S02]  /*0810*/  LOP3.LUT R34, R35, R30, RZ, 0x3c, !PT ;  /* 0x0000001e23227212 */ /* 0x000fe400078e3cff */
[----:B------:R-:W-:Y:S02]  /*0820*/  LOP3.LUT R35, R17, R31, RZ, 0x3c, !PT ;  /* 0x0000001f11237212 */ /* 0x000fe400078e3cff */
[----:B01----:R-:W-:-:S02]  /*0830*/  SEL R27, RZ, 0xffffffff, P0 ;  /* 0xffffffffff1b7807 */ /* 0x003fc40000000000 */
[C---:B------:R-:W-:Y:S02]  /*0840*/  SEL R43, R38.reuse, 0x80000000, !P0 ;  /* 0x80000000262b7807 */ /* 0x040fe40004000000 */
[----:B------:R-:W-:Y:S02]  /*0850*/  SEL R31, RZ, 0xffffffff, P1 ;  /* 0xffffffffff1f7807 */ /* 0x000fe40000800000 */
[----:B------:R-:W-:Y:S02]  /*0860*/  SEL R17, R38, 0x80000000, !P1 ;  /* 0x8000000026117807 */ /* 0x000fe40004800000 */
[----:B------:R-:W-:Y:S02]  /*0870*/  ISETP.GT.AND.EX P0, PT, R25, -0x1, PT, P2 ;  /* 0xffffffff1900780c */ /* 0x000fe40003f04320 */
[----:B------:R-:W-:Y:S02]  /*0880*/  ISETP.GT.U32.AND P1, PT, R10, -0x1, PT ;  /* 0xffffffff0a00780c */ /* 0x000fe40003f24070 */
[----:B------:R-:W-:-:S02]  /*0890*/  LOP3.LUT R32, R27, R32, RZ, 0x3c, !PT ;  /* 0x000000201b207212 */ /* 0x000fc400078e3cff */
[----:B------:R-:W-:Y:S02]  /*08a0*/  LOP3.LUT R30, R31, R36, RZ, 0x3c, !PT ;  /* 0x000000241f1e7212 */ /* 0x000fe400078e3cff */
[----:B------:R-:W-:Y:S02]  /*08b0*/  ISETP.GT.U32.AND P2, PT, R20, -0x1, PT ;  /* 0xffffffff1400780c */ /* 0x000fe40003f44070 */
[----:B------:R-:W-:Y:S02]  /*08c0*/  LOP3.LUT R31, R17, R37, RZ, 0x3c, !PT ;  /* 0x00000025111f7212 */ /* 0x000fe400078e3cff */
[----:B------:R-:W-:Y:S02]  /*08d0*/  SEL R27, RZ, 0xffffffff, P0 ;  /* 0xffffffffff1b7807 */ /* 0x000fe40000000000 */
[----:B------:R-:W-:Y:S02]  /*08e0*/  SEL R17, R38, 0x80000000, !P0 ;  /* 0x8000000026117807 */ /* 0x000fe40004000000 */
[----:B------:R-:W-:-:S02]  /*08f0*/  ISETP.GT.AND.EX P0, PT, R11, -0x1, PT, P1 ;  /* 0xffffffff0b00780c */ /* 0x000fc40003f04310 */
[----:B------:R-:W-:Y:S02]  /*0900*/  ISETP.GT.AND.EX P1, PT, R21, -0x1, PT, P2 ;  /* 0xffffffff1500780c */ /* 0x000fe40003f24320 */
[----:B------:R-:W-:Y:S02]  /*0910*/  LOP3.LUT R26, R27, R24, RZ, 0x3c, !PT ;  /* 0x000000181b1a7212 */ /* 0x000fe400078e3cff */
[----:B------:R-:W-:Y:S02]  /*0920*/  ISETP.GT.U32.AND P2, PT, R14, -0x1, PT ;  /* 0xffffffff0e00780c */ /* 0x000fe40003f44070 */
[----:B------:R-:W-:Y:S02]  /*0930*/  LOP3.LUT R27, R17, R25, RZ, 0x3c, !PT ;  /* 0x00000019111b7212 */ /* 0x000fe400078e3cff */
[----:B------:R-:W-:Y:S02]  /*0940*/  LOP3.LUT R33, R43, R33, RZ, 0x3c, !PT ;  /* 0x000000212b217212 */ /* 0x000fe400078e3cff */
[----:B------:R-:W-:-:S02]  /*0950*/  SEL R25, RZ, 0xffffffff, P0 ;  /* 0xffffffffff197807 */ /* 0x000fc40000000000 */
[C---:B------:R-:W-:Y:S02]  /*0960*/  SEL R43, R38.reuse, 0x80000000, !P0 ;  /* 0x80000000262b7807 */ /* 0x040fe40004000000 */
[----:B------:R-:W-:Y:S02]  /*0970*/  SEL R17, RZ, 0xffffffff, P1 ;  /* 0xffffffffff117807 */ /* 0x000fe40000800000 */
[----:B------:R-:W-:Y:S02]  /*0980*/  SEL R37, R38, 0x80000000, !P1 ;  /* 0x8000000026257807 */ /* 0x000fe40004800000 */
[----:B------:R-:W-:Y:S02]  /*0990*/  ISETP.GT.AND.EX P0, PT, R15, -0x1, PT, P2 ;  /* 0xffffffff0f00780c */ /* 0x000fe40003f04320 */
[----:B------:R-:W-:Y:S02]  /*09a0*/  ISETP.GT.U32.AND P1, PT, R8, -0x1, PT ;  /* 0xffffffff0800780c */ /* 0x000fe40003f24070 */
[----:B------:R-:W-:-:S02]  /*09b0*/  LOP3.LUT R24, R25, R10, RZ, 0x3c, !PT ;  /* 0x0000000a19187212 */ /* 0x000fc400078e3cff */
[----:B------:R-:W-:Y:S02]  /*09c0*/  LOP3.LUT R25, R43, R11, RZ, 0x3c, !PT ;  /* 0x0000000b2b197212 */ /* 0x000fe400078e3cff */
[----:B------:R-:W-:Y:S02]  /*09d0*/  LOP3.LUT R20, R17, R20, RZ, 0x3c, !PT ;  /* 0x0000001411147212 */ /* 0x000fe400078e3cff */
[----:B------:R-:W-:Y:S02]  /*09e0*/  ISETP.GT.U32.AND P2, PT, R6, -0x1, PT ;  /* 0xffffffff0600780c */ /* 0x000fe40003f44070 */
[----:B------:R-:W-:Y:S02]  /*09f0*/  SEL R11, RZ, 0xffffffff, P0 ;  /* 0xffffffffff0b7807 */ /* 0x000fe40000000000 */
[----:B------:R-:W-:Y:S02]  /*0a00*/  SEL R17, R38, 0x80000000, !P0 ;  /* 0x8000000026117807 */ /* 0x000fe40004000000 */
[----:B------:R-:W-:-:S02]  /*0a10*/  ISETP.GT.AND.EX P0, PT, R9, -0x1, PT, P1 ;  /* 0xffffffff0900780c */ /* 0x000fc40003f04310 */
[----:B------:R-:W-:Y:S02]  /*0a20*/  ISETP.GT.AND.EX P1, PT, R7, -0x1, PT, P2 ;  /* 0xffffffff0700780c */ /* 0x000fe40003f24320 */
[----:B------:R-:W-:Y:S02]  /*0a30*/  LOP3.LUT R14, R11, R14, RZ, 0x3c, !PT ;  /* 0x0000000e0b0e7212 */ /* 0x000fe400078e3cff */
[----:B------:R-:W-:Y:S02]  /*0a40*/  SEL R11, RZ, 0xffffffff, P0 ;  /* 0xffffffffff0b7807 */ /* 0x000fe40000000000 */
[----:B------:R-:W-:Y:S02]  /*0a50*/  LOP3.LUT R21, R37, R21, RZ, 0x3c, !PT ;  /* 0x0000001525157212 */ /* 0x000fe400078e3cff */
[C---:B------:R-:W-:Y:S02]  /*0a60*/  SEL R43, R38.reuse, 0x80000000, !P0 ;  /* 0x80000000262b7807 */ /* 0x040fe40004000000 */
[----:B------:R-:W-:-:S02]  /*0a70*/  SEL R37, R38, 0x80000000, !P1 ;  /* 0x8000000026257807 */ /* 0x000fc40004800000 */
[----:B------:R-:W-:Y:S02]  /*0a80*/  LOP3.LUT R10, R11, R8, RZ, 0x3c, !PT ;  /* 0x000000080b0a7212 */ /* 0x000fe400078e3cff */
[----:B------:R-:W-:Y:S02]  /*0a90*/  LOP3.LUT R11, R43, R9, RZ, 0x3c, !PT ;  /* 0x000000092b0b7212 */ /* 0x000fe400078e3cff */
[----:B------:R-:W-:Y:S02]  /*0aa0*/  LOP3.LUT R9, R37, R7, RZ, 0x3c, !PT ;  /* 0x0000000725097212 */ /* 0x000fe400078e3cff */
[----:B------:R-:W-:Y:S02]  /*0ab0*/  VIMNMX R7, PT, PT, R40, 0xe0, !PT ;  /* 0x000000e028077848 */ /* 0x000fe40007fe0100 */
[----:B------:R-:W-:Y:S02]  /*0ac0*/  ISETP.GT.U32.AND P0, PT, R4, -0x1, PT ;  /* 0xffffffff0400780c */ /* 0x000fe40003f04070 */
[----:B------:R-:W-:-:S02]  /*0ad0*/  IADD3 R7, PT, PT, R7, 0x1f, -R40 ;  /* 0x0000001f07077810 */ /* 0x000fc40007ffe828 */
[----:B------:R-:W-:Y:S02]  /*0ae0*/  LOP3.LUT R15, R17, R15, RZ, 0x3c, !PT ;  /* 0x0000000f110f7212 */ /* 0x000fe400078e3cff */
[----:B------:R-:W-:Y:S02]  /*0af0*/  SEL R17, RZ, 0xffffffff, P1 ;  /* 0xffffffffff117807 */ /* 0x000fe40000800000 */
[----:B------:R-:W-:Y:S02]  /*0b00*/  ISETP.GT.AND.EX P0, PT, R5, -0x1, PT, P0 ;  /* 0xffffffff0500780c */ /* 0x000fe40003f04300 */
[----:B------:R-:W-:Y:S02]  /*0b10*/  ISETP.GT.U32.AND P1, PT, R2, -0x1, PT ;  /* 0xffffffff0200780c */ /* 0x000fe40003f24070 */
[----:B------:R-:W-:Y:S02]  /*0b20*/  ISETP.GE.U32.AND P3, PT, R7, 0x1e0, PT ;  /* 0x000001e00700780c */ /* 0x000fe40003f66070 */
[----:B------:R-:W-:-:S02]  /*0b30*/  ISETP.GT.U32.AND P2, PT, R22, -0x1, PT ;  /* 0xffffffff1600780c */ /* 0x000fc40003f44070 */
[----:B------:R-:W-:Y:S02]  /*0b40*/  SEL R43, R38, 0x80000000, !P0 ;  /* 0x80000000262b7807 */ /* 0x000fe40004000000 */
[----:B------:R-:W-:Y:S02]  /*0b50*/  ISETP.GT.AND.EX P1, PT, R3, -0x1, PT, P1 ;  /* 0xffffffff0300780c */ /* 0x000fe40003f24310 */
[----:B------:R-:W-:Y:S02]  /*0b60*/  LOP3.LUT R8, R17, R6, RZ, 0x3c, !PT ;  /* 0x0000000611087212 */ /* 0x000fe400078e3cff */
[----:B------:R-:W-:Y:S02]  /*0b70*/  SEL R37, RZ, 0xffffffff, P0 ;  /* 0xffffffffff257807 */ /* 0x000fe40000000000 */
[----:B------:R-:W-:Y:S02]  /*0b80*/  LEA.HI R17, R7, 0x1, RZ, 0x1b ;  /* 0x0000000107117811 */ /* 0x000fe400078fd8ff */
[----:B------:R-:W-:-:S02]  /*0b90*/  ISETP.GT.AND.EX P0, PT, R23, -0x1, PT, P2 ;  /* 0xffffffff1700780c */ /* 0x000fc40003f04320 */
[----:B------:R-:W-:Y:S02]  /*0ba0*/  LOP3.LUT R7, R43, R5, RZ, 0x3c, !PT ;  /* 0x000000052b077212 */ /* 0x000fe400078e3cff */
[----:B------:R-:W-:Y:S02]  /*0bb0*/  SEL R5, RZ, 0xffffffff, P1 ;  /* 0xffffffffff057807 */ /* 0x000fe40000800000 */
[C---:B------:R-:W-:Y:S02]  /*0bc0*/  SEL R45, R38.reuse, 0x80000000, !P1 ;  /* 0x80000000262d7807 */ /* 0x040fe40004800000 */
[----:B------:R-:W-:Y:S02]  /*0bd0*/  LOP3.LUT R6, R37, R4, RZ, 0x3c, !PT ;  /* 0x0000000425067212 */ /* 0x000fe400078e3cff */
[----:B------:R-:W-:Y:S02]  /*0be0*/  SEL R43, R38, 0x80000000, !P0 ;  /* 0x80000000262b7807 */ /* 0x000fe40004000000 */
[----:B------:R-:W-:-:S02]  /*0bf0*/  LOP3.LUT R28, R17, 0xf, RZ, 0xc0, !PT ;  /* 0x0000000f111c7812 */ /* 0x000fc400078ec0ff */
[----:B------:R-:W-:Y:S02]  /*0c00*/  SEL R37, RZ, 0xffffffff, P0 ;  /* 0xffffffffff257807 */ /* 0x000fe40000000000 */
[----:B------:R-:W-:Y:S02]  /*0c10*/  LOP3.LUT R4, R5, R2, RZ, 0x3c, !PT ;  /* 0x0000000205047212 */ /* 0x000fe400078e3cff */
[----:B------:R-:W-:Y:S02]  /*0c20*/  LOP3.LUT R5, R45, R3, RZ, 0x3c, !PT ;  /* 0x000000032d057212 */ /* 0x000fe400078e3cff */
[----:B------:R-:W-:Y:S01]  /*0c30*/  LOP3.LUT R3, R43, R23, RZ, 0x3c, !PT ;  /* 0x000000172b037212 */ /* 0x000fe200078e3cff */
[----:B------:R-:W-:Y:S01]  /*0c40*/  IMAD.MOV.U32 R23, RZ, RZ, R40 ;  /* 0x000000ffff177224 */ /* 0x000fe200078e0028 */
[----:B------:R-:W-:Y:S02]  /*0c50*/  ISETP.NE.AND P1, PT, R28, RZ, PT ;  /* 0x000000ff1c00720c */ /* 0x000fe40003f25270 */
[----:B------:R-:W-:Y:S01]  /*0c60*/  LOP3.LUT R2, R37, R22, RZ, 0x3c, !PT ;  /* 0x0000001625027212 */ /* 0x000fe200078e3cff */
[----:B--2---:R-:W-:Y:S10]  /*0c70*/  @!P3 BRA `(.L_x_5) ;  /* 0x000000000068b947 */ /* 0x004ff40003800000 */
[----:B------:R-:W-:Y:S01]  /*0c80*/  IMAD R22, R40, 0x4, R16 ;  /* 0x0000000428167824 */ /* 0x000fe200078e0210 */
[----:B------:R-:W-:Y:S01]  /*0c90*/  LOP3.LUT R18, R17, 0xffffff0, RZ, 0xc0, !PT ;  /* 0x0ffffff011127812 */ /* 0x000fe200078ec0ff */
[----:B------:R-:W-:-:S03]  /*0ca0*/  IMAD.MOV.U32 R23, RZ, RZ, R40 ;  /* 0x000000ffff177224 */ /* 0x000fc600078e0028 */
[----:B------:R-:W-:Y:S01]  /*0cb0*/  IADD3 R22, PT, PT, R22, 0x400, R41 ;  /* 0x0000040016167810 */ /* 0x000fe20007ffe029 */
[----:B------:R-:W-:-:S07]  /*0cc0*/  IMAD.MOV R18, RZ, RZ, -R18 ;  /* 0x000000ffff127224 */ /* 0x000fce00078e0a12 */
.L_x_6:
[----:B------:R-:W-:Y:S01]  /*0cd0*/  VIADD R18, R18, 0x10 ;  /* 0x0000001012127836 */ /* 0x000fe20000000000 */
[----:B------:R-:W-:Y:S01]  /*0ce0*/  STS [R22+-0x400], RZ ;  /* 0xfffc00ff16007388 */ /* 0x000fe20000000800 */
[----:B------:R-:W-:-:S03]  /*0cf0*/  VIADD R23, R23, 0x200 ;  /* 0x0000020017177836 */ /* 0x000fc60000000000 */
[----:B------:R-:W-:Y:S01]  /*0d00*/  ISETP.NE.AND P0, PT, R18, RZ, PT ;  /* 0x000000ff1200720c */ /* 0x000fe20003f05270 */
[----:B------:R-:W-:Y:S04]  /*0d10*/  STS [R22+-0x380], RZ ;  /* 0xfffc80ff16007388 */ /* 0x000fe80000000800 */
[----:B------:R-:W-:Y:S04]  /*0d20*/  STS [R22+-0x300], RZ ;  /* 0xfffd00ff16007388 */ /* 0x000fe80000000800 */
[----:B------:R-:W-:Y:S04]  /*0d30*/  STS [R22+-0x280], RZ ;  /* 0xfffd80ff16007388 */ /* 0x000fe80000000800 */
[----:B------:R-:W-:Y:S04]  /*0d40*/  STS [R22+-0x200], RZ ;  /* 0xfffe00ff16007388 */ /* 0x000fe80000000800 */
[----:B------:R-:W-:Y:S04]  /*0d50*/  STS [R22+-0x180], RZ ;  /* 0xfffe80ff16007388 */ /* 0x000fe80000000800 */
[----:B------:R-:W-:Y:S04]  /*0d60*/  STS [R22+-0x100], RZ ;  /* 0xffff00ff16007388 */ /* 0x000fe80000000800 */
[----:B------:R-:W-:Y:S04]  /*0d70*/  STS [R22+-0x80], RZ ;  /* 0xffff80ff16007388 */ /* 0x000fe80000000800 */
[----:B------:R-:W-:Y:S04]  /*0d80*/  STS [R22], RZ ;  /* 0x000000ff16007388 */ /* 0x000fe80000000800 */
[----:B------:R-:W-:Y:S04]  /*0d90*/  STS [R22+0x80], RZ ;  /* 0x000080ff16007388 */ /* 0x000fe80000000800 */
[----:B------:R-:W-:Y:S04]  /*0da0*/  STS [R22+0x100], RZ ;  /* 0x000100ff16007388 */ /* 0x000fe80000000800 */
[----:B------:R-:W-:Y:S04]  /*0db0*/  STS [R22+0x180], RZ ;  /* 0x000180ff16007388 */ /* 0x000fe80000000800 */
[----:B------:R-:W-:Y:S04]  /*0dc0*/  STS [R22+0x200], RZ ;  /* 0x000200ff16007388 */ /* 0x000fe80000000800 */
[----:B------:R-:W-:Y:S04]  /*0dd0*/  STS [R22+0x280], RZ ;  /* 0x000280ff16007388 */ /* 0x000fe80000000800 */
[----:B------:R-:W-:Y:S04]  /*0de0*/  STS [R22+0x300], RZ ;  /* 0x000300ff16007388 */ /* 0x000fe80000000800 */
[----:B------:R0:W-:Y:S02]  /*0df0*/  STS [R22+0x380], RZ ;  /* 0x000380ff16007388 */ /* 0x0001e40000000800 */
[----:B0-----:R-:W-:Y:S01]  /*0e00*/  VIADD R22, R22, 0x800 ;  /* 0x0000080016167836 */ /* 0x001fe20000000000 */
[----:B------:R-:W-:Y:S06]  /*0e10*/  @P0 BRA `(.L_x_6) ;  /* 0xfffffffc00ac0947 */ /* 0x000fec000383ffff */
.L_x_5:
[----:B------:R-:W-:Y:S05]  /*0e20*/  BSYNC.RECONVERGENT B0 ;  /* 0x0000000000007941 */ /* 0x000fea0003800200 */
.L_x_4:
[----:B------:R-:W-:Y:S01]  /*0e30*/  BSSY.RECONVERGENT B0, `(.L_x_7) ;  /* 0x0000027000007945 */ /* 0x000fe20003800200 */
[----:B------:R-:W-:Y:S01]  /*0e40*/  SHF.L.U32 R38, R38, R47, RZ ;  /* 0x0000002f26267219 */ /* 0x000fe200000006ff */
[----:B------:R-:W-:Y:S02]  /*0e50*/  IMAD.IADD R42, R41, 0x1, R16 ;  /* 0x00000001292a7824 */ /* 0x000fe400078e0210 */
[----:B------:R-:W-:Y:S05]  /*0e60*/  @!P1 BRA `(.L_x_8) ;  /* 0x00000000008c9947 */ /* 0x000fea0003800000 */
[----:B------:R-:W-:Y:S01]  /*0e70*/  ISETP.GE.U32.AND P0, PT, R28, 0x8, PT ;  /* 0x000000081c00780c */ /* 0x000fe20003f06070 */
[----:B------:R-:W-:Y:S01]  /*0e80*/  BSSY.RECONVERGENT B1, `(.L_x_9) ;  /* 0x000000e000017945 */ /* 0x000fe20003800200 */
[----:B------:R-:W-:-:S04]  /*0e90*/  LOP3.LUT R22, R17, 0x7, RZ, 0xc0, !PT ;  /* 0x0000000711167812 */ /* 0x000fc800078ec0ff */
[----:B------:R-:W-:-:S07]  /*0ea0*/  ISETP.NE.AND P1, PT, R22, RZ, PT ;  /* 0x000000ff1600720c */ /* 0x000fce0003f25270 */
[----:B------:R-:W-:Y:S06]  /*0eb0*/  @!P0 BRA `(.L_x_10) ;  /* 0x0000000000288947 */ /* 0x000fec0003800000 */
[C---:B------:R-:W-:Y:S02]  /*0ec0*/  IMAD R18, R23.reuse, 0x4, R42 ;  /* 0x0000000417127824 */ /* 0x040fe400078e022a */
[----:B------:R-:W-:-:S03]  /*0ed0*/  VIADD R23, R23, 0x100 ;  /* 0x0000010017177836 */ /* 0x000fc60000000000 */
[----:B------:R0:W-:Y:S04]  /*0ee0*/  STS [R18], RZ ;  /* 0x000000ff12007388 */ /* 0x0001e80000000800 */
[----:B------:R0:W-:Y:S04]  /*0ef0*/  STS [R18+0x80], RZ ;  /* 0x000080ff12007388 */ /* 0x0001e80000000800 */
[----:B------:R0:W-:Y:S04]  /*0f00*/  STS [R18+0x100], RZ ;  /* 0x000100ff12007388 */ /* 0x0001e80000000800 */
[----:B------:R0:W-:Y:S04]  /*0f10*/  STS [R18+0x180], RZ ;  /* 0x000180ff12007388 */ /* 0x0001e80000000800 */
[----:B------:R0:W-:Y:S04]  /*0f20*/  STS [R18+0x200], RZ ;  /* 0x000200ff12007388 */ /* 0x0001e80000000800 */
[----:B------:R0:W-:Y:S04]  /*0f30*/  STS [R18+0x280], RZ ;  /* 0x000280ff12007388 */ /* 0x0001e80000000800 */
[----:B------:R0:W-:Y:S04]  /*0f40*/  STS [R18+0x300], RZ ;  /* 0x000300ff12007388 */ /* 0x0001e80000000800 */
[----:B------:R0:W-:Y:S02]  /*0f50*/  STS [R18+0x380], RZ ;  /* 0x000380ff12007388 */ /* 0x0001e40000000800 */
.L_x_10:
[----:B------:R-:W-:Y:S05]  /*0f60*/  BSYNC.RECONVERGENT B1 ;  /* 0x0000000000017941 */ /* 0x000fea0003800200 */
.L_x_9:
[----:B------:R-:W-:Y:S05]  /*0f70*/  @!P1 BRA `(.L_x_8) ;  /* 0x0000000000489947 */ /* 0x000fea0003800000 */
[----:B------:R-:W-:Y:S02]  /*0f80*/  ISETP.GE.U32.AND P0, PT, R22, 0x4, PT ;  /* 0x000000041600780c */ /* 0x000fe40003f06070 */
[----:B------:R-:W-:-:S04]  /*0f90*/  LOP3.LUT R17, R17, 0x3, RZ, 0xc0, !PT ;  /* 0x0000000311117812 */ /* 0x000fc800078ec0ff */
[----:B------:R-:W-:-:S07]  /*0fa0*/  ISETP.NE.AND P1, PT, R17, RZ, PT ;  /* 0x000000ff1100720c */ /* 0x000fce0003f25270 */
[C---:B0-----:R-:W-:Y:S02]  /*0fb0*/  @P0 IMAD R18, R23.reuse, 0x4, R42 ;  /* 0x0000000417120824 */ /* 0x041fe400078e022a */
[----:B------:R-:W-:-:S03]  /*0fc0*/  @P0 VIADD R23, R23, 0x80 ;  /* 0x0000008017170836 */ /* 0x000fc60000000000 */
[----:B------:R1:W-:Y:S04]  /*0fd0*/  @P0 STS [R18], RZ ;  /* 0x000000ff12000388 */ /* 0x0003e80000000800 */
[----:B------:R1:W-:Y:S04]  /*0fe0*/  @P0 STS [R18+0x80], RZ ;  /* 0x000080ff12000388 */ /* 0x0003e80000000800 */
[----:B------:R1:W-:Y:S04]  /*0ff0*/  @P0 STS [R18+0x100], RZ ;  /* 0x000100ff12000388 */ /* 0x0003e80000000800 */
[----:B------:R1:W-:Y:S01]  /*1000*/  @P0 STS [R18+0x180], RZ ;  /* 0x000180ff12000388 */ /* 0x0003e20000000800 */
[----:B------:R-:W-:Y:S05]  /*1010*/  @!P1 BRA `(.L_x_8) ;  /* 0x0000000000209947 */ /* 0x000fea0003800000 */
[----:B------:R-:W-:Y:S02]  /*1020*/  IMAD R16, R23, 0x4, R16 ;  /* 0x0000000417107824 */ /* 0x000fe400078e0210 */
[----:B------:R-:W-:Y:S02]  /*1030*/  IMAD.MOV R17, RZ, RZ, -R17 ;  /* 0x000000ffff117224 */ /* 0x000fe400078e0a11 */
[----:B------:R-:W-:-:S07]  /*1040*/  IMAD.IADD R16, R41, 0x1, R16 ;  /* 0x0000000129107824 */ /* 0x000fce00078e0210 */
.L_x_11:
[----:B------:R-:W-:Y:S01]  /*1050*/  VIADD R17, R17, 0x1 ;  /* 0x0000000111117836 */ /* 0x000fe20000000000 */
[----:B------:R0:W-:Y:S04]  /*1060*/  STS [R16], RZ ;  /* 0x000000ff10007388 */ /* 0x0001e80000000800 */
[----:B------:R-:W-:Y:S01]  /*1070*/  ISETP.NE.AND P0, PT, R17, RZ, PT ;  /* 0x000000ff1100720c */ /* 0x000fe20003f05270 */
[----:B0-----:R-:W-:-:S12]  /*1080*/  VIADD R16, R16, 0x80 ;  /* 0x0000008010107836 */ /* 0x001fd80000000000 */
[----:B------:R-:W-:Y:S05]  /*1090*/  @P0 BRA `(.L_x_11) ;  /* 0xfffffffc00ec0947 */ /* 0x000fea000383ffff */
.L_x_8:
[----:B------:R-:W-:Y:S05]  /*10a0*/  BSYNC.RECONVERGENT B0 ;  /* 0x0000000000007941 */ /* 0x000fea0003800200 */
.L_x_7:
[----:B------:R-:W2:Y:S01]  /*10b0*/  LDCU UR4, c[0x0][0x3c4] ;  /* 0x00007880ff0477ac */ /* 0x000ea20008000800 */
[----:B------:R-:W-:Y:S01]  /*10c0*/  ISETP.NE.U32.AND P1, PT, R32, -0x1, PT ;  /* 0xffffffff2000780c */ /* 0x000fe20003f25070 */
[----:B------:R-:W-:Y:S01]  /*10d0*/  BSSY.RECONVERGENT B0, `(.L_x_12) ;  /* 0x000008b000007945 */ /* 0x000fe20003800200 */
[----:B------:R-:W-:Y:S01]  /*10e0*/  ISETP.NE.U32.AND P3, PT, R26, -0x1, PT ;  /* 0xffffffff1a00780c */ /* 0x000fe20003f65070 */
[----:B------:R-:W-:Y:S01]  /*10f0*/  IMAD R44, R13, 0x4, R41 ;  /* 0x000000040d2c7824 */ /* 0x000fe200078e0229 */
[C---:B------:R-:W-:Y:S02]  /*1100*/  ISETP.NE.AND.EX P1, PT, R33.reuse, 0x7fffffff, PT, P1 ;  /* 0x7fffffff2100780c */ /* 0x040fe40003f25310 */
[----:B------:R-:W-:Y:S02]  /*1110*/  ISETP.NE.U32.AND P0, PT, R34, -0x1, PT ;  /* 0xffffffff2200780c */ /* 0x000fe40003f05070 */
[----:B------:R-:W-:Y:S02]  /*1120*/  SEL R67, R32, RZ, P1 ;  /* 0x000000ff20437207 */ /* 0x000fe40000800000 */
[----:B------:R-:W-:-:S02]  /*1130*/  SEL R16, R33, 0x80000000, P1 ;  /* 0x8000000021107807 */ /* 0x000fc40000800000 */
[----:B------:R-:W-:Y:S02]  /*1140*/  ISETP.NE.AND.EX P1, PT, R27, 0x7fffffff, PT, P3 ;  /* 0x7fffffff1b00780c */ /* 0x000fe40003f25330 */
[----:B------:R-:W-:Y:S02]  /*1150*/  ISETP.NE.AND.EX P0, PT, R35, 0x7fffffff, PT, P0 ;  /* 0x7fffffff2300780c */ /* 0x000fe40003f05300 */
[----:B------:R-:W-:Y:S02]  /*1160*/  ISETP.NE.U32.AND P2, PT, R30, -0x1, PT ;  /* 0xffffffff1e00780c */ /* 0x000fe40003f45070 */
[----:B--2---:R-:W-:Y:S02]  /*1170*/  SHF.R.U64 R67, R67, UR4, R16 ;  /* 0x0000000443437c19 */ /* 0x004fe40008001210 */
[----:B------:R-:W-:Y:S02]  /*1180*/  SEL R63, R26, RZ, P1 ;  /* 0x000000ff1a3f7207 */ /* 0x000fe40000800000 */
[----:B------:R-:W-:-:S02]  /*1190*/  SEL R16, R27, 0x80000000, P1 ;  /* 0x800000001b107807 */ /* 0x000fc40000800000 */
[----:B------:R-:W-:Y:S02]  /*11a0*/  ISETP.NE.U32.AND P1, PT, R20, -0x1, PT ;  /* 0xffffffff1400780c */ /* 0x000fe40003f25070 */
[----:B------:R-:W-:Y:S02]  /*11b0*/  SEL R55, R34, RZ, P0 ;  /* 0x000000ff22377207 */ /* 0x000fe40000000000 */
[----:B01----:R-:W-:Y:S02]  /*11c0*/  SEL R18, R35, 0x80000000, P0 ;  /* 0x8000000023127807 */ /* 0x003fe40000000000 */
[----:B------:R-:W-:Y:S02]  /*11d0*/  ISETP.NE.AND.EX P0, PT, R31, 0x7fffffff, PT, P2 ;  /* 0x7fffffff1f00780c */ /* 0x000fe40003f05320 */
[----:B------:R-:W-:Y:S02]  /*11e0*/  ISETP.NE.AND.EX P1, PT, R21, 0x7fffffff, PT, P1 ;  /* 0x7fffffff1500780c */ /* 0x000fe40003f25310 */
[----:B------:R-:W-:-:S02]  /*11f0*/  SHF.R.U64 R55, R55, UR4, R18 ;  /* 0x0000000437377c19 */ /* 0x000fc40008001212 */
[----:B------:R-:W-:Y:S02]  /*1200*/  ISETP.NE.U32.AND P3, PT, R10, -0x1, PT ;  /* 0xffffffff0a00780c */ /* 0x000fe40003f65070 */
[----:B------:R-:W-:Y:S02]  /*1210*/  SEL R65, R30, RZ, P0 ;  /* 0x000000ff1e417207 */ /* 0x000fe40000000000 */
[----:B------:R-:W-:Y:S02]  /*1220*/  SEL R18, R31, 0x80000000, P0 ;  /* 0x800000001f127807 */ /* 0x000fe40000000000 */
[----:B------:R-:W-:Y:S02]  /*1230*/  ISETP.NE.U32.AND P0, PT, R24, -0x1, PT ;  /* 0xffffffff1800780c */ /* 0x000fe40003f05070 */
[----:B------:R-:W-:Y:S02]  /*1240*/  SHF.R.U64 R63, R63, UR4, R16 ;  /* 0x000000043f3f7c19 */ /* 0x000fe40008001210 */
[----:B------:R-:W-:-:S02]  /*1250*/  SEL R59, R20, RZ, P1 ;  /* 0x000000ff143b7207 */ /* 0x000fc40000800000 */
[----:B------:R-:W-:Y:S02]  /*1260*/  SEL R16, R21, 0x80000000, P1 ;  /* 0x8000000015107807 */ /* 0x000fe40000800000 */
[----:B------:R-:W-:Y:S02]  /*1270*/  ISETP.NE.AND.EX P1, PT, R11, 0x7fffffff, PT, P3 ;  /* 0x7fffffff0b00780c */ /* 0x000fe40003f25330 */
[----:B------:R-:W-:Y:S02]  /*1280*/  ISETP.NE.AND.EX P0, PT, R25, 0x7fffffff, PT, P0 ;  /* 0x7fffffff1900780c */ /* 0x000fe40003f05300 */
[----:B------:R-:W-:Y:S02]  /*1290*/  ISETP.NE.U32.AND P2, PT, R14, -0x1, PT ;  /* 0xffffffff0e00780c */ /* 0x000fe40003f45070 */
[----:B------:R-:W-:Y:S02]  /*12a0*/  SHF.R.U64 R59, R59, UR4, R16 ;  /* 0x000000043b3b7c19 */ /* 0x000fe40008001210 */
[----:B------:R-:W-:-:S02]  /*12b0*/  SEL R45, R10, RZ, P1 ;  /* 0x000000ff0a2d7207 */ /* 0x000fc40000800000 */
[----:B------:R-:W-:Y:S02]  /*12c0*/  SEL R16, R11, 0x80000000, P1 ;  /* 0x800000000b107807 */ /* 0x000fe40000800000 */
[----:B------:R-:W-:Y:S02]  /*12d0*/  SHF.R.U64 R65, R65, UR4, R18 ;  /* 0x0000000441417c19 */ /* 0x000fe40008001212 */
[----:B------:R-:W-:Y:S02]  /*12e0*/  ISETP.NE.U32.AND P1, PT, R6, -0x1, PT ;  /* 0xffffffff0600780c */ /* 0x000fe40003f25070 */
[----:B------:R-:W-:Y:S02]  /*12f0*/  SEL R61, R24, RZ, P0 ;  /* 0x000000ff183d7207 */ /* 0x000fe40000000000 */
[----:B------:R-:W-:Y:S02]  /*1300*/  SEL R18, R25, 0x80000000, P0 ;  /* 0x8000000019127807 */ /* 0x000fe40000000000 */
[----:B------:R-:W-:-:S02]  /*1310*/  ISETP.NE.AND.EX P0, PT, R15, 0x7fffffff, PT, P2 ;  /* 0x7fffffff0f00780c */ /* 0x000fc40003f05320 */
[----:B------:R-:W-:Y:S02]  /*1320*/  ISETP.NE.AND.EX P1, PT, R7, 0x7fffffff, PT, P1 ;  /* 0x7fffffff0700780c */ /* 0x000fe40003f25310 */
[----:B------:R-:W-:Y:S02]  /*1330*/  SHF.R.U64 R61, R61, UR4, R18 ;  /* 0x000000043d3d7c19 */ /* 0x000fe40008001212 */
[----:B------:R-:W-:Y:S02]  /*1340*/  ISETP.NE.U32.AND P3, PT, R2, -0x1, PT ;  /* 0xffffffff0200780c */ /* 0x000fe40003f65070 */
[----:B------:R-:W-:Y:S02]  /*1350*/  SEL R43, R14, RZ, P0 ;  /* 0x000000ff0e2b7207 */ /* 0x000fe40000000000 */
[----:B------:R-:W-:Y:S02]  /*1360*/  SEL R18, R15, 0x80000000, P0 ;  /* 0x800000000f127807 */ /* 0x000fe40000000000 */
[----:B------:R-:W-:-:S02]  /*1370*/  ISETP.NE.U32.AND P0, PT, R8, -0x1, PT ;  /* 0xffffffff0800780c */ /* 0x000fc40003f05070 */
[----:B------:R-:W-:Y:S02]  /*1380*/  SHF.R.U64 R45, R45, UR4, R16 ;  /* 0x000000042d2d7c19 */ /* 0x000fe40008001210 */
[----:B------:R-:W-:Y:S02]  /*1390*/  SEL R49, R6, RZ, P1 ;  /* 0x000000ff06317207 */ /* 0x000fe40000800000 */
[----:B------:R-:W-:Y:S02]  /*13a0*/  SEL R16, R7, 0x80000000, P1 ;  /* 0x8000000007107807 */ /* 0x000fe40000800000 */
[----:B------:R-:W-:Y:S02]  /*13b0*/  ISETP.NE.AND.EX P1, PT, R3, 0x7fffffff, PT, P3 ;  /* 0x7fffffff0300780c */ /* 0x000fe40003f25330 */
[----:B------:R-:W-:Y:S02]  /*13c0*/  ISETP.NE.AND.EX P0, PT, R9, 0x7fffffff, PT, P0 ;  /* 0x7fffffff0900780c */ /* 0x000fe40003f05300 */
[----:B------:R-:W-:-:S02]  /*13d0*/  ISETP.NE.U32.AND P2, PT, R4, -0x1, PT ;  /* 0xffffffff0400780c */ /* 0x000fc40003f45070 */
[----:B------:R-:W-:Y:S02]  /*13e0*/  SHF.R.U64 R49, R49, UR4, R16 ;  /* 0x0000000431317c19 */ /* 0x000fe40008001210 */
[----:B------:R-:W-:Y:S02]  /*13f0*/  SEL R53, R2, RZ, P1 ;  /* 0x000000ff02357207 */ /* 0x000fe40000800000 */
[----:B------:R-:W-:Y:S02]  /*1400*/  SEL R16, R3, 0x80000000, P1 ;  /* 0x8000000003107807 */ /* 0x000fe40000800000 */
[-C--:B------:R-:W-:Y:S02]  /*1410*/  LOP3.LUT R55, R55, R38.reuse, RZ, 0x30, !PT ;  /* 0x0000002637377212 */ /* 0x080fe400078e30ff */
[----:B------:R-:W-:Y:S02]  /*1420*/  SHF.R.U64 R43, R43, UR4, R18 ;  /* 0x000000042b2b7c19 */ /* 0x000fe40008001212 */
[----:B------:R-:W-:-:S02]  /*1430*/  LOP3.LUT R67, R67, R38, RZ, 0x30, !PT ;  /* 0x0000002643437212 */ /* 0x000fc400078e30ff */
[----:B------:R-:W-:Y:S02]  /*1440*/  SEL R47, R8, RZ, P0 ;  /* 0x000000ff082f7207 */ /* 0x000fe40000000000 */
[----:B------:R-:W-:Y:S01]  /*1450*/  SEL R18, R9, 0x80000000, P0 ;  /* 0x8000000009127807 */ /* 0x000fe20000000000 */
[----:B------:R-:W-:Y:S01]  /*1460*/  IMAD R17, R67, 0x4, R42 ;  /* 0x0000000443117824 */ /* 0x000fe200078e022a */
[----:B------:R-:W-:Y:S02]  /*1470*/  ISETP.NE.AND.EX P0, PT, R5, 0x7fffffff, PT, P2 ;  /* 0x7fffffff0500780c */ /* 0x000fe40003f05320 */
[----:B------:R-:W-:Y:S01]  /*1480*/  SHF.R.U64 R53, R53, UR4, R16 ;  /* 0x0000000435357c19 */ /* 0x000fe20008001210 */
[----:B------:R-:W-:Y:S01]  /*1490*/  IMAD R16, R55, 0x4, R42 ;  /* 0x0000000437107824 */ /* 0x000fe200078e022a */
[----:B------:R-:W-:Y:S01]  /*14a0*/  SHF.R.U64 R47, R47, UR4, R18 ;  /* 0x000000042f2f7c19 */ /* 0x000fe20008001212 */
[----:B------:R-:W-:Y:S01]  /*14b0*/  NOP ;  /* 0x0000000000007918 */ /* 0x000fe20000000000 */
[----:B------:R-:W-:-:S02]  /*14c0*/  SEL R51, R4, RZ, P0 ;  /* 0x000000ff04337207 */ /* 0x000fc40000000000 */
[----:B------:R-:W-:Y:S01]  /*14d0*/  ATOMS.POPC.INC.32 RZ, [R16+URZ] ;  /* 0x0000000010ff7f8c */ /* 0x000fe2000d8000ff */
[----:B------:R-:W-:Y:S02]  /*14e0*/  SEL R18, R5, 0x80000000, P0 ;  /* 0x8000000005127807 */ /* 0x000fe40000000000 */
[-C--:B------:R-:W-:Y:S01]  /*14f0*/  LOP3.LUT R65, R65, R38.reuse, RZ, 0x30, !PT ;  /* 0x0000002641417212 */ /* 0x080fe200078e30ff */
[----:B------:R0:W-:Y:S01]  /*1500*/  ATOMS.POPC.INC.32 RZ, [R17+URZ] ;  /* 0x0000000011ff7f8c */ /* 0x0001e2000d8000ff */
[-C--:B------:R-:W-:Y:S02]  /*1510*/  LOP3.LUT R63, R63, R38.reuse, RZ, 0x30, !PT ;  /* 0x000000263f3f7212 */ /* 0x080fe400078e30ff */
[-C--:B------:R-:W-:Y:S02]  /*1520*/  LOP3.LUT R61, R61, R38.reuse, RZ, 0x30, !PT ;  /* 0x000000263d3d7212 */ /* 0x080fe400078e30ff */
[-C--:B------:R-:W-:Y:S01]  /*1530*/  LOP3.LUT R59, R59, R38.reuse, RZ, 0x30, !PT ;  /* 0x000000263b3b7212 */ /* 0x080fe200078e30ff */
[----:B------:R-:W-:Y:S01]  /*1540*/  IMAD R22, R63, 0x4, R42 ;  /* 0x000000043f167824 */ /* 0x000fe200078e022a */
[----:B------:R-:W-:Y:S01]  /*1550*/  SHF.R.U64 R51, R51, UR4, R18 ;  /* 0x0000000433337c19 */ /* 0x000fe20008001212 */
[--C-:B------:R-:W-:Y:S01]  /*1560*/  IMAD R18, R65, 0x4, R42.reuse ;  /* 0x0000000441127824 */ /* 0x100fe200078e022a */
[-C--:B------:R-:W-:Y:S01]  /*1570*/  LOP3.LUT R43, R43, R38.reuse, RZ, 0x30, !PT ;  /* 0x000000262b2b7212 */ /* 0x080fe200078e30ff */
[----:B0-----:R-:W0:Y:S01]  /*1580*/  LDC.64 R16, c[0x0][0x380] ;  /* 0x0000e000ff107b82 */ /* 0x001e220000000a00 */
[--C-:B------:R-:W-:Y:S01]  /*1590*/  IMAD R23, R61, 0x4, R42.reuse ;  /* 0x000000043d177824 */ /* 0x100fe200078e022a */
[-C--:B------:R-:W-:Y:S01]  /*15a0*/  LOP3.LUT R45, R45, R38.reuse, RZ, 0x30, !PT ;  /* 0x000000262d2d7212 */ /* 0x080fe200078e30ff */
[--C-:B------:R-:W-:Y:S01]  /*15b0*/  IMAD R28, R59, 0x4, R42.reuse ;  /* 0x000000043b1c7824 */ /* 0x100fe200078e022a */
[-C--:B------:R-:W-:Y:S01]  /*15c0*/  LOP3.LUT R47, R47, R38.reuse, RZ, 0x30, !PT ;  /* 0x000000262f2f7212 */ /* 0x080fe200078e30ff */
[----:B------:R-:W-:Y:S01]  /*15d0*/  IMAD R36, R43, 0x4, R42 ;  /* 0x000000042b247824 */ /* 0x000fe200078e022a */
[----:B------:R-:W-:Y:S01]  /*15e0*/  LOP3.LUT R49, R49, R38, RZ, 0x30, !PT ;  /* 0x0000002631317212 */ /* 0x000fe200078e30ff */
[----:B------:R1:W-:Y:S01]  /*15f0*/  ATOMS.POPC.INC.32 RZ, [R18+URZ] ;  /* 0x0000000012ff7f8c */ /* 0x0003e2000d8000ff */
[----:B------:R-:W-:-:S02]  /*1600*/  ISETP.GT.U32.AND P4, PT, R13, 0xff, PT ;  /* 0x000000ff0d00780c */ /* 0x000fc40003f84070 */
[-C--:B------:R-:W-:Y:S01]  /*1610*/  LOP3.LUT R51, R51, R38.reuse, RZ, 0x30, !PT ;  /* 0x0000002633337212 */ /* 0x080fe200078e30ff */
[----:B------:R2:W-:Y:S01]  /*1620*/  ATOMS.POPC.INC.32 RZ, [R22+URZ] ;  /* 0x0000000016ff7f8c */ /* 0x0005e2000d8000ff */
[----:B------:R-:W-:Y:S02]  /*1630*/  LOP3.LUT R53, R53, R38, RZ, 0x30, !PT ;  /* 0x0000002635357212 */ /* 0x000fe400078e30ff */
[----:B------:R-:W-:Y:S01]  /*1640*/  P2R R58, PR, RZ, 0x10 ;  /* 0x00000010ff3a7803 */ /* 0x000fe20000000000 */
[----:B------:R3:W-:Y:S01]  /*1650*/  ATOMS.POPC.INC.32 RZ, [R23+URZ] ;  /* 0x0000000017ff7f8c */ /* 0x0007e2000d8000ff */
[--C-:B-1----:R-:W-:Y:S02]  /*1660*/  IMAD R18, R45, 0x4, R42.reuse ;  /* 0x000000042d127824 */ /* 0x102fe400078e022a */
[--C-:B------:R-:W-:Y:S01]  /*1670*/  IMAD R37, R53, 0x4, R42.reuse ;  /* 0x0000000435257824 */ /* 0x100fe200078e022a */
[----:B------:R1:W-:Y:S01]  /*1680*/  ATOMS.POPC.INC.32 RZ, [R28+URZ] ;  /* 0x000000001cff7f8c */ /* 0x0003e2000d8000ff */
[----:B--2---:R-:W-:-:S03]  /*1690*/  IMAD R22, R47, 0x4, R42 ;  /* 0x000000042f167824 */ /* 0x004fc600078e022a */
[----:B------:R2:W-:Y:S01]  /*16a0*/  ATOMS.POPC.INC.32 RZ, [R36+URZ] ;  /* 0x0000000024ff7f8c */ /* 0x0005e2000d8000ff */
[----:B---3--:R-:W-:-:S03]  /*16b0*/  IMAD R23, R49, 0x4, R42 ;  /* 0x0000000431177824 */ /* 0x008fc600078e022a */
[----:B------:R3:W-:Y:S01]  /*16c0*/  ATOMS.POPC.INC.32 RZ, [R18+URZ] ;  /* 0x0000000012ff7f8c */ /* 0x0007e2000d8000ff */
[----:B-1----:R-:W-:Y:S02]  /*16d0*/  IMAD.MOV.U32 R28, RZ, RZ, RZ ;  /* 0x000000ffff1c7224 */ /* 0x002fe400078e00ff */
[----:B--2---:R-:W-:Y:S01]  /*16e0*/  IMAD R36, R51, 0x4, R42 ;  /* 0x0000000433247824 */ /* 0x004fe200078e022a */
[----:B------:R3:W-:Y:S04]  /*16f0*/  ATOMS.POPC.INC.32 RZ, [R22+URZ] ;  /* 0x0000000016ff7f8c */ /* 0x0007e8000d8000ff */
[----:B------:R3:W-:Y:S04]  /*1700*/  ATOMS.POPC.INC.32 RZ, [R23+URZ] ;  /* 0x0000000017ff7f8c */ /* 0x0007e8000d8000ff */
[----:B------:R3:W-:Y:S04]  /*1710*/  ATOMS.POPC.INC.32 RZ, [R36+URZ] ;  /* 0x0000000024ff7f8c */ /* 0x0007e8000d8000ff */
[----:B------:R3:W-:Y:S01]  /*1720*/  ATOMS.POPC.INC.32 RZ, [R37+URZ] ;  /* 0x0000000025ff7f8c */ /* 0x0007e2000d8000ff */
[----:B------:R-:W-:Y:S06]  /*1730*/  BAR.SYNC.DEFER_BLOCKING 0x0 ;  /* 0x0000000000007b1d */ /* 0x000fec0000010000 */
[----:B0-----:R-:W-:Y:S05]  /*1740*/  @P4 BRA `(.L_x_13) ;  /* 0x00000000008c4947 */ /* 0x001fea0003800000 */
[----:B---3--:R-:W-:Y:S04]  /*1750*/  LDS R23, [R44] ;  /* 0x000000002c177984 */ /* 0x008fe80000000800 */
[----:B------:R-:W0:Y:S04]  /*1760*/  LDS R18, [R44+0x400] ;  /* 0x000400002c127984 */ /* 0x000e280000000800 */
[----:B------:R-:W1:Y:S04]  /*1770*/  LDS R22, [R44+0x800] ;  /* 0x000800002c167984 */ /* 0x000e680000000800 */
[----:B------:R-:W2:Y:S04]  /*1780*/  LDS R28, [R44+0xc00] ;  /* 0x000c00002c1c7984 */ /* 0x000ea80000000800 */
[----:B------:R-:W3:Y:S04]  /*1790*/  LDS R36, [R44+0x1000] ;  /* 0x001000002c247984 */ /* 0x000ee80000000800 */
[----:B------:R-:W4:Y:S04]  /*17a0*/  LDS R48, [R44+0x1400] ;  /* 0x001400002c307984 */ /* 0x000f280000000800 */
[----:B------:R-:W5:Y:S04]  /*17b0*/  LDS R50, [R44+0x1800] ;  /* 0x001800002c327984 */ /* 0x000f680000000800 */
[----:B------:R-:W5:Y:S04]  /*17c0*/  LDS R52, [R44+0x1c00] ;  /* 0x001c00002c347984 */ /* 0x000f680000000800 */
[----:B------:R-:W5:Y:S04]  /*17d0*/  LDS R54, [R44+0x2000] ;  /* 0x002000002c367984 */ /* 0x000f680000000800 */
[----:B------:R-:W5:Y:S04]  /*17e0*/  LDS R56, [R44+0x2400] ;  /* 0x002400002c387984 */ /* 0x000f680000000800 */
[----:B------:R-:W5:Y:S01]  /*17f0*/  LDS R60, [R44+0x2800] ;  /* 0x002800002c3c7984 */ /* 0x000f620000000800 */
[----:B0-----:R-:W-:-:S03]  /*1800*/  IMAD.IADD R37, R23, 0x1, R18 ;  /* 0x0000000117257824 */ /* 0x001fc600078e0212 */
[----:B------:R-:W-:Y:S01]  /*1810*/  STS [R44+0x400], R23 ;  /* 0x000400172c007388 */ /* 0x000fe20000000800 */
[----:B-1----:R-:W-:-:S03]  /*1820*/  IMAD.IADD R69, R37, 0x1, R22 ;  /* 0x0000000125457824 */ /* 0x002fc600078e0216 */
[----:B------:R-:W-:Y:S01]  /*1830*/  STS [R44+0x800], R37 ;  /* 0x000800252c007388 */ /* 0x000fe20000000800 */
[----:B--2---:R-:W-:-:S03]  /*1840*/  IMAD.IADD R71, R69, 0x1, R28 ;  /* 0x0000000145477824 */ /* 0x004fc600078e021c */
[----:B------:R-:W-:Y:S01]  /*1850*/  STS [R44+0xc00], R69 ;  /* 0x000c00452c007388 */ /* 0x000fe20000000800 */
[----:B---3--:R-:W-:-:S03]  /*1860*/  IMAD.IADD R73, R71, 0x1, R36 ;  /* 0x0000000147497824 */ /* 0x008fc600078e0224 */
[----:B------:R-:W0:Y:S01]  /*1870*/  LDS R28, [R44+0x2c00] ;  /* 0x002c00002c1c7984 */ /* 0x000e220000000800 */
[----:B----4-:R-:W-:-:S03]  /*1880*/  IMAD.IADD R75, R73, 0x1, R48 ;  /* 0x00000001494b7824 */ /* 0x010fc600078e0230 */
[----:B------:R1:W-:Y:S01]  /*1890*/  STS [R44+0x1000], R71 ;  /* 0x001000472c007388 */ /* 0x0003e20000000800 */
[----:B-----5:R-:W-:-:S03]  /*18a0*/  IMAD.IADD R77, R75, 0x1, R50 ;  /* 0x000000014b4d7824 */ /* 0x020fc600078e0232 */
[----:B------:R1:W-:Y:S01]  /*18b0*/  STS [R44+0x1400], R73 ;  /* 0x001400492c007388 */ /* 0x0003e20000000800 */
[----:B------:R-:W-:-:S03]  /*18c0*/  IMAD.IADD R52, R77, 0x1, R52 ;  /* 0x000000014d347824 */ /* 0x000fc600078e0234 */
[----:B------:R1:W-:Y:S01]  /*18d0*/  STS [R44+0x1800], R75 ;  /* 0x0018004b2c007388 */ /* 0x0003e20000000800 */
[----:B------:R-:W-:-:S03]  /*18e0*/  IMAD.IADD R54, R52, 0x1, R54 ;  /* 0x0000000134367824 */ /* 0x000fc600078e0236 */
[----:B------:R1:W-:Y:S01]  /*18f0*/  STS [R44+0x1c00], R77 ;  /* 0x001c004d2c007388 */ /* 0x0003e20000000800 */
[----:B------:R-:W-:-:S03]  /*1900*/  IMAD.IADD R56, R54, 0x1, R56 ;  /* 0x0000000136387824 */ /* 0x000fc600078e0238 */
[----:B------:R1:W-:Y:S01]  /*1910*/  STS [R44+0x2000], R52 ;  /* 0x002000342c007388 */ /* 0x0003e20000000800 */
[----:B------:R-:W-:-:S03]  /*1920*/  IMAD.IADD R60, R56, 0x1, R60 ;  /* 0x00000001383c7824 */ /* 0x000fc600078e023c */
[----:B------:R1:W-:Y:S04]  /*1930*/  STS [R44+0x2400], R54 ;  /* 0x002400362c007388 */ /* 0x0003e80000000800 */
[----:B------:R1:W-:Y:S04]  /*1940*/  STS [R44+0x2800], R56 ;  /* 0x002800382c007388 */ /* 0x0003e80000000800 */
[----:B------:R1:W-:Y:S04]  /*1950*/  STS [R44], RZ ;  /* 0x000000ff2c007388 */ /* 0x0003e80000000800 */
[----:B------:R1:W-:Y:S01]  /*1960*/  STS [R44+0x2c00], R60 ;  /* 0x002c003c2c007388 */ /* 0x0003e20000000800 */
[----:B0-----:R-:W-:-:S07]  /*1970*/  IMAD.IADD R28, R60, 0x1, R28 ;  /* 0x000000013c1c7824 */ /* 0x001fce00078e021c */
.L_x_13:
[----:B------:R-:W-:Y:S05]  /*1980*/  BSYNC.RECONVERGENT B0 ;  /* 0x0000000000007941 */ /* 0x000fea0003800200 */
.L_x_12:
[C---:B------:R-:W-:Y:S01]  /*1990*/  ISETP.NE.AND P0, PT, R28.reuse, 0x1200, PT ;  /* 0x000012001c00780c */ /* 0x040fe20003f05270 */
[----:B---3--:R-:W-:Y:S01]  /*19a0*/  IMAD R37, R29, 0x100, R13 ;  /* 0x000001001d257824 */ /* 0x008fe200078e020d */
[----:B------:R-:W-:Y:S01]  /*19b0*/  @!P4 LOP3.LUT R69, R28, 0x40000000, RZ, 0xfc, !PT ;  /* 0x400000001c45c812 */ /* 0x000fe200078efcff */
[----:B------:R-:W0:Y:S01]  /*19c0*/  LDCU.64 UR4, c[0x0][0x3b8] ;  /* 0x00007700ff0477ac */ /* 0x000e220008000a00 */
[----:B------:R-:W-:Y:S01]  /*19d0*/  ISETP.LT.U32.AND P0, PT, R13, 0x100, !P0 ;  /* 0x000001000d00780c */ /* 0x000fe20004701070 */
[----:B------:R-:W-:Y:S01]  /*19e0*/  IMAD.WIDE R16, R37, 0x4, R16 ;  /* 0x0000000425107825 */ /* 0x000fe200078e0210 */
[----:B------:R-:W2:Y:S04]  /*19f0*/  LDC.64 R22, c[0x0][0x398] ;  /* 0x0000e600ff167b82 */ /* 0x000ea80000000a00 */
[----:B------:R3:W-:Y:S04]  /*1a00*/  @!P4 STG.E.STRONG.SYS desc[UR6][R16.64], R69 ;  /* 0x000000451000c986 */ /* 0x0007e8000c115906 */
[----:B------:R-:W4:Y:S08]  /*1a10*/  LDC.64 R36, c[0x0][0x390] ;  /* 0x0000e400ff247b82 */ /* 0x000f300000000a00 */
[----:B------:R-:W-:Y:S06]  /*1a20*/  BAR.RED.OR.DEFER_BLOCKING 0x0, P0 ;  /* 0x0000000000007b1d */ /* 0x000fec0000014800 */
[----:B------:R-:W5:Y:S01]  /*1a30*/  B2R.RESULT RZ, P0 ;  /* 0x0000000000ff731c */ /* 0x000f620000004000 */
[----:B0-----:R-:W-:-:S04]  /*1a40*/  LEA R18, P1, R46, UR4, 0x3 ;  /* 0x000000042e127c11 */ /* 0x001fc8000f8218ff */
[----:B------:R-:W-:Y:S01]  /*1a50*/  LEA.HI.X R19, R46, UR5, R19, 0x3, P1 ;  /* 0x000000052e137c11 */ /* 0x000fe200088f1c13 */
[----:B--2---:R-:W-:Y:S01]  /*1a60*/  IMAD.WIDE.U32 R22, R13, 0x8, R22 ;  /* 0x000000080d167825 */ /* 0x004fe200078e0016 */
[----:B---3-5:R-:W-:Y:S07]  /*1a70*/  @!P0 BRA `(.L_x_14) ;  /* 0x0000001000cc8947 */ /* 0x028fee0003800000 */
[C---:B------:R-:W-:Y:S01]  /*1a80*/  ISETP.GT.U32.AND P0, PT, R13.reuse, R55, PT ;  /* 0x000000370d00720c */ /* 0x040fe20003f04070 */
[----:B------:R-:W-:Y:S01]  /*1a90*/  BSSY B1, `(.L_x_15) ;  /* 0x000002d000017945 */ /* 0x000fe20003800000 */
[C---:B------:R-:W-:Y:S02]  /*1aa0*/  IMAD R45, R13.reuse, 0x8, R41 ;  /* 0x000000080d2d7824 */ /* 0x040fe400078e0229 */
[----:B----4-:R-:W-:Y:S01]  /*1ab0*/  IMAD.WIDE.U32 R36, R13, 0x8, R36 ;  /* 0x000000080d247825 */ /* 0x010fe200078e0024 */
[----:B------:R-:W-:Y:S01]  /*1ac0*/  SEL R41, RZ, 0x1200, !P0 ;  /* 0x00001200ff297807 */ /* 0x000fe20004000000 */
[----:B------:R-:W-:Y:S07]  /*1ad0*/  @P4 BRA `(.L_x_16) ;  /* 0x0000000000a04947 */ /* 0x000fee0003800000 */
[----:B------:R-:W2:Y:S01]  /*1ae0*/  LDG.E.64 R22, desc[UR6][R22.64] ;  /* 0x0000000616167981 */ /* 0x000ea2000c1e1b00 */
[----:B------:R-:W-:Y:S01]  /*1af0*/  IMAD.MOV.U32 R47, RZ, RZ, R28 ;  /* 0x000000ffff2f7224 */ /* 0x000fe200078e001c */
[----:B--2---:R-:W-:-:S04]  /*1b00*/  IADD3 R42, P0, PT, -R41, R22, RZ ;  /* 0x00000016292a7210 */ /* 0x004fc80007f1e1ff */
[----:B------:R-:W-:Y:S02]  /*1b10*/  IADD3.X R43, PT, PT, R23, -0x1, RZ, P0, !PT ;  /* 0xffffffff172b7810 */ /* 0x000fe400007fe4ff */
[----:B------:R-:W-:-:S03]  /*1b20*/  ISETP.GE.AND P0, PT, R29, 0x1, PT ;  /* 0x000000011d00780c */ /* 0x000fc60003f06270 */
[----:B------:R0:W-:Y:S10]  /*1b30*/  STS.64 [R45+0x9000], R42 ;  /* 0x0090002a2d007388 */ /* 0x0001f40000000a00 */
[----:B------:R-:W-:Y:S05]  /*1b40*/  @!P0 BRA `(.L_x_17) ;  /* 0x00000000006c8947 */ /* 0x000fea0003800000 */
[----:B------:R-:W-:Y:S01]  /*1b50*/  BSSY B0, `(.L_x_18) ;  /* 0x0000019000007945 */ /* 0x000fe20003800000 */
[----:B------:R-:W-:Y:S02]  /*1b60*/  IMAD.MOV.U32 R38, RZ, RZ, -0x1 ;  /* 0xffffffffff267424 */ /* 0x000fe400078e00ff */
[----:B------:R-:W-:Y:S02]  /*1b70*/  IMAD.MOV.U32 R40, RZ, RZ, R29 ;  /* 0x000000ffff287224 */ /* 0x000fe400078e001d */
[----:B------:R-:W-:-:S07]  /*1b80*/  IMAD.MOV.U32 R47, RZ, RZ, R28 ;  /* 0x000000ffff2f7224 */ /* 0x000fce00078e001c */
.L_x_22:
[----:B------:R-:W2:Y:S01]  /*1b90*/  LDC.64 R22, c[0x0][0x380] ;  /* 0x0000e000ff167b82 */ /* 0x000ea20000000a00 */
[----:B------:R-:W-:Y:S01]  /*1ba0*/  VIADD R49, R40, 0xffffffff ;  /* 0xffffffff28317836 */ /* 0x000fe20000000000 */
[----:B------:R-:W-:Y:S03]  /*1bb0*/  BSSY B2, `(.L_x_19) ;  /* 0x0000008000027945 */ /* 0x000fe60003800000 */
[----:B0-----:R-:W-:-:S04]  /*1bc0*/  IMAD R43, R49, 0x100, R13 ;  /* 0x00000100312b7824 */ /* 0x001fc800078e020d */
[----:B--2---:R-:W-:-:S07]  /*1bd0*/  IMAD.WIDE R22, R43, 0x4, R22 ;  /* 0x000000042b167825 */ /* 0x004fce00078e0216 */
.L_x_20:
[----:B------:R-:W-:Y:S05]  /*1be0*/  YIELD ;  /* 0x0000000000007946 */ /* 0x000fea0003800000 */
[----:B------:R0:W-:Y:S06]  /*1bf0*/  MEMBAR.SC.CTA ;  /* 0x0000000000007992 */ /* 0x0001ec0000000000 */
[----:B0-----:R-:W2:Y:S02]  /*1c00*/  LDG.E.STRONG.SYS R42, desc[UR6][R22.64] ;  /* 0x00000006162a7981 */ /* 0x001ea4000c1f5900 */
[----:B--2---:R-:W-:-:S13]  /*1c10*/  ISETP.NE.AND P0, PT, R42, RZ, PT ;  /* 0x000000ff2a00720c */ /* 0x004fda0003f05270 */
[----:B------:R-:W-:Y:S05]  /*1c20*/  @!P0 BRA `(.L_x_20) ;  /* 0xfffffffc00ec8947 */ /* 0x000fea000383ffff */
[----:B------:R-:W-:Y:S05]  /*1c30*/  BSYNC B2 ;  /* 0x0000000000027941 */ /* 0x000fea0003800000 */
.L_x_19:
[----:B------:R-:W-:Y:S01]  /*1c40*/  BSSY.RECONVERGENT B2, `(.L_x_21) ;  /* 0x0000006000027945 */ /* 0x000fe20003800200 */
[C---:B------:R-:W-:Y:S02]  /*1c50*/  ISETP.GT.AND P0, PT, R42.reuse, -0x1, PT ;  /* 0xffffffff2a00780c */ /* 0x040fe40003f04270 */
[----:B------:R-:W-:Y:S01]  /*1c60*/  LOP3.LUT R42, R42, 0x3fffffff, RZ, 0xc0, !PT ;  /* 0x3fffffff2a2a7812 */ /* 0x000fe200078ec0ff */
[----:B------:R-:W-:Y:S05]  /*1c70*/  WARPSYNC.EXCLUSIVE R38 ;  /* 0x0000000026007348 */ /* 0x000fea0003a00000 */
[----:B------:R-:W-:-:S05]  /*1c80*/  IMAD.IADD R47, R42, 0x1, R47 ;  /* 0x000000012a2f7824 */ /* 0x000fca00078e022f */
[----:B------:R-:W-:-:S07]  /*1c90*/  VOTE.ANY R38, PT, P0 ;  /* 0x0000000000267806 */ /* 0x000fce00000e0100 */
[----:B------:R-:W-:Y:S05]  /*1ca0*/  BSYNC.RECONVERGENT B2 ;  /* 0x0000000000027941 */ /* 0x000fea0003800200 */
.L_x_21:
[----:B------:R-:W-:Y:S01]  /*1cb0*/  ISETP.GT.U32.AND P1, PT, R40, 0x1, PT ;  /* 0x000000012800780c */ /* 0x000fe20003f24070 */
[----:B------:R-:W-:-:S12]  /*1cc0*/  IMAD.MOV.U32 R40, RZ, RZ, R49 ;  /* 0x000000ffff287224 */ /* 0x000fd800078e0031 */
[----:B------:R-:W-:Y:S05]  /*1cd0*/  @P0 BRA P1, `(.L_x_22) ;  /* 0xfffffffc00ac0947 */ /* 0x000fea000083ffff */
[----:B------:R-:W-:Y:S05]  /*1ce0*/  BSYNC B0 ;  /* 0x0000000000007941 */ /* 0x000fea0003800000 */
.L_x_18:
[----:B------:R2:W3:Y:S02]  /*1cf0*/  LDS.64 R42, [R45+0x9000] ;  /* 0x009000002d2a7984 */ /* 0x0004e40000000a00 */
.L_x_17:
[C---:B------:R-:W-:Y:S01]  /*1d00*/  IMAD.IADD R23, R47.reuse, 0x1, -R28 ;  /* 0x000000012f177824 */ /* 0x040fe200078e0a1c */
[----:B------:R-:W-:-:S04]  /*1d10*/  LOP3.LUT R47, R47, 0x80000000, RZ, 0xfc, !PT ;  /* 0x800000002f2f7812 */ /* 0x000fc800078efcff */
[C---:B---3--:R-:W-:Y:S01]  /*1d20*/  IADD3 R22, P0, PT, R23.reuse, R42, RZ ;  /* 0x0000002a17167210 */ /* 0x048fe20007f1e0ff */
[----:B------:R3:W-:Y:S03]  /*1d30*/  STG.E.STRONG.SYS desc[UR6][R16.64], R47 ;  /* 0x0000002f10007986 */ /* 0x0007e6000c115906 */
[----:B------:R-:W-:-:S05]  /*1d40*/  LEA.HI.X.SX32 R23, R23, R43, 0x1, P0 ;  /* 0x0000002b17177211 */ /* 0x000fca00000f0eff */
[----:B------:R3:W-:Y:S04]  /*1d50*/  STS.64 [R45+0x9000], R22 ;  /* 0x009000162d007388 */ /* 0x0007e80000000a00 */
.L_x_16:
[----:B------:R-:W-:Y:S05]  /*1d60*/  BSYNC B1 ;  /* 0x0000000000017941 */ /* 0x000fea0003800000 */
.L_x_15:
[----:B---3--:R-:W3:Y:S01]  /*1d70*/  LDC.64 R16, c[0x0][0x390] ;  /* 0x0000e400ff107b82 */ /* 0x008ee20000000a00 */
[----:B------:R-:W-:Y:S01]  /*1d80*/  ISETP.GT.U32.AND P2, PT, R32, -0x1, PT ;  /* 0xffffffff2000780c */ /* 0x000fe20003f44070 */
[----:B------:R-:W-:Y:S05]  /*1d90*/  WARPSYNC.ALL ;  /* 0x0000000000007948 */ /* 0x000fea0003800000 */
[----:B------:R-:W-:Y:S01]  /*1da0*/  ISETP.GT.AND.EX P2, PT, R33, -0x1, PT, P2 ;  /* 0xffffffff2100780c */ /* 0x000fe20003f44320 */
[----:B------:R-:W4:Y:S01]  /*1db0*/  LDC R12, c[0x0][0x3c0] ;  /* 0x0000f000ff0c7b82 */ /* 0x000f220000000800 */
[----:B------:R-:W-:Y:S01]  /*1dc0*/  ISETP.GT.U32.AND P3, PT, R30, -0x1, PT ;  /* 0xffffffff1e00780c */ /* 0x000fe20003f64070 */
[----:B------:R-:W-:Y:S01]  /*1dd0*/  UMOV UR4, 0x400 ;  /* 0x0000040000047882 */ /* 0x000fe20000000000 */
[----:B------:R-:W-:-:S02]  /*1de0*/  SEL R23, RZ, 0xffffffff, !P2 ;  /* 0xffffffffff177807 */ /* 0x000fc40005000000 */
[----:B------:R-:W-:Y:S02]  /*1df0*/  ISETP.GT.U32.AND P4, PT, R26, -0x1, PT ;  /* 0xffffffff1a00780c */ /* 0x000fe40003f84070 */
[----:B------:R-:W-:Y:S01]  /*1e00*/  LOP3.LUT R22, R23, R32, RZ, 0x3c, !PT ;  /* 0x0000002017167212 */ /* 0x000fe200078e3cff */
[----:B------:R-:W5:Y:S01]  /*1e10*/  S2UR UR5, SR_CgaCtaId ;  /* 0x00000000000579c3 */ /* 0x000f620000008800 */
[----:B---3--:R-:W-:Y:S02]  /*1e20*/  ISETP.EQ.U32.AND P1, PT, R16, RZ, PT ;  /* 0x000000ff1000720c */ /* 0x008fe40003f22070 */
[----:B----4-:R-:W-:-:S04]  /*1e30*/  ISETP.GE.AND P0, PT, R39, R12, PT ;  /* 0x0000000c2700720c */ /* 0x010fc80003f06270 */
[----:B------:R-:W-:Y:S02]  /*1e40*/  ISETP.EQ.OR.EX P0, PT, R17, RZ, !P0, P1 ;  /* 0x000000ff1100720c */ /* 0x000fe40004702710 */
[----:B------:R-:W-:Y:S02]  /*1e50*/  ISETP.GT.U32.AND P1, PT, R34, -0x1, PT ;  /* 0xffffffff2200780c */ /* 0x000fe40003f24070 */
[----:B------:R-:W-:Y:S01]  /*1e60*/  ISETP.GT.U32.OR P0, PT, R13, 0xff, P0 ;  /* 0x000000ff0d00780c */ /* 0x000fe20000704470 */
[----:B------:R-:W-:Y:S01]  /*1e70*/  IMAD.MOV.U32 R13, RZ, RZ, -0x1 ;  /* 0xffffffffff0d7424 */ /* 0x000fe200078e00ff */
[----:B------:R-:W-:Y:S01]  /*1e80*/  ISETP.GT.AND.EX P1, PT, R35, -0x1, PT, P1 ;  /* 0xffffffff2300780c */ /* 0x000fe20003f24310 */
[----:B-----5:R-:W-:-:S03]  /*1e90*/  ULEA UR4, UR5, UR4, 0x18 ;  /* 0x0000000405047291 */ /* 0x020fc6000f8ec0ff */
[----:B------:R-:W-:Y:S02]  /*1ea0*/  SEL R17, RZ, 0xffffffff, !P1 ;  /* 0xffffffffff117807 */ /* 0x000fe40004800000 */
[----:B------:R-:W-:Y:S02]  /*1eb0*/  SEL R23, R13, 0x80000000, P2 ;  /* 0x800000000d177807 */ /* 0x000fe40001000000 */
[----:B------:R-:W-:Y:S02]  /*1ec0*/  LOP3.LUT R16, R17, R34, RZ, 0x3c, !PT ;  /* 0x0000002211107212 */ /* 0x000fe400078e3cff */
[----:B------:R-:W-:Y:S01]  /*1ed0*/  SEL R17, R13, 0x80000000, P1 ;  /* 0x800000000d117807 */ /* 0x000fe20000800000 */
[----:B0-----:R-:W0:Y:S01]  /*1ee0*/  @!P0 LDS.64 R42, [R45+0x9000] ;  /* 0x009000002d2a8984 */ /* 0x001e220000000a00 */
[----:B------:R-:W-:Y:S02]  /*1ef0*/  ISETP.GT.AND.EX P1, PT, R31, -0x1, PT, P3 ;  /* 0xffffffff1f00780c */ /* 0x000fe40003f24330 */
[----:B------:R-:W-:-:S02]  /*1f00*/  ISETP.GT.AND.EX P3, PT, R27, -0x1, PT, P4 ;  /* 0xffffffff1b00780c */ /* 0x000fc40003f64340 */
[----:B------:R-:W-:Y:S02]  /*1f10*/  SEL R47, RZ, 0xffffffff, !P1 ;  /* 0xffffffffff2f7807 */ /* 0x000fe40004800000 */
[----:B------:R-:W-:Y:S02]  /*1f20*/  SEL R49, R13, 0x80000000, P1 ;  /* 0x800000000d317807 */ /* 0x000fe40000800000 */
[----:B------:R-:W-:Y:S02]  /*1f30*/  ISETP.GT.U32.AND P1, PT, R24, -0x1, PT ;  /* 0xffffffff1800780c */ /* 0x000fe40003f24070 */
[----:B------:R-:W-:Y:S02]  /*1f40*/  LOP3.LUT R17, R17, R35, RZ, 0x3c, !PT ;  /* 0x0000002311117212 */ /* 0x000fe400078e3cff */
[----:B------:R-:W-:Y:S02]  /*1f50*/  LOP3.LUT R23, R23, R33, RZ, 0x3c, !PT ;  /* 0x0000002117177212 */ /* 0x000fe400078e3cff */
[----:B------:R-:W-:-:S02]  /*1f60*/  SEL R35, RZ, 0xffffffff, !P3 ;  /* 0xffffffffff237807 */ /* 0x000fc40005800000 */
[----:B------:R-:W-:Y:S02]  /*1f70*/  SEL R33, R13, 0x80000000, P3 ;  /* 0x800000000d217807 */ /* 0x000fe40001800000 */
[----:B------:R-:W-:Y:S02]  /*1f80*/  ISETP.GT.AND.EX P1, PT, R25, -0x1, PT, P1 ;  /* 0xffffffff1900780c */ /* 0x000fe40003f24310 */
[----:B------:R-:W-:Y:S02]  /*1f90*/  ISETP.GT.U32.AND P2, PT, R20, -0x1, PT ;  /* 0xffffffff1400780c */ /* 0x000fe40003f44070 */
[----:B------:R-:W-:Y:S02]  /*1fa0*/  ISETP.GT.U32.AND P3, PT, R14, -0x1, PT ;  /* 0xffffffff0e00780c */ /* 0x000fe40003f64070 */
[----:B------:R-:W-:Y:S02]  /*1fb0*/  LOP3.LUT R26, R35, R26, RZ, 0x3c, !PT ;  /* 0x0000001a231a7212 */ /* 0x000fe400078e3cff */
[----:B------:R-:W-:-:S02]  /*1fc0*/  LOP3.LUT R27, R33, R27, RZ, 0x3c, !PT ;  /* 0x0000001b211b7212 */ /* 0x000fc400078e3cff */
[----:B------:R-:W-:Y:S02]  /*1fd0*/  SEL R33, RZ, 0xffffffff, !P1 ;  /* 0xffffffffff217807 */ /* 0x000fe40004800000 */
[----:B------:R-:W-:Y:S02]  /*1fe0*/  SEL R35, R13, 0x80000000, P1 ;  /* 0x800000000d237807 */ /* 0x000fe40000800000 */
[----:B------:R-:W-:Y:S02]  /*1ff0*/  ISETP.GT.AND.EX P1, PT, R21, -0x1, PT, P2 ;  /* 0xffffffff1500780c */ /* 0x000fe40003f24320 */
[----:B------:R-:W-:Y:S02]  /*2000*/  ISETP.GT.AND.EX P2, PT, R15, -0x1, PT, P3 ;  /* 0xffffffff0f00780c */ /* 0x000fe40003f44330 */
[----:B------:R-:W-:Y:S02]  /*2010*/  LOP3.LUT R24, R33, R24, RZ, 0x3c, !PT ;  /* 0x0000001821187212 */ /* 0x000fe400078e3cff */
[----:B------:R-:W-:-:S02]  /*2020*/  SEL R33, RZ, 0xffffffff, !P2 ;  /* 0xffffffffff217807 */ /* 0x000fc40005000000 */
[--C-:B0-----:R-:W-:Y:S02]  /*2030*/  @!P0 IADD3 R32, P3, P4, R42, R41, R28.reuse ;  /* 0x000000292a208210 */ /* 0x101fe40007c7e01c */
[----:B------:R-:W-:Y:S02]  /*2040*/  LOP3.LUT R14, R33, R14, RZ, 0x3c, !PT ;  /* 0x0000000e210e7212 */ /* 0x000fe400078e3cff */
[----:B------:R-:W-:Y:S02]  /*2050*/  @!P0 SHF.R.S32.HI R33, RZ, 0x1f, R28 ;  /* 0x0000001fff218819 */ /* 0x000fe4000001141c */
[----:B------:R-:W-:Y:S02]  /*2060*/  LOP3.LUT R25, R35, R25, RZ, 0x3c, !PT ;  /* 0x0000001923197212 */ /* 0x000fe400078e3cff */
[----:B------:R-:W-:Y:S02]  /*2070*/  @!P0 IADD3.X R33, PT, PT, R43, RZ, R33, P3, P4 ;  /* 0x000000ff2b218210 */ /* 0x000fe40001fe8421 */
[----:B------:R-:W-:-:S02]  /*2080*/  SEL R35, RZ, 0xffffffff, !P1 ;  /* 0xffffffffff237807 */ /* 0x000fc40004800000 */
[----:B--2---:R-:W-:Y:S01]  /*2090*/  SEL R45, R13, 0x80000000, P1 ;  /* 0x800000000d2d7807 */ /* 0x004fe20000800000 */
[----:B------:R0:W-:Y:S01]  /*20a0*/  @!P0 STG.E.64 desc[UR6][R36.64], R32 ;  /* 0x0000002024008986 */ /* 0x0001e2000c101b06 */
[----:B------:R-:W-:Y:S02]  /*20b0*/  ISETP.GT.U32.AND P1, PT, R10, -0x1, PT ;  /* 0xffffffff0a00780c */ /* 0x000fe40003f24070 */
[----:B------:R-:W-:Y:S01]  /*20c0*/  LOP3.LUT R20, R35, R20, RZ, 0x3c, !PT ;  /* 0x0000001423147212 */ /* 0x000fe200078e3cff */
[----:B------:R-:W-:Y:S01]  /*20d0*/  BAR.SYNC.DEFER_BLOCKING 0x0 ;  /* 0x0000000000007b1d */ /* 0x000fe20000010000 */
[----:B------:R-:W-:Y:S02]  /*20e0*/  ISETP.GT.AND.EX P1, PT, R11, -0x1, PT, P1 ;  /* 0xffffffff0b00780c */ /* 0x000fe40003f24310 */
[----:B------:R-:W-:Y:S02]  /*20f0*/  LEA R34, R55, UR4, 0x3 ;  /* 0x0000000437227c11 */ /* 0x000fe4000f8e18ff */
[----:B------:R-:W-:-:S02]  /*2100*/  SEL R35, RZ, 0xffffffff, !P1 ;  /* 0xffffffffff237807 */ /* 0x000fc40004800000 */
[----:B------:R-:W-:Y:S02]  /*2110*/  SEL R41, R13, 0x80000000, P2 ;  /* 0x800000000d297807 */ /* 0x000fe40001000000 */
[----:B------:R-:W-:Y:S02]  /*2120*/  LOP3.LUT R10, R35, R10, RZ, 0x3c, !PT ;  /* 0x0000000a230a7212 */ /* 0x000fe400078e3cff */
[----:B------:R-:W-:Y:S02]  /*2130*/  ISETP.GT.U32.AND P2, PT, R8, -0x1, PT ;  /* 0xffffffff0800780c */ /* 0x000fe40003f44070 */
[----:B------:R-:W-:Y:S02]  /*2140*/  ISETP.GT.U32.AND P3, PT, R6, -0x1, PT ;  /* 0xffffffff0600780c */ /* 0x000fe40003f64070 */
[----:B------:R-:W-:Y:S02]  /*2150*/  ISETP.GT.AND.EX P0, PT, R9, -0x1, PT, P2 ;  /* 0xffffffff0900780c */ /* 0x000fe40003f04320 */
[----:B------:R-:W-:-:S02]  /*2160*/  LOP3.LUT R15, R41, R15, RZ, 0x3c, !PT ;  /* 0x0000000f290f7212 */ /* 0x000fc400078e3cff */
[----:B------:R-:W-:Y:S02]  /*2170*/  LOP3.LUT R21, R45, R21, RZ, 0x3c, !PT ;  /* 0x000000152d157212 */ /* 0x000fe400078e3cff */
[----:B------:R-:W-:Y:S02]  /*2180*/  SEL R41, RZ, 0xffffffff, !P0 ;  /* 0xffffffffff297807 */ /* 0x000fe40004000000 */
[C---:B------:R-:W-:Y:S01]  /*2190*/  SEL R43, R13.reuse, 0x80000000, P0 ;  /* 0x800000000d2b7807 */ /* 0x040fe20000000000 */
[----:B------:R-:W2:Y:S01]  /*21a0*/  LDS.64 R34, [R34+0x9000] ;  /* 0x0090000022227984 */ /* 0x000ea20000000a00 */
[----:B------:R-:W-:Y:S02]  /*21b0*/  SEL R45, R13, 0x80000000, P1 ;  /* 0x800000000d2d7807 */ /* 0x000fe40000800000 */
[----:B------:R-:W-:Y:S02]  /*21c0*/  ISETP.GT.AND.EX P0, PT, R7, -0x1, PT, P3 ;  /* 0xffffffff0700780c */ /* 0x000fe40003f04330 */
[----:B------:R-:W-:-:S02]  /*21d0*/  ISETP.GT.U32.AND P1, PT, R4, -0x1, PT ;  /* 0xffffffff0400780c */ /* 0x000fc40003f24070 */
[----:B0-----:R-:W-:Y:S02]  /*21e0*/  SEL R33, RZ, 0xffffffff, !P0 ;  /* 0xffffffffff217807 */ /* 0x001fe40004000000 */
[----:B------:R-:W-:Y:S02]  /*21f0*/  SEL R37, R13, 0x80000000, P0 ;  /* 0x800000000d257807 */ /* 0x000fe40000000000 */
[----:B------:R-:W-:Y:S02]  /*2200*/  ISETP.GT.AND.EX P0, PT, R5, -0x1, PT, P1 ;  /* 0xffffffff0500780c */ /* 0x000fe40003f04310 */
[----:B------:R-:W-:Y:S02]  /*2210*/  LOP3.LUT R8, R41, R8, RZ, 0x3c, !PT ;  /* 0x0000000829087212 */ /* 0x000fe400078e3cff */
[----:B------:R-:W-:Y:S02]  /*2220*/  LOP3.LUT R6, R33, R6, RZ, 0x3c, !PT ;  /* 0x0000000621067212 */ /* 0x000fe400078e3cff */
[----:B------:R-:W-:-:S02]  /*2230*/  SEL R33, RZ, 0xffffffff, !P0 ;  /* 0xffffffffff217807 */ /* 0x000fc40004000000 */
[----:B------:R-:W-:Y:S02]  /*2240*/  SEL R41, R13, 0x80000000, P0 ;  /* 0x800000000d297807 */ /* 0x000fe40000000000 */
[----:B------:R-:W-:Y:S02]  /*2250*/  ISETP.GT.AND P0, PT, R39, R12, PT ;  /* 0x0000000c2700720c */ /* 0x000fe40003f04270 */
[----:B------:R-:W-:Y:S02]  /*2260*/  ISETP.GT.U32.AND P2, PT, R2, -0x1, PT ;  /* 0xffffffff0200780c */ /* 0x000fe40003f44070 */
[----:B------:R-:W-:Y:S02]  /*2270*/  LOP3.LUT R7, R37, R7, RZ, 0x3c, !PT ;  /* 0x0000000725077212 */ /* 0x000fe400078e3cff */
[----:B------:R-:W-:Y:S02]  /*2280*/  ISETP.GT.AND.EX P1, PT, R3, -0x1, PT, P2 ;  /* 0xffffffff0300780c */ /* 0x000fe40003f24320 */
[----:B------:R-:W-:-:S02]  /*2290*/  LOP3.LUT R30, R47, R30, RZ, 0x3c, !PT ;  /* 0x0000001e2f1e7212 */ /* 0x000fc400078e3cff */
[----:B------:R-:W-:Y:S02]  /*22a0*/  SEL R37, RZ, 0xffffffff, !P1 ;  /* 0xffffffffff257807 */ /* 0x000fe40004800000 */
[----:B------:R-:W-:Y:S02]  /*22b0*/  SEL R13, R13, 0x80000000, P1 ;  /* 0x800000000d0d7807 */ /* 0x000fe40000800000 */
[----:B------:R-:W-:Y:S02]  /*22c0*/  LOP3.LUT R36, R37, R2, RZ, 0x3c, !PT ;  /* 0x0000000225247212 */ /* 0x000fe400078e3cff */
[----:B------:R-:W-:Y:S02]  /*22d0*/  LOP3.LUT R31, R49, R31, RZ, 0x3c, !PT ;  /* 0x0000001f311f7212 */ /* 0x000fe400078e3cff */
[----:B------:R-:W-:Y:S02]  /*22e0*/  LOP3.LUT R11, R45, R11, RZ, 0x3c, !PT ;  /* 0x0000000b2d0b7212 */ /* 0x000fe400078e3cff */
[----:B------:R-:W-:-:S02]  /*22f0*/  LOP3.LUT R9, R43, R9, RZ, 0x3c, !PT ;  /* 0x000000092b097212 */ /* 0x000fc400078e3cff */
[----:B------:R-:W-:Y:S02]  /*2300*/  LOP3.LUT R4, R33, R4, RZ, 0x3c, !PT ;  /* 0x0000000421047212 */ /* 0x000fe400078e3cff */
[----:B------:R-:W-:Y:S02]  /*2310*/  LOP3.LUT R5, R41, R5, RZ, 0x3c, !PT ;  /* 0x0000000529057212 */ /* 0x000fe400078e3cff */
[----:B------:R-:W-:Y:S01]  /*2320*/  LOP3.LUT R37, R13, R3, RZ, 0x3c, !PT ;  /* 0x000000030d257212 */ /* 0x000fe200078e3cff */
[----:B--2---:R-:W-:Y:S06]  /*2330*/  @P0 BRA `(.L_x_23) ;  /* 0x0000000000480947 */ /* 0x004fec0003800000 */
[----:B------:R-:W0:Y:S01]  /*2340*/  LDCU.64 UR4, c[0x0][0x3a0] ;  /* 0x00007400ff0477ac */ /* 0x000e220008000a00 */
[----:B------:R-:W-:-:S05]  /*2350*/  IADD3 R2, P1, PT, R0, R34, RZ ;  /* 0x0000002200027210 */ /* 0x000fca0007f3e0ff */
[----:B------:R-:W-:Y:S01]  /*2360*/  IMAD.X R3, RZ, RZ, R35, P1 ;  /* 0x000000ffff037224 */ /* 0x000fe200008e0623 */
[----:B0-----:R-:W-:-:S04]  /*2370*/  LEA R32, P1, R2, UR4, 0x3 ;  /* 0x0000000402207c11 */ /* 0x001fc8000f8218ff */
[----:B------:R-:W-:-:S05]  /*2380*/  LEA.HI.X R33, R2, UR5, R3, 0x3, P1 ;  /* 0x0000000502217c11 */ /* 0x000fca00088f1c03 */
[----:B------:R0:W-:Y:S04]  /*2390*/  STG.E.64 desc[UR6][R32.64], R16 ;  /* 0x0000001020007986 */ /* 0x0001e8000c101b06 */
        /* <DEDUP_REMOVED lines=10> */
[----:B------:R0:W-:Y:S01]  /*2440*/  STG.E.64 desc[UR6][R32.64+0xb00], R36 ;  /* 0x000b002420007986 */ /* 0x0001e2000c101b06 */
[----:B------:R-:W-:Y:S05]  /*2450*/  BRA `(.L_x_24) ;  /* 0x0000000000a47947 */ /* 0x000fea0003800000 */
.L_x_23:
[----:B------:R-:W0:Y:S01]  /*2460*/  LDCU.64 UR4, c[0x0][0x3a0] ;  /* 0x00007400ff0477ac */ /* 0x000e220008000a00 */
[----:B------:R-:W-:Y:S01]  /*2470*/  IMAD R13, R29, -0x1200, R12 ;  /* 0xffffee001d0d7824 */ /* 0x000fe200078e020c */
[C---:B------:R-:W-:Y:S01]  /*2480*/  IADD3 R2, P1, PT, R0.reuse, R34, RZ ;  /* 0x0000002200027210 */ /* 0x040fe20007f3e0ff */
[C---:B------:R-:W-:Y:S02]  /*2490*/  VIADD R28, R0.reuse, 0x20 ;  /* 0x00000020001c7836 */ /* 0x040fe40000000000 */
[C---:B------:R-:W-:Y:S01]  /*24a0*/  VIADD R32, R0.reuse, 0x40 ;  /* 0x0000004000207836 */ /* 0x040fe20000000000 */
[-C--:B------:R-:W-:Y:S01]  /*24b0*/  ISETP.GE.AND P4, PT, R0, R13.reuse, PT ;  /* 0x0000000d0000720c */ /* 0x080fe20003f86270 */
[----:B------:R-:W-:Y:S01]  /*24c0*/  IMAD.X R3, RZ, RZ, R35, P1 ;  /* 0x000000ffff037224 */ /* 0x000fe200008e0623 */
[-C--:B------:R-:W-:Y:S01]  /*24d0*/  ISETP.GE.AND P5, PT, R28, R13.reuse, PT ;  /* 0x0000000d1c00720c */ /* 0x080fe20003fa6270 */
[----:B------:R-:W-:Y:S01]  /*24e0*/  VIADD R28, R0, 0x60 ;  /* 0x00000060001c7836 */ /* 0x000fe20000000000 */
[----:B------:R-:W-:Y:S01]  /*24f0*/  ISETP.GE.AND P6, PT, R32, R13, PT ;  /* 0x0000000d2000720c */ /* 0x000fe20003fc6270 */
[----:B------:R-:W-:-:S02]  /*2500*/  VIADD R34, R0, 0x80 ;  /* 0x0000008000227836 */ /* 0x000fc40000000000 */
[----:B------:R-:W-:-:S03]  /*2510*/  VIADD R38, R0, 0xa0 ;  /* 0x000000a000267836 */ /* 0x000fc60000000000 */
[-C--:B------:R-:W-:Y:S01]  /*2520*/  ISETP.GE.AND P2, PT, R34, R13.reuse, PT ;  /* 0x0000000d2200720c */ /* 0x080fe20003f46270 */
[----:B------:R-:W-:Y:S01]  /*2530*/  VIADD R34, R0, 0xe0 ;  /* 0x000000e000227836 */ /* 0x000fe20000000000 */
[----:B0-----:R-:W-:Y:S02]  /*2540*/  LEA R32, P1, R2, UR4, 0x3 ;  /* 0x0000000402207c11 */ /* 0x001fe4000f8218ff */
[-C--:B------:R-:W-:Y:S02]  /*2550*/  ISETP.GE.AND P3, PT, R38, R13.reuse, PT ;  /* 0x0000000d2600720c */ /* 0x080fe40003f66270 */
[----:B------:R-:W-:Y:S02]  /*2560*/  LEA.HI.X R33, R2, UR5, R3, 0x3, P1 ;  /* 0x0000000502217c11 */ /* 0x000fe400088f1c03 */
[-C--:B------:R-:W-:Y:S01]  /*2570*/  ISETP.GE.AND P1, PT, R28, R13.reuse, PT ;  /* 0x0000000d1c00720c */ /* 0x080fe20003f26270 */
[----:B------:R-:W-:Y:S02]  /*2580*/  VIADD R28, R0, 0xc0 ;  /* 0x000000c0001c7836 */ /* 0x000fe40000000000 */
[----:B------:R0:W-:Y:S03]  /*2590*/  @!P4 STG.E.64 desc[UR6][R32.64], R16 ;  /* 0x000000102000c986 */ /* 0x0001e6000c101b06 */
[-C--:B------:R-:W-:Y:S01]  /*25a0*/  ISETP.GE.AND P4, PT, R28, R13.reuse, PT ;  /* 0x0000000d1c00720c */ /* 0x080fe20003f86270 */
[----:B------:R-:W-:Y:S01]  /*25b0*/  VIADD R28, R0, 0x100 ;  /* 0x00000100001c7836 */ /* 0x000fe20000000000 */
[----:B------:R2:W-:Y:S01]  /*25c0*/  @!P5 STG.E.64 desc[UR6][R32.64+0x100], R22 ;  /* 0x000100162000d986 */ /* 0x0005e2000c101b06 */
[----:B------:R-:W-:Y:S01]  /*25d0*/  ISETP.GE.AND P5, PT, R34, R13, PT ;  /* 0x0000000d2200720c */ /* 0x000fe20003fa6270 */
[----:B------:R-:W-:-:S02]  /*25e0*/  VIADD R34, R0, 0x120 ;  /* 0x0000012000227836 */ /* 0x000fc40000000000 */
[----:B------:R2:W-:Y:S01]  /*25f0*/  @!P6 STG.E.64 desc[UR6][R32.64+0x200], R30 ;  /* 0x0002001e2000e986 */ /* 0x0005e2000c101b06 */
[-C--:B------:R-:W-:Y:S01]  /*2600*/  ISETP.GE.AND P6, PT, R28, R13.reuse, PT ;  /* 0x0000000d1c00720c */ /* 0x080fe20003fc6270 */
[C---:B------:R-:W-:Y:S02]  /*2610*/  VIADD R28, R0.reuse, 0x140 ;  /* 0x00000140001c7836 */ /* 0x040fe40000000000 */
[----:B------:R2:W-:Y:S01]  /*2620*/  @!P1 STG.E.64 desc[UR6][R32.64+0x300], R26 ;  /* 0x0003001a20009986 */ /* 0x0005e2000c101b06 */
[----:B0-----:R-:W-:Y:S01]  /*2630*/  VIADD R16, R0, 0x160 ;  /* 0x0000016000107836 */ /* 0x001fe20000000000 */
[-C--:B------:R-:W-:Y:S02]  /*2640*/  ISETP.GE.AND P1, PT, R34, R13.reuse, PT ;  /* 0x0000000d2200720c */ /* 0x080fe40003f26270 */
[----:B------:R2:W-:Y:S01]  /*2650*/  @!P2 STG.E.64 desc[UR6][R32.64+0x400], R24 ;  /* 0x000400182000a986 */ /* 0x0005e2000c101b06 */
[----:B------:R-:W-:-:S03]  /*2660*/  ISETP.GE.AND P2, PT, R28, R13, PT ;  /* 0x0000000d1c00720c */ /* 0x000fc60003f46270 */
[----:B------:R2:W-:Y:S01]  /*2670*/  @!P3 STG.E.64 desc[UR6][R32.64+0x500], R20 ;  /* 0x000500142000b986 */ /* 0x0005e2000c101b06 */
[----:B------:R-:W-:-:S03]  /*2680*/  ISETP.GE.AND P3, PT, R16, R13, PT ;  /* 0x0000000d1000720c */ /* 0x000fc60003f66270 */
[----:B------:R2:W-:Y:S04]  /*2690*/  @!P4 STG.E.64 desc[UR6][R32.64+0x600], R14 ;  /* 0x0006000e2000c986 */ /* 0x0005e8000c101b06 */
[----:B------:R2:W-:Y:S04]  /*26a0*/  @!P5 STG.E.64 desc[UR6][R32.64+0x700], R10 ;  /* 0x0007000a2000d986 */ /* 0x0005e8000c101b06 */
[----:B------:R2:W-:Y:S04]  /*26b0*/  @!P6 STG.E.64 desc[UR6][R32.64+0x800], R8 ;  /* 0x000800082000e986 */ /* 0x0005e8000c101b06 */
[----:B------:R2:W-:Y:S04]  /*26c0*/  @!P1 STG.E.64 desc[UR6][R32.64+0x900], R6 ;  /* 0x0009000620009986 */ /* 0x0005e8000c101b06 */
[----:B------:R2:W-:Y:S04]  /*26d0*/  @!P2 STG.E.64 desc[UR6][R32.64+0xa00], R4 ;  /* 0x000a00042000a986 */ /* 0x0005e8000c101b06 */
[----:B------:R2:W-:Y:S02]  /*26e0*/  @!P3 STG.E.64 desc[UR6][R32.64+0xb00], R36 ;  /* 0x000b00242000b986 */ /* 0x0005e4000c101b06 */
.L_x_24:
[----:B------:R-:W-:Y:S05]  /*26f0*/  @P0 BRA `(.L_x_25) ;  /* 0x0000000000340947 */ /* 0x000fea0003800000 */
[----:B0-2---:R0:W5:Y:S04]  /*2700*/  LDG.E.64 R26, desc[UR6][R18.64] ;  /* 0x00000006121a7981 */ /* 0x005168000c1e1b00 */
        /* <DEDUP_REMOVED lines=10> */
[----:B------:R0:W5:Y:S01]  /*27b0*/  LDG.E.64 R32, desc[UR6][R18.64+0xb00] ;  /* 0x000b000612207981 */ /* 0x000162000c1e1b00 */
[----:B------:R-:W-:Y:S05]  /*27c0*/  BRA `(.L_x_26) ;  /* 0x0000000000907947 */ /* 0x000fea0003800000 */
.L_x_25:
[----:B------:R-:W-:Y:S02]  /*27d0*/  IMAD.IADD R57, R12, 0x1, -R57 ;  /* 0x000000010c397824 */ /* 0x000fe400078e0a39 */
[C---:B------:R-:W-:Y:S02]  /*27e0*/  VIADD R28, R0.reuse, 0x20 ;  /* 0x00000020001c7836 */ /* 0x040fe40000000000 */
[C---:B------:R-:W-:Y:S01]  /*27f0*/  VIADD R34, R0.reuse, 0x40 ;  /* 0x0000004000227836 */ /* 0x040fe20000000000 */
[CC--:B------:R-:W-:Y:S01]  /*2800*/  ISETP.GE.AND P4, PT, R0.reuse, R57.reuse, PT ;  /* 0x000000390000720c */ /* 0x0c0fe20003f86270 */
[----:B0-2---:R-:W-:Y:S01]  /*2810*/  VIADD R36, R0, 0x80 ;  /* 0x0000008000247836 */ /* 0x005fe20000000000 */
[-C--:B------:R-:W-:Y:S01]  /*2820*/  ISETP.GE.AND P5, PT, R28, R57.reuse, PT ;  /* 0x000000391c00720c */ /* 0x080fe20003fa6270 */
[----:B------:R-:W-:Y:S01]  /*2830*/  VIADD R28, R0, 0x60 ;  /* 0x00000060001c7836 */ /* 0x000fe20000000000 */
[-C--:B------:R-:W-:Y:S01]  /*2840*/  ISETP.GE.AND P6, PT, R34, R57.reuse, PT ;  /* 0x000000392200720c */ /* 0x080fe20003fc6270 */
[----:B------:R-:W-:Y:S01]  /*2850*/  VIADD R34, R0, 0xa0 ;  /* 0x000000a000227836 */ /* 0x000fe20000000000 */
[----:B------:R-:W-:-:S02]  /*2860*/  ISETP.GE.AND P2, PT, R36, R57, PT ;  /* 0x000000392400720c */ /* 0x000fc40003f46270 */
[-C--:B------:R-:W-:Y:S01]  /*2870*/  ISETP.GE.AND P1, PT, R28, R57.reuse, PT ;  /* 0x000000391c00720c */ /* 0x080fe20003f26270 */
[----:B------:R-:W-:Y:S01]  /*2880*/  VIADD R28, R0, 0xc0 ;  /* 0x000000c0001c7836 */ /* 0x000fe20000000000 */
[-C--:B------:R-:W-:Y:S01]  /*2890*/  ISETP.GE.AND P3, PT, R34, R57.reuse, PT ;  /* 0x000000392200720c */ /* 0x080fe20003f66270 */
[----:B------:R-:W-:Y:S02]  /*28a0*/  VIADD R34, R0, 0xe0 ;  /* 0x000000e000227836 */ /* 0x000fe40000000000 */
[----:B------:R2:W5:Y:S01]  /*28b0*/  @!P4 LDG.E.64 R26, desc[UR6][R18.64] ;  /* 0x00000006121ac981 */ /* 0x000562000c1e1b00 */
[-C--:B------:R-:W-:Y:S01]  /*28c0*/  ISETP.GE.AND P4, PT, R28, R57.reuse, PT ;  /* 0x000000391c00720c */ /* 0x080fe20003f86270 */
[----:B------:R-:W-:Y:S02]  /*28d0*/  VIADD R28, R0, 0x100 ;  /* 0x00000100001c7836 */ /* 0x000fe40000000000 */
[----:B------:R2:W5:Y:S01]  /*28e0*/  @!P5 LDG.E.64 R30, desc[UR6][R18.64+0x100] ;  /* 0x00010006121ed981 */ /* 0x000562000c1e1b00 */
[----:B------:R-:W-:Y:S01]  /*28f0*/  ISETP.GE.AND P5, PT, R34, R57, PT ;  /* 0x000000392200720c */ /* 0x000fe20003fa6270 */
[----:B------:R-:W-:-:S02]  /*2900*/  VIADD R34, R0, 0x120 ;  /* 0x0000012000227836 */ /* 0x000fc40000000000 */
[----:B------:R2:W5:Y:S01]  /*2910*/  @!P6 LDG.E.64 R22, desc[UR6][R18.64+0x200] ;  /* 0x000200061216e981 */ /* 0x000562000c1e1b00 */
[-C--:B------:R-:W-:Y:S01]  /*2920*/  ISETP.GE.AND P6, PT, R28, R57.reuse, PT ;  /* 0x000000391c00720c */ /* 0x080fe20003fc6270 */
[----:B------:R-:W-:Y:S02]  /*2930*/  VIADD R28, R0, 0x140 ;  /* 0x00000140001c7836 */ /* 0x000fe40000000000 */
[----:B------:R2:W5:Y:S01]  /*2940*/  @!P1 LDG.E.64 R24, desc[UR6][R18.64+0x300] ;  /* 0x0003000612189981 */ /* 0x000562000c1e1b00 */
[-C--:B------:R-:W-:Y:S01]  /*2950*/  ISETP.GE.AND P1, PT, R34, R57.reuse, PT ;  /* 0x000000392200720c */ /* 0x080fe20003f26270 */
[----:B------:R-:W-:Y:S02]  /*2960*/  VIADD R34, R0, 0x160 ;  /* 0x0000016000227836 */ /* 0x000fe40000000000 */
[----:B------:R2:W5:Y:S01]  /*2970*/  @!P2 LDG.E.64 R20, desc[UR6][R18.64+0x400] ;  /* 0x000400061214a981 */ /* 0x000562000c1e1b00 */
[----:B------:R-:W-:-:S03]  /*2980*/  ISETP.GE.AND P2, PT, R28, R57, PT ;  /* 0x000000391c00720c */ /* 0x000fc60003f46270 */
[----:B------:R2:W5:Y:S01]  /*2990*/  @!P3 LDG.E.64 R16, desc[UR6][R18.64+0x500] ;  /* 0x000500061210b981 */ /* 0x000562000c1e1b00 */
[----:B------:R-:W-:-:S03]  /*29a0*/  ISETP.GE.AND P3, PT, R34, R57, PT ;  /* 0x000000392200720c */ /* 0x000fc60003f66270 */
[----:B------:R2:W5:Y:S04]  /*29b0*/  @!P4 LDG.E.64 R14, desc[UR6][R18.64+0x600] ;  /* 0x00060006120ec981 */ /* 0x000568000c1e1b00 */
[----:B------:R2:W5:Y:S04]  /*29c0*/  @!P5 LDG.E.64 R10, desc[UR6][R18.64+0x700] ;  /* 0x00070006120ad981 */ /* 0x000568000c1e1b00 */
[----:B------:R2:W5:Y:S04]  /*29d0*/  @!P6 LDG.E.64 R8, desc[UR6][R18.64+0x800] ;  /* 0x000800061208e981 */ /* 0x000568000c1e1b00 */
[----:B------:R2:W5:Y:S04]  /*29e0*/  @!P1 LDG.E.64 R6, desc[UR6][R18.64+0x900] ;  /* 0x0009000612069981 */ /* 0x000568000c1e1b00 */
[----:B------:R2:W5:Y:S04]  /*29f0*/  @!P2 LDG.E.64 R4, desc[UR6][R18.64+0xa00] ;  /* 0x000a00061204a981 */ /* 0x000568000c1e1b00 */
[----:B------:R2:W5:Y:S02]  /*2a00*/  @!P3 LDG.E.64 R32, desc[UR6][R18.64+0xb00] ;  /* 0x000b00061220b981 */ /* 0x000564000c1e1b00 */
.L_x_26:
[----:B------:R-:W-:Y:S05]  /*2a10*/  @P0 BRA `(.L_x_27) ;  /* 0x0000000000400947 */ /* 0x000fea0003800000 */
[----:B------:R-:W3:Y:S02]  /*2a20*/  LDCU.64 UR4, c[0x0][0x3b0] ;  /* 0x00007600ff0477ac */ /* 0x000ee40008000a00 */
[----:B---3--:R-:W-:-:S04]  /*2a30*/  LEA R12, P0, R2, UR4, 0x3 ;  /* 0x00000004020c7c11 */ /* 0x008fc8000f8018ff */
[----:B------:R-:W-:-:S05]  /*2a40*/  LEA.HI.X R13, R2, UR5, R3, 0x3, P0 ;  /* 0x00000005020d7c11 */ /* 0x000fca00080f1c03 */
[----:B-----5:R-:W-:Y:S04]  /*2a50*/  STG.E.64 desc[UR6][R12.64], R26 ;  /* 0x0000001a0c007986 */ /* 0x020fe8000c101b06 */
[----:B------:R-:W-:Y:S04]  /*2a60*/  STG.E.64 desc[UR6][R12.64+0x100], R30 ;  /* 0x0001001e0c007986 */ /* 0x000fe8000c101b06 */
        /* <DEDUP_REMOVED lines=9> */
[----:B------:R-:W-:Y:S01]  /*2b00*/  STG.E.64 desc[UR6][R12.64+0xb00], R32 ;  /* 0x000b00200c007986 */ /* 0x000fe2000c101b06 */
[----:B------:R-:W-:Y:S05]  /*2b10*/  EXIT ;  /* 0x000000000000794d */ /* 0x000fea0003800000 */
.L_x_27:
[----:B------:R-:W3:Y:S01]  /*2b20*/  LDCU.64 UR4, c[0x0][0x3b0] ;  /* 0x00007600ff0477ac */ /* 0x000ee20008000a00 */
[----:B------:R-:W-:Y:S02]  /*2b30*/  IMAD R29, R29, -0x1200, R12 ;  /* 0xffffee001d1d7824 */ /* 0x000fe400078e020c */
[C---:B------:R-:W-:Y:S02]  /*2b40*/  VIADD R12, R0.reuse, 0x20 ;  /* 0x00000020000c7836 */ /* 0x040fe40000000000 */
[C---:B0-2---:R-:W-:Y:S01]  /*2b50*/  VIADD R18, R0.reuse, 0x40 ;  /* 0x0000004000127836 */ /* 0x045fe20000000000 */
[CC--:B------:R-:W-:Y:S01]  /*2b60*/  ISETP.GE.AND P5, PT, R0.reuse, R29.reuse, PT ;  /* 0x0000001d0000720c */ /* 0x0c0fe20003fa6270 */
[----:B------:R-:W-:Y:S01]  /*2b70*/  VIADD R28, R0, 0x60 ;  /* 0x00000060001c7836 */ /* 0x000fe20000000000 */
[-C--:B------:R-:W-:Y:S01]  /*2b80*/  ISETP.GE.AND P6, PT, R12, R29.reuse, PT ;  /* 0x0000001d0c00720c */ /* 0x080fe20003fc6270 */
[----:B------:R-:W-:Y:S01]  /*2b90*/  VIADD R34, R0, 0xc0 ;  /* 0x000000c000227836 */ /* 0x000fe20000000000 */
[-C--:B------:R-:W-:Y:S01]  /*2ba0*/  ISETP.GE.AND P0, PT, R18, R29.reuse, PT ;  /* 0x0000001d1200720c */ /* 0x080fe20003f06270 */
[----:B------:R-:W-:Y:S01]  /*2bb0*/  VIADD R18, R0, 0x80 ;  /* 0x0000008000127836 */ /* 0x000fe20000000000 */
[-C--:B------:R-:W-:Y:S01]  /*2bc0*/  ISETP.GE.AND P1, PT, R28, R29.reuse, PT ;  /* 0x0000001d1c00720c */ /* 0x080fe20003f26270 */
[----:B------:R-:W-:Y:S01]  /*2bd0*/  VIADD R28, R0, 0xa0 ;  /* 0x000000a0001c7836 */ /* 0x000fe20000000000 */
[----:B------:R-:W-:-:S02]  /*2be0*/  ISETP.GE.AND P4, PT, R34, R29, PT ;  /* 0x0000001d2200720c */ /* 0x000fc40003f86270 */
[----:B---3--:R-:W-:Y:S02]  /*2bf0*/  LEA R12, P2, R2, UR4, 0x3 ;  /* 0x00000004020c7c11 */ /* 0x008fe4000f8418ff */
[-C--:B------:R-:W-:Y:S02]  /*2c00*/  ISETP.GE.AND P3, PT, R28, R29.reuse, PT ;  /* 0x0000001d1c00720c */ /* 0x080fe40003f66270 */
[----:B------:R-:W-:Y:S01]  /*2c10*/  LEA.HI.X R13, R2, UR5, R3, 0x3, P2 ;  /* 0x00000005020d7c11 */ /* 0x000fe200090f1c03 */
[----:B------:R-:W-:Y:S01]  /*2c20*/  VIADD R2, R0, 0xe0 ;  /* 0x000000e000027836 */ /* 0x000fe20000000000 */
[-C--:B------:R-:W-:Y:S01]  /*2c30*/  ISETP.GE.AND P2, PT, R18, R29.reuse, PT ;  /* 0x0000001d1200720c */ /* 0x080fe20003f46270 */
[----:B------:R-:W-:Y:S02]  /*2c40*/  VIADD R18, R0, 0x100 ;  /* 0x0000010000127836 */ /* 0x000fe40000000000 */
[----:B-----5:R0:W-:Y:S01]  /*2c50*/  @!P5 STG.E.64 desc[UR6][R12.64], R26 ;  /* 0x0000001a0c00d986 */ /* 0x0201e2000c101b06 */
[----:B------:R-:W-:Y:S01]  /*2c60*/  ISETP.GE.AND P5, PT, R2, R29, PT ;  /* 0x0000001d0200720c */ /* 0x000fe20003fa6270 */
[----:B------:R-:W-:-:S02]  /*2c70*/  VIADD R2, R0, 0x120 ;  /* 0x0000012000027836 */ /* 0x000fc40000000000 */
[----:B------:R0:W-:Y:S01]  /*2c80*/  @!P6 STG.E.64 desc[UR6][R12.64+0x100], R30 ;  /* 0x0001001e0c00e986 */ /* 0x0001e2000c101b06 */
[-C--:B------:R-:W-:Y:S01]  /*2c90*/  ISETP.GE.AND P6, PT, R18, R29.reuse, PT ;  /* 0x0000001d1200720c */ /* 0x080fe20003fc6270 */
[C---:B------:R-:W-:Y:S02]  /*2ca0*/  VIADD R18, R0.reuse, 0x140 ;  /* 0x0000014000127836 */ /* 0x040fe40000000000 */
[----:B------:R-:W-:Y:S01]  /*2cb0*/  VIADD R0, R0, 0x160 ;  /* 0x0000016000007836 */ /* 0x000fe20000000000 */
[----:B------:R0:W-:Y:S01]  /*2cc0*/  @!P0 STG.E.64 desc[UR6][R12.64+0x200], R22 ;  /* 0x000200160c008986 */ /* 0x0001e2000c101b06 */
[----:B------:R-:W-:-:S03]  /*2cd0*/  ISETP.GE.AND P0, PT, R2, R29, PT ;  /* 0x0000001d0200720c */ /* 0x000fc60003f06270 */
        /* <DEDUP_REMOVED lines=9> */
[----:B------:R0:W-:Y:S01]  /*2d70*/  @!P1 STG.E.64 desc[UR6][R12.64+0xa00], R4 ;  /* 0x000a00040c009986 */ /* 0x0001e2000c101b06 */
[----:B------:R-:W-:Y:S05]  /*2d80*/  @P2 EXIT ;  /* 0x000000000000294d */ /* 0x000fea0003800000 */
[----:B------:R-:W-:Y:S01]  /*2d90*/  STG.E.64 desc[UR6][R12.64+0xb00], R32 ;  /* 0x000b00200c007986 */ /* 0x000fe2000c101b06 */
[----:B------:R-:W-:Y:S05]  /*2da0*/  EXIT ;  /* 0x000000000000794d */ /* 0x000fea0003800000 */
.L_x_14:
[----:B------:R-:W-:Y:S01]  /*2db0*/  IMAD.MOV.U32 R12, RZ, RZ, RZ ;  /* 0x000000ffff0c7224 */ /* 0x000fe200078e00ff */
[C---:B------:R-:W-:Y:S01]  /*2dc0*/  ISETP.GT.U32.AND P0, PT, R13.reuse, 0x1f, PT ;  /* 0x0000001f0d00780c */ /* 0x040fe20003f04070 */
[----:B------:R-:W-:Y:S05]  /*2dd0*/  WARPSYNC.ALL ;  /* 0x0000000000007948 */ /* 0x000fea0003800000 */
[----:B----4-:R-:W-:-:S04]  /*2de0*/  IMAD.HI.U32 R36, R13, 0x15555556, R12 ;  /* 0x155555560d247827 */ /* 0x010fc800078e000c */
[----:B-1----:R-:W-:-:S05]  /*2df0*/  IMAD R75, R36, 0x4, R41 ;  /* 0x00000004244b7824 */ /* 0x002fca00078e0229 */
[----:B------:R0:W-:Y:S01]  /*2e00*/  STS [R75+0x3410], R28 ;  /* 0x0034101c4b007388 */ /* 0x0001e20000000800 */
[----:B------:R-:W-:Y:S06]  /*2e10*/  BAR.SYNC.DEFER_BLOCKING 0x0 ;  /* 0x0000000000007b1d */ /* 0x000fec0000010000 */
[----:B------:R-:W-:Y:S05]  /*2e20*/  @P0 BRA `(.L_x_28) ;  /* 0x0000000000dc0947 */ /* 0x000fea0003800000 */
[----:B------:R-:W-:Y:S01]  /*2e30*/  IMAD R56, R13, 0x34, R41 ;  /* 0x000000340d387824 */ /* 0x000fe200078e0229 */
[----:B------:R-:W-:-:S04]  /*2e40*/  UMOV UR4, 0xffffffff ;  /* 0xffffffff00047882 */ /* 0x000fc80000000000 */
[----:B------:R-:W-:Y:S04]  /*2e50*/  LDS R54, [R56+0x3410] ;  /* 0x0034100038367984 */ /* 0x000fe80000000800 */
[----:B------:R-:W-:Y:S04]  /*2e60*/  LDS R73, [R56+0x3414] ;  /* 0x0034140038497984 */ /* 0x000fe80000000800 */
[----:B------:R-:W1:Y:S04]  /*2e70*/  LDS R52, [R56+0x3418] ;  /* 0x0034180038347984 */ /* 0x000e680000000800 */
[----:B------:R-:W-:Y:S04]  /*2e80*/  LDS R71, [R56+0x341c] ;  /* 0x00341c0038477984 */ /* 0x000fe80000000800 */
[----:B------:R-:W2:Y:S04]  /*2e90*/  LDS R50, [R56+0x3420] ;  /* 0x0034200038327984 */ /* 0x000ea80000000800 */
[----:B------:R-:W-:Y:S04]  /*2ea0*/  LDS R69, [R56+0x3424] ;  /* 0x0034240038457984 */ /* 0x000fe80000000800 */
[----:B------:R-:W3:Y:S04]  /*2eb0*/  LDS R48, [R56+0x3428] ;  /* 0x0034280038307984 */ /* 0x000ee80000000800 */
[----:B------:R-:W-:Y:S04]  /*2ec0*/  LDS R57, [R56+0x342c] ;  /* 0x00342c0038397984 */ /* 0x000fe80000000800 */
[----:B------:R-:W4:Y:S04]  /*2ed0*/  LDS R46, [R56+0x3430] ;  /* 0x00343000382e7984 */ /* 0x000f280000000800 */
[----:B------:R-:W-:Y:S04]  /*2ee0*/  LDS R37, [R56+0x3434] ;  /* 0x0034340038257984 */ /* 0x000fe80000000800 */
[----:B------:R-:W5:Y:S04]  /*2ef0*/  LDS R36, [R56+0x3438] ;  /* 0x0034380038247984 */ /* 0x000f680000000800 */
[----:B------:R-:W0:Y:S01]  /*2f00*/  LDS R60, [R56+0x343c] ;  /* 0x00343c00383c7984 */ /* 0x000e220000000800 */
[----:B-1----:R-:W-:-:S04]  /*2f10*/  IADD3 R62, PT, PT, R52, R73, R54 ;  /* 0x00000049343e7210 */ /* 0x002fc80007ffe036 */
[----:B--2---:R-:W-:-:S04]  /*2f20*/  IADD3 R62, PT, PT, R50, R62, R71 ;  /* 0x0000003e323e7210 */ /* 0x004fc80007ffe047 */
[----:B---3--:R-:W-:-:S04]  /*2f30*/  IADD3 R62, PT, PT, R48, R62, R69 ;  /* 0x0000003e303e7210 */ /* 0x008fc80007ffe045 */
[----:B----4-:R-:W-:-:S04]  /*2f40*/  IADD3 R62, PT, PT, R46, R62, R57 ;  /* 0x0000003e2e3e7210 */ /* 0x010fc80007ffe039 */
[----:B-----5:R-:W-:-:S05]  /*2f50*/  IADD3 R77, PT, PT, R36, R62, R37 ;  /* 0x0000003e244d7210 */ /* 0x020fca0007ffe025 */
[----:B0-----:R-:W-:Y:S01]  /*2f60*/  IMAD.IADD R60, R60, 0x1, R77 ;  /* 0x000000013c3c7824 */ /* 0x001fe200078e024d */
[----:B------:R-:W-:Y:S06]  /*2f70*/  BRA.DIV UR4, `(.L_x_29) ;  /* 0x0000006604807947 */ /* 0x000fec000b800000 */
[----:B------:R-:W0:Y:S02]  /*2f80*/  SHFL.UP P0, R77, R60, 0x1, RZ ;  /* 0x042000003c4d7989 */ /* 0x000e2400000000ff */
[----:B0-----:R-:W-:-:S05]  /*2f90*/  @P0 IMAD.IADD R77, R60, 0x1, R77 ;  /* 0x000000013c4d0824 */ /* 0x001fca00078e024d */
[----:B------:R-:W0:Y:S02]  /*2fa0*/  SHFL.UP P0, R62, R77, 0x2, RZ ;  /* 0x044000004d3e7989 */ /* 0x000e2400000000ff */
[----:B0-----:R-:W-:-:S05]  /*2fb0*/  @P0 IMAD.IADD R62, R77, 0x1, R62 ;  /* 0x000000014d3e0824 */ /* 0x001fca00078e023e */
[----:B------:R-:W0:Y:S02]  /*2fc0*/  SHFL.UP P0, R64, R62, 0x4, RZ ;  /* 0x048000003e407989 */ /* 0x000e2400000000ff */
[----:B0-----:R-:W-:-:S05]  /*2fd0*/  @P0 IMAD.IADD R64, R62, 0x1, R64 ;  /* 0x000000013e400824 */ /* 0x001fca00078e0240 */
[----:B------:R-:W0:Y:S02]  /*2fe0*/  SHFL.UP P0, R66, R64, 0x8, RZ ;  /* 0x0500000040427989 */ /* 0x000e2400000000ff */
[----:B0-----:R-:W-:-:S05]  /*2ff0*/  @P0 IMAD.IADD R66, R64, 0x1, R66 ;  /* 0x0000000140420824 */ /* 0x001fca00078e0242 */
[----:B------:R0:W1:Y:S02]  /*3000*/  SHFL.UP P0, R68, R66, 0x10, RZ ;  /* 0x0600000042447989 */ /* 0x00006400000000ff */
.L_x_98:
[----:B-1----:R-:W-:-:S04]  /*3010*/  @P0 IMAD.IADD R68, R66, 0x1, R68 ;  /* 0x0000000142440824 */ /* 0x002fc800078e0244 */
[----:B------:R-:W-:-:S04]  /*3020*/  IMAD.IADD R77, R68, 0x1, -R60 ;  /* 0x00000001444d7824 */ /* 0x000fc800078e0a3c */
[----:B------:R-:W-:Y:S01]  /*3030*/  IMAD.IADD R54, R54, 0x1, R77 ;  /* 0x0000000136367824 */ /* 0x000fe200078e024d */
[----:B------:R1:W-:Y:S03]  /*3040*/  STS [R56+0x3410], R77 ;  /* 0x0034104d38007388 */ /* 0x0003e60000000800 */
        /* <DEDUP_REMOVED lines=18> */
[----:B-1----:R-:W-:Y:S01]  /*3170*/  IMAD.IADD R77, R36, 0x1, R37 ;  /* 0x00000001244d7824 */ /* 0x002fe200078e0225 */
[----:B------:R2:W-:Y:S04]  /*3180*/  STS [R56+0x3438], R37 ;  /* 0x0034382538007388 */ /* 0x0005e80000000800 */
[----:B------:R2:W-:Y:S02]  /*3190*/  STS [R56+0x343c], R77 ;  /* 0x00343c4d38007388 */ /* 0x0005e40000000800 */
.L_x_28:
[----:B------:R-:W-:Y:S05]  /*31a0*/  WARPSYNC.ALL ;  /* 0x0000000000007948 */ /* 0x000fea0003800000 */
[----:B------:R-:W-:Y:S01]  /*31b0*/  BAR.SYNC.DEFER_BLOCKING 0x0 ;  /* 0x0000000000007b1d */ /* 0x000fe20000010000 */
[----:B------:R-:W-:-:S05]  /*31c0*/  ISETP.NE.AND P0, PT, R58, RZ, PT ;  /* 0x000000ff3a00720c */ /* 0x000fca0003f05270 */
[----:B------:R-:W-:Y:S01]  /*31d0*/  BSSY.RECONVERGENT B0, `(.L_x_30) ;  /* 0x0000027000007945 */ /* 0x000fe20003800200 */
[----:B--2---:R1:W2:Y:S07]  /*31e0*/  LDS R37, [R75+0x3410] ;  /* 0x003410004b257984 */ /* 0x0042ae0000000800 */
[----:B------:R-:W-:Y:S05]  /*31f0*/  @P0 BRA `(.L_x_31) ;  /* 0x0000000000900947 */ /* 0x000fea0003800000 */
[----:B------:R-:W2:Y:S04]  /*3200*/  LDS R46, [R44] ;  /* 0x000000002c2e7984 */ /* 0x000ea80000000800 */
[----:B------:R-:W3:Y:S04]  /*3210*/  LDS R48, [R44+0x400] ;  /* 0x000400002c307984 */ /* 0x000ee80000000800 */
[----:B------:R-:W4:Y:S04]  /*3220*/  LDS R50, [R44+0x800] ;  /* 0x000800002c327984 */ /* 0x000f280000000800 */
[----:B------:R-:W5:Y:S04]  /*3230*/  LDS R52, [R44+0xc00] ;  /* 0x000c00002c347984 */ /* 0x000f680000000800 */
[----:B------:R-:W1:Y:S04]  /*3240*/  LDS R54, [R44+0x1000] ;  /* 0x001000002c367984 */ /* 0x000e680000000800 */
[----:B------:R-:W1:Y:S04]  /*3250*/  LDS R56, [R44+0x1400] ;  /* 0x001400002c387984 */ /* 0x000e680000000800 */
[----:B------:R-:W1:Y:S04]  /*3260*/  LDS R60, [R44+0x1800] ;  /* 0x001800002c3c7984 */ /* 0x000e680000000800 */
[----:B------:R-:W1:Y:S04]  /*3270*/  LDS R62, [R44+0x1c00] ;  /* 0x001c00002c3e7984 */ /* 0x000e680000000800 */
[----:B------:R-:W1:Y:S04]  /*3280*/  LDS R64, [R44+0x2000] ;  /* 0x002000002c407984 */ /* 0x000e680000000800 */
[----:B0-----:R-:W0:Y:S04]  /*3290*/  LDS R66, [R44+0x2400] ;  /* 0x002400002c427984 */ /* 0x001e280000000800 */
[----:B------:R-:W0:Y:S01]  /*32a0*/  LDS R68, [R44+0x2800] ;  /* 0x002800002c447984 */ /* 0x000e220000000800 */
[----:B--2---:R-:W-:-:S03]  /*32b0*/  IMAD.IADD R57, R37, 0x1, R46 ;  /* 0x0000000125397824 */ /* 0x004fc600078e022e */
[----:B------:R-:W2:Y:S01]  /*32c0*/  LDS R36, [R44+0x2c00] ;  /* 0x002c00002c247984 */ /* 0x000ea20000000800 */
[C---:B---3--:R-:W-:Y:S02]  /*32d0*/  IMAD.IADD R69, R37.reuse, 0x1, R48 ;  /* 0x0000000125457824 */ /* 0x048fe400078e0230 */
[C---:B----4-:R-:W-:Y:S01]  /*32e0*/  IMAD.IADD R71, R37.reuse, 0x1, R50 ;  /* 0x0000000125477824 */ /* 0x050fe200078e0232 */
[----:B------:R3:W-:Y:S01]  /*32f0*/  STS [R44], R57 ;  /* 0x000000392c007388 */ /* 0x0007e20000000800 */
[----:B-----5:R-:W-:-:S03]  /*3300*/  IMAD.IADD R73, R37, 0x1, R52 ;  /* 0x0000000125497824 */ /* 0x020fc600078e0234 */
[----:B------:R0:W-:Y:S01]  /*3310*/  STS [R44+0x400], R69 ;  /* 0x000400452c007388 */ /* 0x0001e20000000800 */
[----:B-1----:R-:W-:-:S03]  /*3320*/  IMAD.IADD R75, R37, 0x1, R54 ;  /* 0x00000001254b7824 */ /* 0x002fc600078e0236 */
[----:B------:R1:W-:Y:S01]  /*3330*/  STS [R44+0x800], R71 ;  /* 0x000800472c007388 */ /* 0x0003e20000000800 */
[----:B------:R-:W-:-:S03]  /*3340*/  IMAD.IADD R77, R37, 0x1, R56 ;  /* 0x00000001254d7824 */ /* 0x000fc600078e0238 */
[----:B------:R2:W-:Y:S01]  /*3350*/  STS [R44+0xc00], R73 ;  /* 0x000c00492c007388 */ /* 0x0005e20000000800 */
[----:B------:R-:W-:-:S03]  /*3360*/  IMAD.IADD R60, R37, 0x1, R60 ;  /* 0x00000001253c7824 */ /* 0x000fc600078e023c */
[----:B------:R4:W-:Y:S01]  /*3370*/  STS [R44+0x1000], R75 ;  /* 0x0010004b2c007388 */ /* 0x0009e20000000800 */
[----:B---3--:R-:W-:-:S03]  /*3380*/  IMAD.IADD R57, R37, 0x1, R62 ;  /* 0x0000000125397824 */ /* 0x008fc600078e023e */
[----:B------:R4:W-:Y:S01]  /*3390*/  STS [R44+0x1400], R77 ;  /* 0x0014004d2c007388 */ /* 0x0009e20000000800 */
[----:B------:R-:W-:-:S03]  /*33a0*/  IMAD.IADD R64, R37, 0x1, R64 ;  /* 0x0000000125407824 */ /* 0x000fc600078e0240 */
[----:B------:R4:W-:Y:S01]  /*33b0*/  STS [R44+0x1800], R60 ;  /* 0x0018003c2c007388 */ /* 0x0009e20000000800 */
[----:B0-----:R-:W-:-:S03]  /*33c0*/  IMAD.IADD R69, R37, 0x1, R66 ;  /* 0x0000000125457824 */ /* 0x001fc600078e0242 */
[----:B------:R4:W-:Y:S01]  /*33d0*/  STS [R44+0x1c00], R57 ;  /* 0x001c00392c007388 */ /* 0x0009e20000000800 */
[----:B-1----:R-:W-:-:S03]  /*33e0*/  IMAD.IADD R71, R37, 0x1, R68 ;  /* 0x0000000125477824 */ /* 0x002fc600078e0244 */
[----:B------:R4:W-:Y:S01]  /*33f0*/  STS [R44+0x2000], R64 ;  /* 0x002000402c007388 */ /* 0x0009e20000000800 */
[----:B--2---:R-:W-:-:S03]  /*3400*/  IMAD.IADD R73, R37, 0x1, R36 ;  /* 0x0000000125497824 */ /* 0x004fc600078e0224 */
[----:B------:R4:W-:Y:S04]  /*3410*/  STS [R44+0x2400], R69 ;  /* 0x002400452c007388 */ /* 0x0009e80000000800 */
[----:B------:R4:W-:Y:S04]  /*3420*/  STS [R44+0x2800], R71 ;  /* 0x002800472c007388 */ /* 0x0009e80000000800 */
[----:B------:R4:W-:Y:S02]  /*3430*/  STS [R44+0x2c00], R73 ;  /* 0x002c00492c007388 */ /* 0x0009e40000000800 */
.L_x_31:
[----:B------:R-:W-:Y:S05]  /*3440*/  BSYNC.RECONVERGENT B0 ;  /* 0x0000000000007941 */ /* 0x000fea0003800200 */
.L_x_30:
[----:B------:R-:W-:Y:S01]  /*3450*/  BAR.SYNC.DEFER_BLOCKING 0x0 ;  /* 0x0000000000007b1d */ /* 0x000fe20000010000 */
[----:B------:R-:W-:Y:S01]  /*3460*/  R2P PR, R55, 0x7f ;  /* 0x0000007f37007804 */ /* 0x000fe20000000000 */
[----:B------:R-:W-:-:S04]  /*3470*/  IMAD.MOV.U32 R48, RZ, RZ, RZ ;  /* 0x000000ffff307224 */ /* 0x000fc800078e00ff */
[----:B------:R-:W-:Y:S01]  /*3480*/  BSSY.RECONVERGENT B0, `(.L_x_32) ;  /* 0x0000021000007945 */ /* 0x000fe20003800200 */
[----:B----4-:R-:W3:Y:S07]  /*3490*/  S2R R44, SR_LEMASK ;  /* 0x00000000002c7919 */ /* 0x010eee0000003a00 */
[----:B------:R-:W-:Y:S02]  /*34a0*/  VOTE.ANY R36, PT, P0 ;  /* 0x0000000000247806 */ /* 0x000fe400000e0100 */
[----:B------:R-:W-:-:S02]  /*34b0*/  VOTE.ANY R57, PT, P1 ;  /* 0x0000000000397806 */ /* 0x000fc400008e0100 */
[----:B------:R-:W-:Y:S02]  /*34c0*/  @!P0 LOP3.LUT R36, RZ, R36, RZ, 0x33, !PT ;  /* 0x00000024ff248212 */ /* 0x000fe400078e33ff */
[----:B------:R-:W-:Y:S02]  /*34d0*/  VOTE.ANY R69, PT, P2 ;  /* 0x0000000000457806 */ /* 0x000fe400010e0100 */
[----:B------:R-:W-:Y:S02]  /*34e0*/  @!P1 LOP3.LUT R57, RZ, R57, RZ, 0x33, !PT ;  /* 0x00000039ff399212 */ /* 0x000fe400078e33ff */
[----:B------:R-:W-:Y:S02]  /*34f0*/  VOTE.ANY R71, PT, P3 ;  /* 0x0000000000477806 */ /* 0x000fe400018e0100 */
[----:B------:R-:W-:Y:S02]  /*3500*/  @!P2 LOP3.LUT R69, RZ, R69, RZ, 0x33, !PT ;  /* 0x00000045ff45a212 */ /* 0x000fe400078e33ff */
[----:B------:R-:W-:-:S02]  /*3510*/  LOP3.LUT R36, R57, R36, RZ, 0xc0, !PT ;  /* 0x0000002439247212 */ /* 0x000fc400078ec0ff */
[----:B------:R-:W-:Y:S02]  /*3520*/  @!P3 LOP3.LUT R71, RZ, R71, RZ, 0x33, !PT ;  /* 0x00000047ff47b212 */ /* 0x000fe400078e33ff */
[----:B------:R-:W-:Y:S02]  /*3530*/  LOP3.LUT R36, R69, R36, RZ, 0xc0, !PT ;  /* 0x0000002445247212 */ /* 0x000fe400078ec0ff */
[----:B------:R-:W-:Y:S02]  /*3540*/  VOTE.ANY R57, PT, P4 ;  /* 0x0000000000397806 */ /* 0x000fe400020e0100 */
[----:B------:R-:W-:Y:S02]  /*3550*/  LOP3.LUT P0, RZ, R55, 0x80, RZ, 0xc0, !PT ;  /* 0x0000008037ff7812 */ /* 0x000fe4000780c0ff */
[----:B------:R-:W-:Y:S02]  /*3560*/  LOP3.LUT R36, R71, R36, RZ, 0xc0, !PT ;  /* 0x0000002447247212 */ /* 0x000fe400078ec0ff */
[----:B------:R-:W-:-:S02]  /*3570*/  VOTE.ANY R69, PT, P5 ;  /* 0x0000000000457806 */ /* 0x000fc400028e0100 */
[----:B------:R-:W-:Y:S02]  /*3580*/  @!P4 LOP3.LUT R57, RZ, R57, RZ, 0x33, !PT ;  /* 0x00000039ff39c212 */ /* 0x000fe400078e33ff */
[----:B------:R-:W-:Y:S02]  /*3590*/  @!P5 LOP3.LUT R69, RZ, R69, RZ, 0x33, !PT ;  /* 0x00000045ff45d212 */ /* 0x000fe400078e33ff */
[----:B------:R-:W-:Y:S02]  /*35a0*/  LOP3.LUT R36, R57, R36, RZ, 0xc0, !PT ;  /* 0x0000002439247212 */ /* 0x000fe400078ec0ff */
[----:B------:R-:W-:Y:S02]  /*35b0*/  VOTE.ANY R57, PT, P6 ;  /* 0x0000000000397806 */ /* 0x000fe400030e0100 */
[----:B------:R-:W-:Y:S02]  /*35c0*/  LOP3.LUT R36, R69, R36, RZ, 0xc0, !PT ;  /* 0x0000002445247212 */ /* 0x000fe400078ec0ff */
[----:B------:R-:W-:-:S02]  /*35d0*/  VOTE.ANY R69, PT, P0 ;  /* 0x0000000000457806 */ /* 0x000fc400000e0100 */
[----:B------:R-:W-:Y:S02]  /*35e0*/  @!P6 LOP3.LUT R57, RZ, R57, RZ, 0x33, !PT ;  /* 0x00000039ff39e212 */ /* 0x000fe400078e33ff */
[----:B------:R-:W-:Y:S02]  /*35f0*/  @!P0 LOP3.LUT R69, RZ, R69, RZ, 0x33, !PT ;  /* 0x00000045ff458212 */ /* 0x000fe400078e33ff */
[----:B------:R-:W-:-:S04]  /*3600*/  LOP3.LUT R36, R57, R36, RZ, 0xc0, !PT ;  /* 0x0000002439247212 */ /* 0x000fc800078ec0ff */
[----:B------:R-:W-:-:S04]  /*3610*/  LOP3.LUT R69, R69, R36, RZ, 0xc0, !PT ;  /* 0x0000002445457212 */ /* 0x000fc800078ec0ff */
[----:B------:R-:W4:Y:S01]  /*3620*/  FLO.U32 R57, R69 ;  /* 0x0000004500397300 */ /* 0x000f2200000e0000 */
[----:B---3--:R-:W-:-:S07]  /*3630*/  LOP3.LUT R36, R44, R69, RZ, 0xc0, !PT ;  /* 0x000000452c247212 */ /* 0x008fce00078ec0ff */
[----:B------:R-:W3:Y:S01]  /*3640*/  POPC R36, R36 ;  /* 0x0000002400247309 */ /* 0x000ee20000000000 */
[----:B----4-:R-:W-:-:S13]  /*3650*/  ISETP.NE.AND P0, PT, R40, R57, PT ;  /* 0x000000392800720c */ /* 0x010fda0003f05270 */
[----:B---3--:R-:W-:Y:S05]  /*3660*/  @P0 BRA `(.L_x_33) ;  /* 0x0000000000080947 */ /* 0x008fea0003800000 */
[----:B------:R-:W-:-:S05]  /*3670*/  IMAD R55, R55, 0x4, R42 ;  /* 0x0000000437377824 */ /* 0x000fca00078e022a */
[----:B------:R3:W4:Y:S02]  /*3680*/  ATOMS.ADD R48, [R55], R36 ;  /* 0x000000243730738c */ /* 0x0007240000000000 */
.L_x_33:
[----:B------:R-:W-:Y:S05]  /*3690*/  BSYNC.RECONVERGENT B0 ;  /* 0x0000000000007941 */ /* 0x000fea0003800200 */
.L_x_32:
[----:B------:R-:W-:Y:S01]  /*36a0*/  R2P PR, R67, 0x7f ;  /* 0x0000007f43007804 */ /* 0x000fe20000000000 */
[----:B------:R-:W-:Y:S01]  /*36b0*/  BSSY.RECONVERGENT B0, `(.L_x_34) ;  /* 0x0000022000007945 */ /* 0x000fe20003800200 */
[----:B------:R-:W-:-:S11]  /*36c0*/  IMAD.MOV.U32 R50, RZ, RZ, RZ ;  /* 0x000000ffff327224 */ /* 0x000fd600078e00ff */
[----:B------:R-:W-:Y:S02]  /*36d0*/  VOTE.ANY R46, PT, P0 ;  /* 0x00000000002e7806 */ /* 0x000fe400000e0100 */
[----:B---3--:R-:W-:Y:S02]  /*36e0*/  VOTE.ANY R55, PT, P1 ;  /* 0x0000000000377806 */ /* 0x008fe400008e0100 */
[----:B------:R-:W-:Y:S02]  /*36f0*/  @!P0 LOP3.LUT R46, RZ, R46, RZ, 0x33, !PT ;  /* 0x0000002eff2e8212 */ /* 0x000fe400078e33ff */
[----:B------:R-:W-:Y:S02]  /*3700*/  VOTE.ANY R69, PT, P2 ;  /* 0x0000000000457806 */ /* 0x000fe400010e0100 */
[----:B------:R-:W-:Y:S02]  /*3710*/  @!P1 LOP3.LUT R55, RZ, R55, RZ, 0x33, !PT ;  /* 0x00000037ff379212 */ /* 0x000fe400078e33ff */
[----:B------:R-:W-:-:S02]  /*3720*/  @!P2 LOP3.LUT R69, RZ, R69, RZ, 0x33, !PT ;  /* 0x00000045ff45a212 */ /* 0x000fc400078e33ff */
[----:B------:R-:W-:Y:S02]  /*3730*/  LOP3.LUT R46, R55, R46, RZ, 0xc0, !PT ;  /* 0x0000002e372e7212 */ /* 0x000fe400078ec0ff */
[----:B------:R-:W-:Y:S02]  /*3740*/  VOTE.ANY R55, PT, P3 ;  /* 0x0000000000377806 */ /* 0x000fe400018e0100 */
[----:B------:R-:W-:Y:S02]  /*3750*/  LOP3.LUT R46, R69, R46, RZ, 0xc0, !PT ;  /* 0x0000002e452e7212 */ /* 0x000fe400078ec0ff */
[----:B------:R-:W-:Y:S02]  /*3760*/  LOP3.LUT P0, RZ, R67, 0x80, RZ, 0xc0, !PT ;  /* 0x0000008043ff7812 */ /* 0x000fe4000780c0ff */
[----:B------:R-:W-:Y:S02]  /*3770*/  VOTE.ANY R69, PT, P4 ;  /* 0x0000000000457806 */ /* 0x000fe400020e0100 */
[----:B------:R-:W-:-:S02]  /*3780*/  @!P3 LOP3.LUT R55, RZ, R55, RZ, 0x33, !PT ;  /* 0x00000037ff37b212 */ /* 0x000fc400078e33ff */
[----:B------:R-:W-:Y:S02]  /*3790*/  @!P4 LOP3.LUT R69, RZ, R69, RZ, 0x33, !PT ;  /* 0x00000045ff45c212 */ /* 0x000fe400078e33ff */
[----:B------:R-:W-:Y:S02]  /*37a0*/  LOP3.LUT R46, R55, R46, RZ, 0xc0, !PT ;  /* 0x0000002e372e7212 */ /* 0x000fe400078ec0ff */
[----:B------:R-:W-:Y:S02]  /*37b0*/  VOTE.ANY R55, PT, P5 ;  /* 0x0000000000377806 */ /* 0x000fe400028e0100 */
[----:B------:R-:W-:Y:S02]  /*37c0*/  LOP3.LUT R46, R69, R46, RZ, 0xc0, !PT ;  /* 0x0000002e452e7212 */ /* 0x000fe400078ec0ff */
[----:B------:R-:W-:Y:S02]  /*37d0*/  VOTE.ANY R69, PT, P6 ;  /* 0x0000000000457806 */ /* 0x000fe400030e0100 */
[----:B------:R-:W-:-:S02]  /*37e0*/  @!P5 LOP3.LUT R55, RZ, R55, RZ, 0x33, !PT ;  /* 0x00000037ff37d212 */ /* 0x000fc400078e33ff */
[----:B------:R-:W-:Y:S02]  /*37f0*/  VOTE.ANY R71, PT, P0 ;  /* 0x0000000000477806 */ /* 0x000fe400000e0100 */
[----:B------:R-:W-:Y:S02]  /*3800*/  @!P6 LOP3.LUT R69, RZ, R69, RZ, 0x33, !PT ;  /* 0x00000045ff45e212 */ /* 0x000fe400078e33ff */
[----:B------:R-:W-:Y:S02]  /*3810*/  LOP3.LUT R46, R55, R46, RZ, 0xc0, !PT ;  /* 0x0000002e372e7212 */ /* 0x000fe400078ec0ff */
[----:B------:R-:W-:Y:S01]  /*3820*/  @!P0 LOP3.LUT R71, RZ, R71, RZ, 0x33, !PT ;  /* 0x00000047ff478212 */ /* 0x000fe200078e33ff */
[----:B----4-:R3:W4:Y:S01]  /*3830*/  SHFL.IDX PT, R55, R48, R57, 0x1f ;  /* 0x00001f3930377589 */ /* 0x01072200000e0000 */
[----:B------:R-:W-:-:S04]  /*3840*/  LOP3.LUT R46, R69, R46, RZ, 0xc0, !PT ;  /* 0x0000002e452e7212 */ /* 0x000fc800078ec0ff */
[----:B------:R-:W-:-:S04]  /*3850*/  LOP3.LUT R71, R71, R46, RZ, 0xc0, !PT ;  /* 0x0000002e47477212 */ /* 0x000fc800078ec0ff */
[----:B------:R-:W5:Y:S01]  /*3860*/  FLO.U32 R69, R71 ;  /* 0x0000004700457300 */ /* 0x000f6200000e0000 */
[----:B------:R-:W-:-:S07]  /*3870*/  LOP3.LUT R46, R44, R71, RZ, 0xc0, !PT ;  /* 0x000000472c2e7212 */ /* 0x000fce00078ec0ff */
[----:B------:R-:W0:Y:S01]  /*3880*/  POPC R46, R46 ;  /* 0x0000002e002e7309 */ /* 0x000e220000000000 */
[----:B-----5:R-:W-:-:S13]  /*3890*/  ISETP.NE.AND P0, PT, R40, R69, PT ;  /* 0x000000452800720c */ /* 0x020fda0003f05270 */
[----:B0--34-:R-:W-:Y:S05]  /*38a0*/  @P0 BRA `(.L_x_35) ;  /* 0x0000000000080947 */ /* 0x019fea0003800000 */
[----:B------:R-:W-:-:S05]  /*38b0*/  IMAD R67, R67, 0x4, R42 ;  /* 0x0000000443437824 */ /* 0x000fca00078e022a */
[----:B------:R0:W3:Y:S02]  /*38c0*/  ATOMS.ADD R50, [R67], R46 ;  /* 0x0000002e4332738c */ /* 0x0000e40000000000 */
.L_x_35:
[----:B------:R-:W-:Y:S05]  /*38d0*/  BSYNC.RECONVERGENT B0 ;  /* 0x0000000000007941 */ /* 0x000fea0003800200 */
.L_x_34:
[----:B------:R-:W-:Y:S01]  /*38e0*/  R2P PR, R65, 0x7f ;  /* 0x0000007f41007804 */ /* 0x000fe20000000000 */
[----:B------:R-:W-:Y:S01]  /*38f0*/  BSSY.RECONVERGENT B0, `(.L_x_36) ;  /* 0x0000022000007945 */ /* 0x000fe20003800200 */
[----:B------:R-:W-:-:S11]  /*3900*/  IMAD.MOV.U32 R52, RZ, RZ, RZ ;  /* 0x000000ffff347224 */ /* 0x000fd600078e00ff */
[----:B------:R-:W-:Y:S02]  /*3910*/  VOTE.ANY R48, PT, P0 ;  /* 0x0000000000307806 */ /* 0x000fe400000e0100 */
[----:B------:R-:W-:Y:S02]  /*3920*/  VOTE.ANY R57, PT, P1 ;  /* 0x0000000000397806 */ /* 0x000fe400008e0100 */
[----:B------:R-:W-:Y:S02]  /*3930*/  @!P0 LOP3.LUT R48, RZ, R48, RZ, 0x33, !PT ;  /* 0x00000030ff308212 */ /* 0x000fe400078e33ff */
[----:B0-----:R-:W-:Y:S02]  /*3940*/  VOTE.ANY R67, PT, P2 ;  /* 0x0000000000437806 */ /* 0x001fe400010e0100 */
        /* <DEDUP_REMOVED lines=18> */
[----:B---3--:R0:W3:Y:S01]  /*3a70*/  SHFL.IDX PT, R57, R50, R69, 0x1f ;  /* 0x00001f4532397589 */ /* 0x0080e200000e0000 */
[----:B------:R-:W-:-:S04]  /*3a80*/  LOP3.LUT R48, R67, R48, RZ, 0xc0, !PT ;  /* 0x0000003043307212 */ /* 0x000fc800078ec0ff */
[----:B------:R-:W-:-:S04]  /*3a90*/  LOP3.LUT R71, R71, R48, RZ, 0xc0, !PT ;  /* 0x0000003047477212 */ /* 0x000fc800078ec0ff */
[----:B------:R-:W4:Y:S01]  /*3aa0*/  FLO.U32 R67, R71 ;  /* 0x0000004700437300 */ /* 0x000f2200000e0000 */
[----:B------:R-:W-:-:S07]  /*3ab0*/  LOP3.LUT R48, R44, R71, RZ, 0xc0, !PT ;  /* 0x000000472c307212 */ /* 0x000fce00078ec0ff */
[----:B------:R-:W0:Y:S01]  /*3ac0*/  POPC R48, R48 ;  /* 0x0000003000307309 */ /* 0x000e220000000000 */
[----:B----4-:R-:W-:-:S13]  /*3ad0*/  ISETP.NE.AND P0, PT, R40, R67, PT ;  /* 0x000000432800720c */ /* 0x010fda0003f05270 */
[----:B0--3--:R-:W-:Y:S05]  /*3ae0*/  @P0 BRA `(.L_x_37) ;  /* 0x0000000000080947 */ /* 0x009fea0003800000 */
[----:B------:R-:W-:-:S05]  /*3af0*/  IMAD R65, R65, 0x4, R42 ;  /* 0x0000000441417824 */ /* 0x000fca00078e022a */
[----:B------:R0:W3:Y:S02]  /*3b00*/  ATOMS.ADD R52, [R65], R48 ;  /* 0x000000304134738c */ /* 0x0000e40000000000 */
.L_x_37:
[----:B------:R-:W-:Y:S05]  /*3b10*/  BSYNC.RECONVERGENT B0 ;  /* 0x0000000000007941 */ /* 0x000fea0003800200 */
.L_x_36:
[----:B------:R-:W-:Y:S01]  /*3b20*/  R2P PR, R63, 0x7f ;  /* 0x0000007f3f007804 */ /* 0x000fe20000000000 */
[----:B------:R-:W-:Y:S01]  /*3b30*/  BSSY.RECONVERGENT B0, `(.L_x_38) ;  /* 0x0000022000007945 */ /* 0x000fe20003800200 */
[----:B------:R-:W-:-:S11]  /*3b40*/  IMAD.MOV.U32 R54, RZ, RZ, RZ ;  /* 0x000000ffff367224 */ /* 0x000fd600078e00ff */
[----:B------:R-:W-:Y:S02]  /*3b50*/  VOTE.ANY R50, PT, P0 ;  /* 0x0000000000327806 */ /* 0x000fe400000e0100 */
[----:B0-----:R-:W-:Y:S02]  /*3b60*/  VOTE.ANY R65, PT, P1 ;  /* 0x0000000000417806 */ /* 0x001fe400008e0100 */
[----:B------:R-:W-:Y:S02]  /*3b70*/  @!P0 LOP3.LUT R50, RZ, R50, RZ, 0x33, !PT ;  /* 0x00000032ff328212 */ /* 0x000fe400078e33ff */
[----:B------:R-:W-:Y:S02]  /*3b80*/  @!P1 LOP3.LUT R65, RZ, R65, RZ, 0x33, !PT ;  /* 0x00000041ff419212 */ /* 0x000fe400078e33ff */
[----:B------:R-:W-:Y:S02]  /*3b90*/  VOTE.ANY R69, PT, P2 ;  /* 0x0000000000457806 */ /* 0x000fe400010e0100 */
[----:B------:R-:W-:-:S02]  /*3ba0*/  LOP3.LUT R50, R65, R50, RZ, 0xc0, !PT ;  /* 0x0000003241327212 */ /* 0x000fc400078ec0ff */
[----:B------:R-:W-:Y:S02]  /*3bb0*/  VOTE.ANY R65, PT, P3 ;  /* 0x0000000000417806 */ /* 0x000fe400018e0100 */
[----:B------:R-:W-:Y:S02]  /*3bc0*/  @!P2 LOP3.LUT R69, RZ, R69, RZ, 0x33, !PT ;  /* 0x00000045ff45a212 */ /* 0x000fe400078e33ff */
[----:B------:R-:W-:Y:S02]  /*3bd0*/  @!P3 LOP3.LUT R65, RZ, R65, RZ, 0x33, !PT ;  /* 0x00000041ff41b212 */ /* 0x000fe400078e33ff */
[----:B------:R-:W-:Y:S02]  /*3be0*/  LOP3.LUT R50, R69, R50, RZ, 0xc0, !PT ;  /* 0x0000003245327212 */ /* 0x000fe400078ec0ff */
[----:B------:R-:W-:Y:S02]  /*3bf0*/  LOP3.LUT P0, RZ, R63, 0x80, RZ, 0xc0, !PT ;  /* 0x000000803fff7812 */ /* 0x000fe4000780c0ff */
[----:B------:R-:W-:-:S02]  /*3c00*/  VOTE.ANY R69, PT, P4 ;  /* 0x0000000000457806 */ /* 0x000fc400020e0100 */
[----:B------:R-:W-:Y:S02]  /*3c10*/  LOP3.LUT R50, R65, R50, RZ, 0xc0, !PT ;  /* 0x0000003241327212 */ /* 0x000fe400078ec0ff */
[----:B------:R-:W-:Y:S02]  /*3c20*/  VOTE.ANY R65, PT, P5 ;  /* 0x0000000000417806 */ /* 0x000fe400028e0100 */
[----:B------:R-:W-:Y:S02]  /*3c30*/  @!P4 LOP3.LUT R69, RZ, R69, RZ, 0x33, !PT ;  /* 0x00000045ff45c212 */ /* 0x000fe400078e33ff */
[----:B------:R-:W-:Y:S02]  /*3c40*/  @!P5 LOP3.LUT R65, RZ, R65, RZ, 0x33, !PT ;  /* 0x00000041ff41d212 */ /* 0x000fe400078e33ff */
[----:B------:R-:W-:Y:S02]  /*3c50*/  LOP3.LUT R50, R69, R50, RZ, 0xc0, !PT ;  /* 0x0000003245327212 */ /* 0x000fe400078ec0ff */
[----:B------:R-:W-:-:S02]  /*3c60*/  VOTE.ANY R69, PT, P6 ;  /* 0x0000000000457806 */ /* 0x000fc400030e0100 */
[----:B------:R-:W-:Y:S02]  /*3c70*/  LOP3.LUT R50, R65, R50, RZ, 0xc0, !PT ;  /* 0x0000003241327212 */ /* 0x000fe400078ec0ff */
[----:B------:R-:W-:Y:S02]  /*3c80*/  VOTE.ANY R65, PT, P0 ;  /* 0x0000000000417806 */ /* 0x000fe400000e0100 */
[----:B------:R-:W-:Y:S02]  /*3c90*/  @!P6 LOP3.LUT R69, RZ, R69, RZ, 0x33, !PT ;  /* 0x00000045ff45e212 */ /* 0x000fe400078e33ff */
[----:B------:R-:W-:Y:S02]  /*3ca0*/  @!P0 LOP3.LUT R65, RZ, R65, RZ, 0x33, !PT ;  /* 0x00000041ff418212 */ /* 0x000fe400078e33ff */
[----:B------:R-:W-:-:S04]  /*3cb0*/  LOP3.LUT R50, R69, R50, RZ, 0xc0, !PT ;  /* 0x0000003245327212 */ /* 0x000fc800078ec0ff */
[----:B------:R-:W-:Y:S02]  /*3cc0*/  LOP3.LUT R71, R65, R50, RZ, 0xc0, !PT ;  /* 0x0000003241477212 */ /* 0x000fe400078ec0ff */
[----:B---3--:R0:W3:Y:S02]  /*3cd0*/  SHFL.IDX PT, R65, R52, R67, 0x1f ;  /* 0x00001f4334417589 */ /* 0x0080e400000e0000 */
[----:B------:R-:W4:Y:S01]  /*3ce0*/  FLO.U32 R69, R71 ;  /* 0x0000004700457300 */ /* 0x000f2200000e0000 */
[----:B------:R-:W-:-:S07]  /*3cf0*/  LOP3.LUT R50, R44, R71, RZ, 0xc0, !PT ;  /* 0x000000472c327212 */ /* 0x000fce00078ec0ff */
[----:B------:R-:W0:Y:S01]  /*3d00*/  POPC R50, R50 ;  /* 0x0000003200327309 */ /* 0x000e220000000000 */
[----:B----4-:R-:W-:-:S13]  /*3d10*/  ISETP.NE.AND P0, PT, R40, R69, PT ;  /* 0x000000452800720c */ /* 0x010fda0003f05270 */
[----:B0--3--:R-:W-:Y:S05]  /*3d20*/  @P0 BRA `(.L_x_39) ;  /* 0x0000000000080947 */ /* 0x009fea0003800000 */
[----:B------:R-:W-:-:S05]  /*3d30*/  IMAD R63, R63, 0x4, R42 ;  /* 0x000000043f3f7824 */ /* 0x000fca00078e022a */
[----:B------:R0:W3:Y:S02]  /*3d40*/  ATOMS.ADD R54, [R63], R50 ;  /* 0x000000323f36738c */ /* 0x0000e40000000000 */
.L_x_39:
[----:B------:R-:W-:Y:S05]  /*3d50*/  BSYNC.RECONVERGENT B0 ;  /* 0x0000000000007941 */ /* 0x000fea0003800200 */
.L_x_38:
        /* <DEDUP_REMOVED lines=9> */
[----:B------:R-:W-:Y:S02]  /*3df0*/  @!P2 LOP3.LUT R67, RZ, R67, RZ, 0x33, !PT ;  /* 0x00000043ff43a212 */ /* 0x000fe400078e33ff */
[----:B------:R-:W-:Y:S02]  /*3e00*/  VOTE.ANY R63, PT, P3 ;  /* 0x00000000003f7806 */ /* 0x000fe400018e0100 */
[----:B------:R-:W-:Y:S02]  /*3e10*/  LOP3.LUT R52, R67, R52, RZ, 0xc0, !PT ;  /* 0x0000003443347212 */ /* 0x000fe400078ec0ff */
[----:B------:R-:W-:Y:S02]  /*3e20*/  @!P3 LOP3.LUT R63, RZ, R63, RZ, 0x33, !PT ;  /* 0x0000003fff3fb212 */ /* 0x000fe400078e33ff */
[----:B------:R-:W-:Y:S02]  /*3e30*/  LOP3.LUT P0, RZ, R61, 0x80, RZ, 0xc0, !PT ;  /* 0x000000803dff7812 */ /* 0x000fe4000780c0ff */
[----:B------:R-:W-:-:S02]  /*3e40*/  LOP3.LUT R52, R63, R52, RZ, 0xc0, !PT ;  /* 0x000000343f347212 */ /* 0x000fc400078ec0ff */
[----:B------:R-:W-:Y:S02]  /*3e50*/  VOTE.ANY R63, PT, P4 ;  /* 0x00000000003f7806 */ /* 0x000fe400020e0100 */
[----:B------:R-:W-:Y:S02]  /*3e60*/  VOTE.ANY R67, PT, P5 ;  /* 0x0000000000437806 */ /* 0x000fe400028e0100 */
[----:B------:R-:W-:Y:S02]  /*3e70*/  @!P4 LOP3.LUT R63, RZ, R63, RZ, 0x33, !PT ;  /* 0x0000003fff3fc212 */ /* 0x000fe400078e33ff */
[----:B------:R-:W-:Y:S02]  /*3e80*/  @!P5 LOP3.LUT R67, RZ, R67, RZ, 0x33, !PT ;  /* 0x00000043ff43d212 */ /* 0x000fe400078e33ff */
[----:B------:R-:W-:Y:S02]  /*3e90*/  LOP3.LUT R52, R63, R52, RZ, 0xc0, !PT ;  /* 0x000000343f347212 */ /* 0x000fe400078ec0ff */
[----:B------:R-:W-:-:S02]  /*3ea0*/  VOTE.ANY R63, PT, P6 ;  /* 0x00000000003f7806 */ /* 0x000fc400030e0100 */
[----:B------:R-:W-:Y:S02]  /*3eb0*/  LOP3.LUT R52, R67, R52, RZ, 0xc0, !PT ;  /* 0x0000003443347212 */ /* 0x000fe400078ec0ff */
[----:B------:R-:W-:Y:S02]  /*3ec0*/  @!P6 LOP3.LUT R63, RZ, R63, RZ, 0x33, !PT ;  /* 0x0000003fff3fe212 */ /* 0x000fe400078e33ff */
[----:B------:R-:W-:Y:S02]  /*3ed0*/  VOTE.ANY R67, PT, P0 ;  /* 0x0000000000437806 */ /* 0x000fe400000e0100 */
[----:B------:R-:W-:Y:S02]  /*3ee0*/  LOP3.LUT R52, R63, R52, RZ, 0xc0, !PT ;  /* 0x000000343f347212 */ /* 0x000fe400078ec0ff */
[----:B------:R-:W-:Y:S01]  /*3ef0*/  @!P0 LOP3.LUT R67, RZ, R67, RZ, 0x33, !PT ;  /* 0x00000043ff438212 */ /* 0x000fe200078e33ff */
[----:B---3--:R0:W3:Y:S03]  /*3f00*/  SHFL.IDX PT, R63, R54, R69, 0x1f ;  /* 0x00001f45363f7589 */ /* 0x0080e600000e0000 */
        /* <DEDUP_REMOVED lines=8> */
.L_x_41:
[----:B------:R-:W-:Y:S05]  /*3f90*/  BSYNC.RECONVERGENT B0 ;  /* 0x0000000000007941 */ /* 0x000fea0003800200 */
.L_x_40:
[----:B------:R-:W-:Y:S01]  /*3fa0*/  R2P PR, R59, 0x7f ;  /* 0x0000007f3b007804 */ /* 0x000fe20000000000 */
[----:B------:R-:W-:Y:S01]  /*3fb0*/  BSSY.RECONVERGENT B0, `(.L_x_42) ;  /* 0x0000022000007945 */ /* 0x000fe20003800200 */
[----:B------:R-:W-:-:S11]  /*3fc0*/  IMAD.MOV.U32 R60, RZ, RZ, RZ ;  /* 0x000000ffff3c7224 */ /* 0x000fd600078e00ff */
[----:B------:R-:W-:Y:S02]  /*3fd0*/  VOTE.ANY R54, PT, P0 ;  /* 0x0000000000367806 */ /* 0x000fe400000e0100 */
[----:B0-----:R-:W-:Y:S02]  /*3fe0*/  VOTE.ANY R61, PT, P1 ;  /* 0x00000000003d7806 */ /* 0x001fe400008e0100 */
[----:B------:R-:W-:Y:S02]  /*3ff0*/  @!P0 LOP3.LUT R54, RZ, R54, RZ, 0x33, !PT ;  /* 0x00000036ff368212 */ /* 0x000fe400078e33ff */
[----:B------:R-:W-:Y:S02]  /*4000*/  @!P1 LOP3.LUT R61, RZ, R61, RZ, 0x33, !PT ;  /* 0x0000003dff3d9212 */ /* 0x000fe400078e33ff */
[----:B------:R-:W-:Y:S02]  /*4010*/  LOP3.LUT P0, RZ, R59, 0x80, RZ, 0xc0, !PT ;  /* 0x000000803bff7812 */ /* 0x000fe4000780c0ff */
[----:B------:R-:W-:-:S02]  /*4020*/  LOP3.LUT R54, R61, R54, RZ, 0xc0, !PT ;  /* 0x000000363d367212 */ /* 0x000fc400078ec0ff */
[----:B------:R-:W-:-:S04]  /*4030*/  VOTE.ANY R61, PT, P2 ;  /* 0x00000000003d7806 */ /* 0x000fc800010e0100 */
[----:B------:R-:W-:-:S04]  /*4040*/  @!P2 LOP3.LUT R61, RZ, R61, RZ, 0x33, !PT ;  /* 0x0000003dff3da212 */ /* 0x000fc800078e33ff */
[----:B------:R-:W-:Y:S02]  /*4050*/  LOP3.LUT R54, R61, R54, RZ, 0xc0, !PT ;  /* 0x000000363d367212 */ /* 0x000fe400078ec0ff */
        /* <DEDUP_REMOVED lines=23> */
.L_x_43:
[----:B------:R-:W-:Y:S05]  /*41d0*/  BSYNC.RECONVERGENT B0 ;  /* 0x0000000000007941 */ /* 0x000fea0003800200 */
.L_x_42:
        /* <DEDUP_REMOVED lines=35> */
.L_x_45:
[----:B------:R-:W-:Y:S05]  /*4410*/  BSYNC.RECONVERGENT B0 ;  /* 0x0000000000007941 */ /* 0x000fea0003800200 */
.L_x_44:
[----:B------:R-:W-:Y:S01]  /*4420*/  R2P PR, R45, 0x7f ;  /* 0x0000007f2d007804 */ /* 0x000fe20000000000 */
[----:B---3--:R3:W4:Y:S01]  /*4430*/  SHFL.IDX PT, R67, R62, R67, 0x1f ;  /* 0x00001f433e437589 */ /* 0x00872200000e0000 */
[----:B------:R-:W-:Y:S11]  /*4440*/  BSSY.RECONVERGENT B0, `(.L_x_46) ;  /* 0x0000021000007945 */ /* 0x000ff60003800200 */
[----:B0-----:R-:W-:-:S02]  /*4450*/  VOTE.ANY R43, PT, P0 ;  /* 0x00000000002b7806 */ /* 0x001fc400000e0100 */
[----:B------:R-:W-:Y:S02]  /*4460*/  VOTE.ANY R60, PT, P1 ;  /* 0x00000000003c7806 */ /* 0x000fe400008e0100 */
[----:B------:R-:W-:Y:S02]  /*4470*/  @!P0 LOP3.LUT R43, RZ, R43, RZ, 0x33, !PT ;  /* 0x0000002bff2b8212 */ /* 0x000fe400078e33ff */
[----:B------:R-:W-:Y:S02]  /*4480*/  @!P1 LOP3.LUT R60, RZ, R60, RZ, 0x33, !PT ;  /* 0x0000003cff3c9212 */ /* 0x000fe400078e33ff */
[----:B------:R-:W-:Y:S02]  /*4490*/  LOP3.LUT P0, RZ, R45, 0x80, RZ, 0xc0, !PT ;  /* 0x000000802dff7812 */ /* 0x000fe4000780c0ff */
        /* <DEDUP_REMOVED lines=18> */
[----:B------:R-:W-:Y:S01]  /*45c0*/  LOP3.LUT R71, R60, R43, RZ, 0xc0, !PT ;  /* 0x0000002b3c477212 */ /* 0x000fe200078ec0ff */
[----:B------:R-:W-:-:S03]  /*45d0*/  IMAD.MOV.U32 R60, RZ, RZ, RZ ;  /* 0x000000ffff3c7224 */ /* 0x000fc600078e00ff */
[----:B------:R-:W0:Y:S01]  /*45e0*/  FLO.U32 R69, R71 ;  /* 0x0000004700457300 */ /* 0x000e2200000e0000 */
[----:B------:R-:W-:-:S07]  /*45f0*/  LOP3.LUT R43, R44, R71, RZ, 0xc0, !PT ;  /* 0x000000472c2b7212 */ /* 0x000fce00078ec0ff */
[----:B------:R-:W1:Y:S01]  /*4600*/  POPC R43, R43 ;  /* 0x0000002b002b7309 */ /* 0x000e620000000000 */
[----:B0-----:R-:W-:-:S13]  /*4610*/  ISETP.NE.AND P0, PT, R40, R69, PT ;  /* 0x000000452800720c */ /* 0x001fda0003f05270 */
[----:B-1-34-:R-:W-:Y:S05]  /*4620*/  @P0 BRA `(.L_x_47) ;  /* 0x0000000000080947 */ /* 0x01afea0003800000 */
[----:B------:R-:W-:-:S06]  /*4630*/  IMAD R60, R45, 0x4, R42 ;  /* 0x000000042d3c7824 */ /* 0x000fcc00078e022a */
[----:B------:R0:W1:Y:S02]  /*4640*/  ATOMS.ADD R60, [R60], R43 ;  /* 0x0000002b3c3c738c */ /* 0x0000640000000000 */
.L_x_47:
[----:B------:R-:W-:Y:S05]  /*4650*/  BSYNC.RECONVERGENT B0 ;  /* 0x0000000000007941 */ /* 0x000fea0003800200 */
.L_x_46:
[----:B------:R-:W-:Y:S01]  /*4660*/  R2P PR, R47, 0x7f ;  /* 0x0000007f2f007804 */ /* 0x000fe20000000000 */
[----:B-1----:R1:W3:Y:S01]  /*4670*/  SHFL.IDX PT, R60, R60, R69, 0x1f ;  /* 0x00001f453c3c7589 */ /* 0x0022e200000e0000 */
[----:B------:R-:W-:Y:S11]  /*4680*/  BSSY.RECONVERGENT B0, `(.L_x_48) ;  /* 0x0000021000007945 */ /* 0x000ff60003800200 */
[----:B------:R-:W-:-:S02]  /*4690*/  VOTE.ANY R45, PT, P0 ;  /* 0x00000000002d7806 */ /* 0x000fc400000e0100 */
        /* <DEDUP_REMOVED lines=24> */
[----:B------:R-:W4:Y:S01]  /*4820*/  FLO.U32 R71, R73 ;  /* 0x0000004900477300 */ /* 0x000f2200000e0000 */
[----:B------:R-:W-:-:S07]  /*4830*/  LOP3.LUT R45, R44, R73, RZ, 0xc0, !PT ;  /* 0x000000492c2d7212 */ /* 0x000fce00078ec0ff */
[----:B------:R-:W0:Y:S01]  /*4840*/  POPC R45, R45 ;  /* 0x0000002d002d7309 */ /* 0x000e220000000000 */
[----:B----4-:R-:W-:-:S13]  /*4850*/  ISETP.NE.AND P0, PT, R40, R71, PT ;  /* 0x000000472800720c */ /* 0x010fda0003f05270 */
[----:B01-3--:R-:W-:Y:S05]  /*4860*/  @P0 BRA `(.L_x_49) ;  /* 0x0000000000080947 */ /* 0x00bfea0003800000 */
[----:B------:R-:W-:-:S06]  /*4870*/  IMAD R62, R47, 0x4, R42 ;  /* 0x000000042f3e7824 */ /* 0x000fcc00078e022a */
[----:B------:R0:W1:Y:S02]  /*4880*/  ATOMS.ADD R62, [R62], R45 ;  /* 0x0000002d3e3e738c */ /* 0x0000640000000000 */
.L_x_49:
[----:B------:R-:W-:Y:S05]  /*4890*/  BSYNC.RECONVERGENT B0 ;  /* 0x0000000000007941 */ /* 0x000fea0003800200 */
.L_x_48:
        /* <DEDUP_REMOVED lines=35> */
.L_x_51:
[----:B------:R-:W-:Y:S05]  /*4ad0*/  BSYNC.RECONVERGENT B0 ;  /* 0x0000000000007941 */ /* 0x000fea0003800200 */
.L_x_50:
[----:B------:R-:W-:Y:S01]  /*4ae0*/  R2P PR, R51, 0x7f ;  /* 0x0000007f33007804 */ /* 0x000fe20000000000 */
[----:B------:R-:W-:Y:S01]  /*4af0*/  IMAD.IADD R36, R36, 0x1, R55 ;  /* 0x0000000124247824 */ /* 0x000fe200078e0237 */
[----:B-1----:R1:W3:Y:S01]  /*4b00*/  SHFL.IDX PT, R64, R64, R69, 0x1f ;  /* 0x00001f4540407589 */ /* 0x0022e200000e0000 */
[----:B------:R-:W-:Y:S10]  /*4b10*/  BSSY.RECONVERGENT B0, `(.L_x_52) ;  /* 0x0000021000007945 */ /* 0x000ff40003800200 */
        /* <DEDUP_REMOVED lines=32> */
.L_x_53:
[----:B------:R-:W-:Y:S05]  /*4d20*/  BSYNC.RECONVERGENT B0 ;  /* 0x0000000000007941 */ /* 0x000fea0003800200 */
.L_x_52:
        /* <DEDUP_REMOVED lines=26> */
[----:B------:R-:W-:-:S04]  /*4ed0*/  LOP3.LUT R51, R68, R51, RZ, 0xc0, !PT ;  /* 0x0000003344337212 */ /* 0x000fc800078ec0ff */
[----:B------:R-:W4:Y:S02]  /*4ee0*/  FLO.U32 R55, R51 ;  /* 0x0000003300377300 */ /* 0x000f2400000e0000 */
[----:B----4-:R-:W-:Y:S02]  /*4ef0*/  ISETP.NE.AND P0, PT, R40, R55, PT ;  /* 0x000000372800720c */ /* 0x010fe40003f05270 */
[----:B------:R-:W-:Y:S01]  /*4f00*/  LOP3.LUT R40, R44, R51, RZ, 0xc0, !PT ;  /* 0x000000332c287212 */ /* 0x000fe200078ec0ff */
[----:B------:R-:W-:-:S05]  /*4f10*/  IMAD.MOV.U32 R44, RZ, RZ, RZ ;  /* 0x000000ffff2c7224 */ /* 0x000fca00078e00ff */
[----:B------:R-:W4:Y:S05]  /*4f20*/  POPC R40, R40 ;  /* 0x0000002800287309 */ /* 0x000f2a0000000000 */
[----:B-1-3--:R-:W-:Y:S05]  /*4f30*/  @P0 BRA `(.L_x_55) ;  /* 0x0000000000080947 */ /* 0x00afea0003800000 */
[----:B------:R-:W-:-:S05]  /*4f40*/  IMAD R53, R53, 0x4, R42 ;  /* 0x0000000435357824 */ /* 0x000fca00078e022a */
[----:B----4-:R1:W3:Y:S02]  /*4f50*/  ATOMS.ADD R44, [R53], R40 ;  /* 0x00000028352c738c */ /* 0x0102e40000000000 */
.L_x_55:
[----:B------:R-:W-:Y:S05]  /*4f60*/  BSYNC.RECONVERGENT B0 ;  /* 0x0000000000007941 */ /* 0x000fea0003800200 */
.L_x_54:
[----:B---3--:R-:W1:Y:S01]  /*4f70*/  SHFL.IDX PT, R51, R44, R55, 0x1f ;  /* 0x00001f372c337589 */ /* 0x008e6200000e0000 */
[----:B------:R-:W-:Y:S01]  /*4f80*/  IMAD.IADD R46, R46, 0x1, R57 ;  /* 0x000000012e2e7824 */ /* 0x000fe200078e0239 */
[----:B------:R-:W-:Y:S01]  /*4f90*/  ISETP.NE.AND P0, PT, R58, RZ, PT ;  /* 0x000000ff3a00720c */ /* 0x000fe20003f05270 */
[----:B------:R-:W-:Y:S01]  /*4fa0*/  IMAD.IADD R48, R48, 0x1, R65 ;  /* 0x0000000130307824 */ /* 0x000fe200078e0241 */
[----:B------:R-:W-:Y:S01]  /*4fb0*/  BAR.SYNC.DEFER_BLOCKING 0x0 ;  /* 0x0000000000007b1d */ /* 0x000fe20000010000 */
[----:B------:R-:W-:Y:S02]  /*4fc0*/  IMAD.IADD R50, R50, 0x1, R63 ;  /* 0x0000000132327824 */ /* 0x000fe400078e023f */
[----:B------:R-:W-:Y:S02]  /*4fd0*/  IMAD.IADD R60, R43, 0x1, R60 ;  /* 0x000000012b3c7824 */ /* 0x000fe400078e023c */
[----:B------:R-:W-:Y:S01]  /*4fe0*/  IMAD.IADD R52, R52, 0x1, R61 ;  /* 0x0000000134347824 */ /* 0x000fe200078e023d */
[----:B------:R-:W-:Y:S01]  /*4ff0*/  BSSY B1, `(.L_x_56) ;  /* 0x000004a000017945 */ /* 0x000fe20003800000 */
[----:B------:R-:W-:-:S02]  /*5000*/  IMAD.IADD R62, R45, 0x1, R62 ;  /* 0x000000012d3e7824 */ /* 0x000fc400078e023e */
[----:B------:R-:W-:Y:S02]  /*5010*/  IMAD R43, R36, 0x8, R41 ;  /* 0x00000008242b7824 */ /* 0x000fe400078e0229 */
[----:B------:R-:W-:Y:S02]  /*5020*/  IMAD.IADD R54, R54, 0x1, R59 ;  /* 0x0000000136367824 */ /* 0x000fe400078e023b */
[----:B------:R-:W-:Y:S02]  /*5030*/  IMAD.IADD R64, R47, 0x1, R64 ;  /* 0x000000012f407824 */ /* 0x000fe400078e0240 */
[----:B------:R-:W-:Y:S02]  /*5040*/  IMAD R45, R46, 0x8, R41 ;  /* 0x000000082e2d7824 */ /* 0x000fe400078e0229 */
[----:B------:R-:W-:Y:S02]  /*5050*/  IMAD.IADD R56, R56, 0x1, R67 ;  /* 0x0000000138387824 */ /* 0x000fe400078e0243 */
[----:B------:R-:W-:-:S02]  /*5060*/  IMAD.IADD R66, R49, 0x1, R66 ;  /* 0x0000000131427824 */ /* 0x000fc400078e0242 */
[----:B------:R-:W-:Y:S02]  /*5070*/  IMAD R47, R48, 0x8, R41 ;  /* 0x00000008302f7824 */ /* 0x000fe400078e0229 */
[----:B-1--4-:R-:W-:Y:S01]  /*5080*/  IMAD.IADD R40, R40, 0x1, R51 ;  /* 0x0000000128287824 */ /* 0x012fe200078e0233 */
[----:B------:R1:W-:Y:S01]  /*5090*/  STS.64 [R43+-0x8], R34 ;  /* 0xfffff8222b007388 */ /* 0x0003e20000000a00 */
[--C-:B0-----:R-:W-:Y:S02]  /*50a0*/  IMAD R49, R50, 0x8, R41.reuse ;  /* 0x0000000832317824 */ /* 0x101fe400078e0229 */
[--C-:B------:R-:W-:Y:S01]  /*50b0*/  IMAD R51, R52, 0x8, R41.reuse ;  /* 0x0000000834337824 */ /* 0x100fe200078e0229 */
[----:B------:R0:W-:Y:S01]  /*50c0*/  STS.64 [R45+-0x8], R32 ;  /* 0xfffff8202d007388 */ /* 0x0001e20000000a00 */
[--C-:B------:R-:W-:Y:S02]  /*50d0*/  IMAD R53, R54, 0x8, R41.reuse ;  /* 0x0000000836357824 */ /* 0x100fe400078e0229 */
[--C-:B------:R-:W-:Y:S01]  /*50e0*/  IMAD R55, R56, 0x8, R41.reuse ;  /* 0x0000000838377824 */ /* 0x100fe200078e0229 */
[----:B------:R3:W-:Y:S01]  /*50f0*/  STS.64 [R47+-0x8], R30 ;  /* 0xfffff81e2f007388 */ /* 0x0007e20000000a00 */
[----:B------:R-:W-:-:S02]  /*5100*/  IMAD R57, R66, 0x8, R41 ;  /* 0x0000000842397824 */ /* 0x000fc400078e0229 */
[--C-:B-1----:R-:W-:Y:S01]  /*5110*/  IMAD R35, R60, 0x8, R41.reuse ;  /* 0x000000083c237824 */ /* 0x102fe200078e0229 */
[----:B------:R1:W-:Y:S01]  /*5120*/  STS.64 [R49+-0x8], R26 ;  /* 0xfffff81a31007388 */ /* 0x0003e20000000a00 */
[----:B0-----:R-:W-:-:S03]  /*5130*/  IMAD R33, R62, 0x8, R41 ;  /* 0x000000083e217824 */ /* 0x001fc600078e0229 */
[----:B------:R-:W-:Y:S01]  /*5140*/  STS.64 [R51+-0x8], R24 ;  /* 0xfffff81833007388 */ /* 0x000fe20000000a00 */
[----:B---3--:R-:W-:-:S03]  /*5150*/  IMAD R31, R64, 0x8, R41 ;  /* 0x00000008401f7824 */ /* 0x008fc600078e0229 */
[----:B------:R0:W-:Y:S04]  /*5160*/  STS.64 [R53+-0x8], R20 ;  /* 0xfffff81435007388 */ /* 0x0001e80000000a00 */
[----:B------:R2:W-:Y:S01]  /*5170*/  STS.64 [R55+-0x8], R14 ;  /* 0xfffff80e37007388 */ /* 0x0005e20000000a00 */
[----:B-1----:R-:W-:-:S03]  /*5180*/  IMAD R27, R40, 0x8, R41 ;  /* 0x00000008281b7824 */ /* 0x002fc600078e0229 */
[----:B------:R1:W-:Y:S04]  /*5190*/  STS.64 [R35+-0x8], R10 ;  /* 0xfffff80a23007388 */ /* 0x0003e80000000a00 */
[----:B------:R1:W-:Y:S01]  /*51a0*/  STS.64 [R33+-0x8], R8 ;  /* 0xfffff80821007388 */ /* 0x0003e20000000a00 */
[----:B0-----:R-:W-:-:S03]  /*51b0*/  IMAD R20, R13, 0x8, R41 ;  /* 0x000000080d147824 */ /* 0x001fc600078e0229 */
[----:B------:R1:W-:Y:S01]  /*51c0*/  STS.64 [R31+-0x8], R6 ;  /* 0xfffff8061f007388 */ /* 0x0003e20000000a00 */
[----:B--2---:R-:W-:-:S03]  /*51d0*/  SHF.R.S32.HI R15, RZ, 0x1f, R37 ;  /* 0x0000001fff0f7819 */ /* 0x004fc60000011425 */
[----:B------:R1:W-:Y:S04]  /*51e0*/  STS.64 [R57+-0x8], R4 ;  /* 0xfffff80439007388 */ /* 0x0003e80000000a00 */
[----:B------:R1:W-:Y:S01]  /*51f0*/  STS.64 [R27+-0x8], R2 ;  /* 0xfffff8021b007388 */ /* 0x0003e20000000a00 */
[----:B------:R-:W-:Y:S05]  /*5200*/  @P0 BRA `(.L_x_57) ;  /* 0x0000000000a00947 */ /* 0x000fea0003800000 */
[----:B------:R-:W2:Y:S01]  /*5210*/  LDG.E.64 R22, desc[UR6][R22.64] ;  /* 0x0000000616167981 */ /* 0x000ea2000c1e1b00 */
[----:B-1----:R-:W-:Y:S01]  /*5220*/  IMAD.MOV.U32 R5, RZ, RZ, R28 ;  /* 0x000000ffff057224 */ /* 0x002fe200078e001c */
[----:B--2---:R-:W-:-:S05]  /*5230*/  IADD3 R2, P0, PT, -R37, R22, RZ ;  /* 0x0000001625027210 */ /* 0x004fca0007f1e1ff */
[----:B------:R-:W-:Y:S01]  /*5240*/  IMAD.X R3, R23, 0x1, ~R15, P0 ;  /* 0x0000000117037824 */ /* 0x000fe200000e0e0f */
[----:B------:R-:W-:-:S04]  /*5250*/  ISETP.GE.AND P0, PT, R29, 0x1, PT ;  /* 0x000000011d00780c */ /* 0x000fc80003f06270 */
[----:B------:R0:W-:Y:S09]  /*5260*/  STS.64 [R20+0x9000], R2 ;  /* 0x0090000214007388 */ /* 0x0001f20000000a00 */
[----:B------:R-:W-:Y:S05]  /*5270*/  @!P0 BRA `(.L_x_58) ;  /* 0x00000000006c8947 */ /* 0x000fea0003800000 */
[----:B------:R-:W-:Y:S01]  /*5280*/  BSSY B0, `(.L_x_59) ;  /* 0x0000019000007945 */ /* 0x000fe20003800000 */
[----:B------:R-:W-:Y:S02]  /*5290*/  IMAD.MOV.U32 R4, RZ, RZ, -0x1 ;  /* 0xffffffffff047424 */ /* 0x000fe400078e00ff */
[----:B------:R-:W-:Y:S02]  /*52a0*/  IMAD.MOV.U32 R6, RZ, RZ, R29 ;  /* 0x000000ffff067224 */ /* 0x000fe400078e001d */
[----:B------:R-:W-:-:S07]  /*52b0*/  IMAD.MOV.U32 R5, RZ, RZ, R28 ;  /* 0x000000ffff057224 */ /* 0x000fce00078e001c */
.L_x_63:
[----:B0-----:R-:W0:Y:S01]  /*52c0*/  LDC.64 R2, c[0x0][0x380] ;  /* 0x0000e000ff027b82 */ /* 0x001e220000000a00 */
[----:B------:R-:W-:Y:S01]  /*52d0*/  VIADD R9, R6, 0xffffffff ;  /* 0xffffffff06097836 */ /* 0x000fe20000000000 */
[----:B------:R-:W-:Y:S03]  /*52e0*/  BSSY B2, `(.L_x_60) ;  /* 0x0000008000027945 */ /* 0x000fe60003800000 */
[----:B------:R-:W-:-:S04]  /*52f0*/  IMAD R7, R9, 0x100, R13 ;  /* 0x0000010009077824 */ /* 0x000fc800078e020d */
[----:B0-----:R-:W-:-:S07]  /*5300*/  IMAD.WIDE R2, R7, 0x4, R2 ;  /* 0x0000000407027825 */ /* 0x001fce00078e0202 */
.L_x_61:
[----:B------:R-:W-:Y:S05]  /*5310*/  YIELD ;  /* 0x0000000000007946 */ /* 0x000fea0003800000 */
[----:B------:R0:W-:Y:S06]  /*5320*/  MEMBAR.SC.CTA ;  /* 0x0000000000007992 */ /* 0x0001ec0000000000 */
[----:B0-----:R-:W2:Y:S02]  /*5330*/  LDG.E.STRONG.SYS R7, desc[UR6][R2.64] ;  /* 0x0000000602077981 */ /* 0x001ea4000c1f5900 */
[----:B--2---:R-:W-:-:S13]  /*5340*/  ISETP.NE.AND P0, PT, R7, RZ, PT ;  /* 0x000000ff0700720c */ /* 0x004fda0003f05270 */
[----:B------:R-:W-:Y:S05]  /*5350*/  @!P0 BRA `(.L_x_61) ;  /* 0xfffffffc00ec8947 */ /* 0x000fea000383ffff */
[----:B------:R-:W-:Y:S05]  /*5360*/  BSYNC B2 ;  /* 0x0000000000027941 */ /* 0x000fea0003800000 */
.L_x_60:
[----:B------:R-:W-:Y:S01]  /*5370*/  BSSY.RECONVERGENT B2, `(.L_x_62) ;  /* 0x0000006000027945 */ /* 0x000fe20003800200 */
[C---:B------:R-:W-:Y:S02]  /*5380*/  ISETP.GT.AND P0, PT, R7.reuse, -0x1, PT ;  /* 0xffffffff0700780c */ /* 0x040fe40003f04270 */
[----:B------:R-:W-:Y:S01]  /*5390*/  LOP3.LUT R2, R7, 0x3fffffff, RZ, 0xc0, !PT ;  /* 0x3fffffff07027812 */ /* 0x000fe200078ec0ff */
[----:B------:R-:W-:Y:S05]  /*53a0*/  WARPSYNC.EXCLUSIVE R4 ;  /* 0x0000000004007348 */ /* 0x000fea0003a00000 */
[----:B------:R-:W-:-:S05]  /*53b0*/  IMAD.IADD R5, R2, 0x1, R5 ;  /* 0x0000000102057824 */ /* 0x000fca00078e0205 */
[----:B------:R-:W-:-:S07]  /*53c0*/  VOTE.ANY R4, PT, P0 ;  /* 0x0000000000047806 */ /* 0x000fce00000e0100 */
[----:B------:R-:W-:Y:S05]  /*53d0*/  BSYNC.RECONVERGENT B2 ;  /* 0x0000000000027941 */ /* 0x000fea0003800200 */
.L_x_62:
[----:B------:R-:W-:Y:S01]  /*53e0*/  ISETP.GT.U32.AND P1, PT, R6, 0x1, PT ;  /* 0x000000010600780c */ /* 0x000fe20003f24070 */
[----:B------:R-:W-:-:S12]  /*53f0*/  IMAD.MOV.U32 R6, RZ, RZ, R9 ;  /* 0x000000ffff067224 */ /* 0x000fd800078e0009 */
[----:B------:R-:W-:Y:S05]  /*5400*/  @P0 BRA P1, `(.L_x_63) ;  /* 0xfffffffc00ac0947 */ /* 0x000fea000083ffff */
[----:B------:R-:W-:Y:S05]  /*5410*/  BSYNC B0 ;  /* 0x0000000000007941 */ /* 0x000fea0003800000 */
.L_x_59:
[----:B------:R1:W2:Y:S02]  /*5420*/  LDS.64 R2, [R20+0x9000] ;  /* 0x0090000014027984 */ /* 0x0002a40000000a00 */
.L_x_58:
[C---:B------:R-:W-:Y:S01]  /*5430*/  IMAD.IADD R7, R5.reuse, 0x1, -R28 ;  /* 0x0000000105077824 */ /* 0x040fe200078e0a1c */
[----:B------:R-:W-:-:S04]  /*5440*/  LOP3.LUT R5, R5, 0x80000000, RZ, 0xfc, !PT ;  /* 0x8000000005057812 */ /* 0x000fc800078efcff */
[C---:B0-2---:R-:W-:Y:S01]  /*5450*/  IADD3 R2, P0, PT, R7.reuse, R2, RZ ;  /* 0x0000000207027210 */ /* 0x045fe20007f1e0ff */
[----:B------:R0:W-:Y:S03]  /*5460*/  STG.E.STRONG.SYS desc[UR6][R16.64], R5 ;  /* 0x0000000510007986 */ /* 0x0001e6000c115906 */
[----:B------:R-:W-:-:S05]  /*5470*/  LEA.HI.X.SX32 R3, R7, R3, 0x1, P0 ;  /* 0x0000000307037211 */ /* 0x000fca00000f0eff */
[----:B------:R0:W-:Y:S04]  /*5480*/  STS.64 [R20+0x9000], R2 ;  /* 0x0090000214007388 */ /* 0x0001e80000000a00 */
.L_x_57:
[----:B------:R-:W-:Y:S05]  /*5490*/  BSYNC B1 ;  /* 0x0000000000017941 */ /* 0x000fea0003800000 */
.L_x_56:
[----:B-1----:R-:W1:Y:S08]  /*54a0*/  LDC R6, c[0x0][0x3c0] ;  /* 0x0000f000ff067b82 */ /* 0x002e700000000800 */
[----:B0-----:R-:W0:Y:S01]  /*54b0*/  LDC.64 R4, c[0x0][0x390] ;  /* 0x0000e400ff047b82 */ /* 0x001e220000000a00 */
[----:B-1----:R-:W-:Y:S02]  /*54c0*/  ISETP.GE.AND P0, PT, R39, R6, PT ;  /* 0x000000062700720c */ /* 0x002fe40003f06270 */
[----:B0-----:R-:W-:-:S04]  /*54d0*/  ISETP.EQ.U32.AND P1, PT, R4, RZ, PT ;  /* 0x000000ff0400720c */ /* 0x001fc80003f22070 */
[----:B------:R-:W-:-:S04]  /*54e0*/  ISETP.EQ.OR.EX P0, PT, R5, RZ, !P0, P1 ;  /* 0x000000ff0500720c */ /* 0x000fc80004702710 */
[----:B------:R-:W-:-:S13]  /*54f0*/  ISETP.GT.U32.OR P0, PT, R13, 0xff, P0 ;  /* 0x000000ff0d00780c */ /* 0x000fda0000704470 */
[----:B------:R-:W-:Y:S05]  /*5500*/  @P0 BRA `(.L_x_64) ;  /* 0x00000000001c0947 */ /* 0x000fea0003800000 */
[----:B------:R-:W0:Y:S01]  /*5510*/  LDS.64 R2, [R20+0x9000] ;  /* 0x0090000014027984 */ /* 0x000e220000000a00 */
[C---:B------:R-:W-:Y:S02]  /*5520*/  LEA R4, P2, R13.reuse, R4, 0x3 ;  /* 0x000000040d047211 */ /* 0x040fe400078418ff */
[--C-:B------:R-:W-:Y:S02]  /*5530*/  SHF.R.S32.HI R7, RZ, 0x1f, R28.reuse ;  /* 0x0000001fff077819 */ /* 0x100fe4000001141c */
[----:B------:R-:W-:Y:S02]  /*5540*/  LEA.HI.X R5, R13, R5, RZ, 0x3, P2 ;  /* 0x000000050d057211 */ /* 0x000fe400010f1cff */
[----:B0-----:R-:W-:-:S04]  /*5550*/  IADD3 R2, P0, P1, R2, R37, R28 ;  /* 0x0000002502027210 */ /* 0x001fc8000791e01c */
[----:B------:R-:W-:-:S05]  /*5560*/  IADD3.X R3, PT, PT, R3, R15, R7, P0, P1 ;  /* 0x0000000f03037210 */ /* 0x000fca00007e2407 */
[----:B------:R0:W-:Y:S04]  /*5570*/  STG.E.64 desc[UR6][R4.64], R2 ;  /* 0x0000000204007986 */ /* 0x0001e8000c101b06 */
.L_x_64:
[----:B------:R-:W-:Y:S01]  /*5580*/  ISETP.GT.AND P1, PT, R39, R6, PT ;  /* 0x000000062700720c */ /* 0x000fe20003f24270 */
[----:B------:R-:W-:Y:S05]  /*5590*/  WARPSYNC.ALL ;  /* 0x0000000000007948 */ /* 0x000fea0003800000 */
[----:B------:R-:W-:Y:S07]  /*55a0*/  BAR.SYNC.DEFER_BLOCKING 0x0 ;  /* 0x0000000000007b1d */ /* 0x000fee0000010000 */
[----:B------:R-:W-:Y:S05]  /*55b0*/  @P1 BRA `(.L_x_65) ;  /* 0x0000001000001947 */ /* 0x000fea0003800000 */
[----:B0-----:R-:W0:Y:S01]  /*55c0*/  LDS.64 R4, [R20] ;  /* 0x0000000014047984 */ /* 0x001e220000000a00 */
[----:B------:R-:W1:Y:S01]  /*55d0*/  LDCU UR4, c[0x0][0x3c4] ;  /* 0x00007880ff0477ac */ /* 0x000e620008000800 */
[----:B------:R-:W2:Y:S01]  /*55e0*/  LDCU.64 UR8, c[0x0][0x3a0] ;  /* 0x00007400ff0877ac */ /* 0x000ea20008000a00 */
[----:B0-----:R-:W-:-:S04]  /*55f0*/  ISETP.NE.U32.AND P0, PT, R4, -0x1, PT ;  /* 0xffffffff0400780c */ /* 0x001fc80003f05070 */
[----:B------:R-:W-:-:S04]  /*5600*/  ISETP.NE.AND.EX P0, PT, R5, 0x7fffffff, PT, P0 ;  /* 0x7fffffff0500780c */ /* 0x000fc80003f05300 */
[C---:B------:R-:W-:Y:S02]  /*5610*/  SEL R3, R4.reuse, RZ, P0 ;  /* 0x000000ff04037207 */ /* 0x040fe40000000000 */
[----:B------:R-:W-:Y:S02]  /*5620*/  SEL R2, R5, 0x80000000, P0 ;  /* 0x8000000005027807 */ /* 0x000fe40000000000 */
[----:B------:R-:W-:Y:S02]  /*5630*/  ISETP.GT.U32.AND P0, PT, R4, -0x1, PT ;  /* 0xffffffff0400780c */ /* 0x000fe40003f04070 */
[----:B-1----:R-:W-:Y:S02]  /*5640*/  SHF.R.U64 R3, R3, UR4, R2 ;  /* 0x0000000403037c19 */ /* 0x002fe40008001202 */
[----:B------:R-:W-:Y:S02]  /*5650*/  ISETP.GT.AND.EX P0, PT, R5, -0x1, PT, P0 ;  /* 0xffffffff0500780c */ /* 0x000fe40003f04300 */
[----:B------:R-:W-:-:S02]  /*5660*/  LOP3.LUT R2, R3, R38, RZ, 0x30, !PT ;  /* 0x0000002603027212 */ /* 0x000fc400078e30ff */
[----:B------:R-:W-:-:S03]  /*5670*/  SEL R9, RZ, 0xffffffff, !P0 ;  /* 0xffffffffff097807 */ /* 0x000fc60004000000 */
[----:B------:R-:W-:Y:S01]  /*5680*/  IMAD R3, R2, 0x8, R41 ;  /* 0x0000000802037824 */ /* 0x000fe200078e0229 */
[----:B------:R-:W-:-:S05]  /*5690*/  LOP3.LUT R8, R9, R4, RZ, 0x3c, !PT ;  /* 0x0000000409087212 */ /* 0x000fca00078e3cff */
[----:B------:R-:W0:Y:S02]  /*56a0*/  LDS.64 R2, [R3+0x9000] ;  /* 0x0090000003027984 */ /* 0x000e240000000a00 */
[----:B0-----:R-:W-:Y:S01]  /*56b0*/  IADD3 R6, P2, PT, R2, R13, RZ ;  /* 0x0000000d02067210 */ /* 0x001fe20007f5e0ff */
[----:B------:R-:W-:-:S04]  /*56c0*/  IMAD.MOV.U32 R2, RZ, RZ, -0x1 ;  /* 0xffffffffff027424 */ /* 0x000fc800078e00ff */
[----:B------:R-:W-:Y:S01]  /*56d0*/  IMAD.X R11, RZ, RZ, R3, P2 ;  /* 0x000000ffff0b7224 */ /* 0x000fe200010e0603 */
[----:B------:R-:W-:Y:S02]  /*56e0*/  SEL R7, R2, 0x80000000, P0 ;  /* 0x8000000002077807 */ /* 0x000fe40000000000 */
[C---:B--2---:R-:W-:Y:S02]  /*56f0*/  LEA R10, P0, R6.reuse, UR8, 0x3 ;  /* 0x00000008060a7c11 */ /* 0x044fe4000f8018ff */
[----:B------:R-:W-:Y:S02]  /*5700*/  LOP3.LUT R9, R7, R5, RZ, 0x3c, !PT ;  /* 0x0000000507097212 */ /* 0x000fe400078e3cff */
[----:B------:R-:W-:-:S05]  /*5710*/  LEA.HI.X R11, R6, UR9, R11, 0x3, P0 ;  /* 0x00000009060b7c11 */ /* 0x000fca00080f1c0b */
[----:B------:R-:W-:Y:S01]  /*5720*/  STG.E.64 desc[UR6][R10.64], R8 ;  /* 0x000000080a007986 */ /* 0x000fe2000c101b06 */
[----:B------:R-:W-:-:S03]  /*5730*/  NOP ;  /* 0x0000000000007918 */ /* 0x000fc60000000000 */
[----:B------:R-:W0:Y:S02]  /*5740*/  LDS.64 R4, [R20+0xc00] ;  /* 0x000c000014047984 */ /* 0x000e240000000a00 */
[----:B0-----:R-:W-:-:S04]  /*5750*/  ISETP.NE.U32.AND P0, PT, R4, -0x1, PT ;  /* 0xffffffff0400780c */ /* 0x001fc80003f05070 */
[----:B------:R-:W-:-:S04]  /*5760*/  ISETP.NE.AND.EX P0, PT, R5, 0x7fffffff, PT, P0 ;  /* 0x7fffffff0500780c */ /* 0x000fc80003f05300 */
[C---:B------:R-:W-:Y:S02]  /*5770*/  SEL R3, R4.reuse, RZ, P0 ;  /* 0x000000ff04037207 */ /* 0x040fe40000000000 */
[----:B------:R-:W-:Y:S02]  /*5780*/  SEL R6, R5, 0x80000000, P0 ;  /* 0x8000000005067807 */ /* 0x000fe40000000000 */
[----:B------:R-:W-:Y:S02]  /*5790*/  ISETP.GT.U32.AND P0, PT, R4, -0x1, PT ;  /* 0xffffffff0400780c */ /* 0x000fe40003f04070 */
[----:B------:R-:W-:Y:S02]  /*57a0*/  SHF.R.U64 R3, R3, UR4, R6 ;  /* 0x0000000403037c19 */ /* 0x000fe40008001206 */
[----:B------:R-:W-:Y:S02]  /*57b0*/  ISETP.GT.AND.EX P0, PT, R5, -0x1, PT, P0 ;  /* 0xffffffff0500780c */ /* 0x000fe40003f04300 */
[----:B------:R-:W-:-:S02]  /*57c0*/  LOP3.LUT R6, R3, R38, RZ, 0x30, !PT ;  /* 0x0000002603067212 */ /* 0x000fc400078e30ff */
[----:B------:R-:W-:Y:S02]  /*57d0*/  SEL R9, RZ, 0xffffffff, !P0 ;  /* 0xffffffffff097807 */ /* 0x000fe40004000000 */
[----:B------:R-:W-:Y:S01]  /*57e0*/  SEL R3, R2, 0x80000000, P0 ;  /* 0x8000000002037807 */ /* 0x000fe20000000000 */
[----:B------:R-:W-:Y:S01]  /*57f0*/  IMAD R6, R6, 0x8, R41 ;  /* 0x0000000806067824 */ /* 0x000fe200078e0229 */
[----:B------:R-:W-:Y:S02]  /*5800*/  LOP3.LUT R8, R9, R4, RZ, 0x3c, !PT ;  /* 0x0000000409087212 */ /* 0x000fe400078e3cff */
[----:B------:R-:W-:-:S03]  /*5810*/  LOP3.LUT R9, R3, R5, RZ, 0x3c, !PT ;  /* 0x0000000503097212 */ /* 0x000fc600078e3cff */
[----:B------:R-:W0:Y:S02]  /*5820*/  LDS.64 R6, [R6+0x9000] ;  /* 0x0090000006067984 */ /* 0x000e240000000a00 */
[----:B0-----:R-:W-:-:S04]  /*5830*/  IADD3 R11, P2, PT, R6, R13, RZ ;  /* 0x0000000d060b7210 */ /* 0x001fc80007f5e0ff */
[----:B------:R-:W-:Y:S01]  /*5840*/  LEA R10, P0, R11, UR8, 0x3 ;  /* 0x000000080b0a7c11 */ /* 0x000fe2000f8018ff */
[----:B------:R-:W-:-:S05]  /*5850*/  IMAD.X R12, RZ, RZ, R7, P2 ;  /* 0x000000ffff0c7224 */ /* 0x000fca00010e0607 */
        /* <DEDUP_REMOVED lines=201> */
[----:B------:R-:W-:Y:S02]  /*64f0*/  SEL R9, R2, 0x80000000, P0 ;  /* 0x8000000002097807 */ /* 0x000fe40000000000 */
[----:B------:R-:W-:Y:S01]  /*6500*/  SEL R3, RZ, 0xffffffff, !P0 ;  /* 0xffffffffff037807 */ /* 0x000fe20004000000 */
[----:B------:R-:W-:-:S03]  /*6510*/  IMAD R41, R6, 0x8, R41 ;  /* 0x0000000806297824 */ /* 0x000fc600078e0229 */
[----:B------:R-:W-:Y:S02]  /*6520*/  LOP3.LUT R2, R3, R4, RZ, 0x3c, !PT ;  /* 0x0000000403027212 */ /* 0x000fe400078e3cff */
[----:B------:R-:W0:Y:S01]  /*6530*/  LDS.64 R6, [R41+0x9000] ;  /* 0x0090000029067984 */ /* 0x000e220000000a00 */
[----:B------:R-:W-:Y:S02]  /*6540*/  LOP3.LUT R3, R9, R5, RZ, 0x3c, !PT ;  /* 0x0000000509037212 */ /* 0x000fe400078e3cff */
[----:B0-----:R-:W-:-:S04]  /*6550*/  IADD3 R12, P2, PT, R6, R13, RZ ;  /* 0x0000000d060c7210 */ /* 0x001fc80007f5e0ff */
[----:B------:R-:W-:Y:S01]  /*6560*/  LEA R6, P0, R12, UR8, 0x3 ;  /* 0x000000080c067c11 */ /* 0x000fe2000f8018ff */
[----:B------:R-:W-:-:S05]  /*6570*/  IMAD.X R7, RZ, RZ, R7, P2 ;  /* 0x000000ffff077224 */ /* 0x000fca00010e0607 */
[----:B------:R-:W-:-:S05]  /*6580*/  LEA.HI.X R7, R12, UR9, R7, 0x3, P0 ;  /* 0x000000090c077c11 */ /* 0x000fca00080f1c07 */
[----:B------:R0:W-:Y:S01]  /*6590*/  STG.E.64 desc[UR6][R6.64+0x8400], R2 ;  /* 0x0084000206007986 */ /* 0x0001e2000c101b06 */
[----:B------:R-:W-:Y:S01]  /*65a0*/  NOP ;  /* 0x0000000000007918 */ /* 0x000fe20000000000 */
[----:B------:R-:W-:Y:S05]  /*65b0*/  BRA `(.L_x_66) ;  /* 0x0000001400707947 */ /* 0x000fea0003800000 */
.L_x_65:
[----:B0-----:R-:W-:Y:S01]  /*65c0*/  IMAD R3, R29, -0x1200, R6 ;  /* 0xffffee001d037824 */ /* 0x001fe200078e0206 */
[----:B------:R-:W-:Y:S01]  /*65d0*/  BSSY.RECONVERGENT B0, `(.L_x_67) ;  /* 0x0000023000007945 */ /* 0x000fe20003800200 */
[C---:B------:R-:W-:Y:S02]  /*65e0*/  VIADD R2, R13.reuse, 0x180 ;  /* 0x000001800d027836 */ /* 0x040fe40000000000 */
[C---:B------:R-:W-:Y:S01]  /*65f0*/  VIADD R4, R13.reuse, 0x300 ;  /* 0x000003000d047836 */ /* 0x040fe20000000000 */
[CC--:B------:R-:W-:Y:S01]  /*6600*/  ISETP.GE.AND P0, PT, R13.reuse, R3.reuse, PT ;  /* 0x000000030d00720c */ /* 0x0c0fe20003f06270 */
[C---:B------:R-:W-:Y:S01]  /*6610*/  VIADD R6, R13.reuse, 0x480 ;  /* 0x000004800d067836 */ /* 0x040fe20000000000 */
[-C--:B------:R-:W-:Y:S01]  /*6620*/  ISETP.GE.AND P6, PT, R2, R3.reuse, PT ;  /* 0x000000030200720c */ /* 0x080fe20003fc6270 */
[C---:B------:R-:W-:Y:S01]  /*6630*/  VIADD R2, R13.reuse, 0x600 ;  /* 0x000006000d027836 */ /* 0x040fe20000000000 */
[-C--:B------:R-:W-:Y:S01]  /*6640*/  ISETP.GE.AND P5, PT, R4, R3.reuse, PT ;  /* 0x000000030400720c */ /* 0x080fe20003fa6270 */
[----:B------:R-:W-:Y:S01]  /*6650*/  VIADD R8, R13, 0x780 ;  /* 0x000007800d087836 */ /* 0x000fe20000000000 */
[----:B------:R-:W-:-:S02]  /*6660*/  ISETP.GE.AND P2, PT, R6, R3, PT ;  /* 0x000000030600720c */ /* 0x000fc40003f46270 */
[----:B------:R-:W-:-:S05]  /*6670*/  ISETP.GE.AND P3, PT, R2, R3, PT ;  /* 0x000000030200720c */ /* 0x000fca0003f66270 */
[----:B------:R-:W-:Y:S08]  /*6680*/  @P0 BRA `(.L_x_68) ;  /* 0x00000000005c0947 */ /* 0x000ff00003800000 */
[----:B------:R-:W0:Y:S01]  /*6690*/  LDS.64 R4, [R20] ;  /* 0x0000000014047984 */ /* 0x000e220000000a00 */
[----:B------:R-:W1:Y:S01]  /*66a0*/  LDCU UR4, c[0x0][0x3c4] ;  /* 0x00007880ff0477ac */ /* 0x000e620008000800 */
[----:B------:R-:W-:Y:S01]  /*66b0*/  IMAD.MOV.U32 R11, RZ, RZ, -0x1 ;  /* 0xffffffffff0b7424 */ /* 0x000fe200078e00ff */
[----:B0-----:R-:W-:-:S04]  /*66c0*/  ISETP.NE.U32.AND P0, PT, R4, -0x1, PT ;  /* 0xffffffff0400780c */ /* 0x001fc80003f05070 */
[----:B------:R-:W-:-:S04]  /*66d0*/  ISETP.NE.AND.EX P0, PT, R5, 0x7fffffff, PT, P0 ;  /* 0x7fffffff0500780c */ /* 0x000fc80003f05300 */
[C---:B------:R-:W-:Y:S02]  /*66e0*/  SEL R7, R4.reuse, RZ, P0 ;  /* 0x000000ff04077207 */ /* 0x040fe40000000000 */
[----:B------:R-:W-:Y:S02]  /*66f0*/  SEL R2, R5, 0x80000000, P0 ;  /* 0x8000000005027807 */ /* 0x000fe40000000000 */
[----:B------:R-:W-:Y:S02]  /*6700*/  ISETP.GT.U32.AND P0, PT, R4, -0x1, PT ;  /* 0xffffffff0400780c */ /* 0x000fe40003f04070 */
[----:B-1----:R-:W-:Y:S01]  /*6710*/  SHF.R.U64 R7, R7, UR4, R2 ;  /* 0x0000000407077c19 */ /* 0x002fe20008001202 */
[----:B------:R-:W0:Y:S01]  /*6720*/  LDCU.64 UR4, c[0x0][0x3a0] ;  /* 0x00007400ff0477ac */ /* 0x000e220008000a00 */
[----:B------:R-:W-:Y:S02]  /*6730*/  ISETP.GT.AND.EX P0, PT, R5, -0x1, PT, P0 ;  /* 0xffffffff0500780c */ /* 0x000fe40003f04300 */
[----:B------:R-:W-:-:S02]  /*6740*/  LOP3.LUT R2, R7, R38, RZ, 0x30, !PT ;  /* 0x0000002607027212 */ /* 0x000fc400078e30ff */
[----:B------:R-:W-:-:S03]  /*6750*/  SEL R11, R11, 0x80000000, P0 ;  /* 0x800000000b0b7807 */ /* 0x000fc60000000000 */
[----:B------:R-:W-:Y:S01]  /*6760*/  IMAD R2, R2, 0x8, R41 ;  /* 0x0000000802027824 */ /* 0x000fe200078e0229 */
[----:B------:R-:W-:-:S04]  /*6770*/  LOP3.LUT R5, R11, R5, RZ, 0x3c, !PT ;  /* 0x000000050b057212 */ /* 0x000fc800078e3cff */
[----:B------:R-:W1:Y:S02]  /*6780*/  LDS.64 R6, [R2+0x9000] ;  /* 0x0090000002067984 */ /* 0x000e640000000a00 */
[----:B-1----:R-:W-:-:S05]  /*6790*/  IADD3 R9, P4, PT, R6, R13, RZ ;  /* 0x0000000d06097210 */ /* 0x002fca0007f9e0ff */
[----:B------:R-:W-:Y:S01]  /*67a0*/  IMAD.X R10, RZ, RZ, R7, P4 ;  /* 0x000000ffff0a7224 */ /* 0x000fe200020e0607 */
[----:B------:R-:W-:Y:S02]  /*67b0*/  SEL R7, RZ, 0xffffffff, !P0 ;  /* 0xffffffffff077807 */ /* 0x000fe40004000000 */
[----:B0-----:R-:W-:Y:S02]  /*67c0*/  LEA R6, P0, R9, UR4, 0x3 ;  /* 0x0000000409067c11 */ /* 0x001fe4000f8018ff */
[----:B------:R-:W-:Y:S02]  /*67d0*/  LOP3.LUT R4, R7, R4, RZ, 0x3c, !PT ;  /* 0x0000000407047212 */ /* 0x000fe400078e3cff */
[----:B------:R-:W-:-:S05]  /*67e0*/  LEA.HI.X R7, R9, UR5, R10, 0x3, P0 ;  /* 0x0000000509077c11 */ /* 0x000fca00080f1c0a */
[----:B------:R0:W-:Y:S04]  /*67f0*/  STG.E.64 desc[UR6][R6.64], R4 ;  /* 0x0000000406007986 */ /* 0x0001e8000c101b06 */
.L_x_68:
[----:B------:R-:W-:Y:S05]  /*6800*/  BSYNC.RECONVERGENT B0 ;  /* 0x0000000000007941 */ /* 0x000fea0003800200 */
.L_x_67:
[----:B------:R-:W-:Y:S01]  /*6810*/  NOP ;  /* 0x0000000000007918 */ /* 0x000fe20000000000 */
[----:B------:R-:W-:Y:S01]  /*6820*/  BSSY.RECONVERGENT B0, `(.L_x_69) ;  /* 0x000001b000007945 */ /* 0x000fe20003800200 */
[----:B------:R-:W-:Y:S01]  /*6830*/  ISETP.GE.AND P4, PT, R8, R3, PT ;  /* 0x000000030800720c */ /* 0x000fe20003f86270 */
[----:B------:R-:W-:Y:S02]  /*6840*/  VIADD R8, R13, 0x900 ;  /* 0x000009000d087836 */ /* 0x000fe40000000000 */
[----:B------:R-:W-:Y:S10]  /*6850*/  @P6 BRA `(.L_x_70) ;  /* 0x00000000005c6947 */ /* 0x000ff40003800000 */
[----:B0-----:R-:W0:Y:S01]  /*6860*/  LDS.64 R4, [R20+0xc00] ;  /* 0x000c000014047984 */ /* 0x001e220000000a00 */
        /* <DEDUP_REMOVED lines=22> */
.L_x_70:
[----:B------:R-:W-:Y:S05]  /*69d0*/  BSYNC.RECONVERGENT B0 ;  /* 0x0000000000007941 */ /* 0x000fea0003800200 */
.L_x_69:
[----:B------:R-:W-:Y:S01]  /*69e0*/  NOP ;  /* 0x0000000000007918 */ /* 0x000fe20000000000 */
[----:B------:R-:W-:Y:S01]  /*69f0*/  BSSY.RECONVERGENT B0, `(.L_x_71) ;  /* 0x000001b000007945 */ /* 0x000fe20003800200 */
[----:B------:R-:W-:Y:S01]  /*6a00*/  ISETP.GE.AND P6, PT, R8, R3, PT ;  /* 0x000000030800720c */ /* 0x000fe20003fc6270 */
[----:B------:R-:W-:Y:S02]  /*6a10*/  VIADD R8, R13, 0xa80 ;  /* 0x00000a800d087836 */ /* 0x000fe40000000000 */
[----:B------:R-:W-:Y:S10]  /*6a20*/  @P5 BRA `(.L_x_72) ;  /* 0x00000000005c5947 */ /* 0x000ff40003800000 */
[----:B01----:R-:W0:Y:S01]  /*6a30*/  LDS.64 R4, [R20+0x1800] ;  /* 0x0018000014047984 */ /* 0x003e220000000a00 */
        /* <DEDUP_REMOVED lines=22> */
.L_x_72:
[----:B------:R-:W-:Y:S05]  /*6ba0*/  BSYNC.RECONVERGENT B0 ;  /* 0x0000000000007941 */ /* 0x000fea0003800200 */
.L_x_71:
[----:B------:R-:W-:Y:S01]  /*6bb0*/  NOP ;  /* 0x0000000000007918 */ /* 0x000fe20000000000 */
[----:B------:R-:W-:Y:S01]  /*6bc0*/  BSSY.RECONVERGENT B0, `(.L_x_73) ;  /* 0x000001b000007945 */ /* 0x000fe20003800200 */
[----:B------:R-:W-:Y:S02]  /*6bd0*/  ISETP.GE.AND P5, PT, R8, R3, PT ;  /* 0x000000030800720c */ /* 0x000fe40003fa6270 */
[----:B------:R-:W-:Y:S01]  /*6be0*/  LOP3.LUT R8, R13, 0xc00, RZ, 0xfc, !PT ;  /* 0x00000c000d087812 */ /* 0x000fe200078efcff */
[----:B------:R-:W-:Y:S10]  /*6bf0*/  @P2 BRA `(.L_x_74) ;  /* 0x00000000005c2947 */ /* 0x000ff40003800000 */
[----:B012---:R-:W0:Y:S01]  /*6c00*/  LDS.64 R4, [R20+0x2400] ;  /* 0x0024000014047984 */ /* 0x007e220000000a00 */
        /* <DEDUP_REMOVED lines=22> */
.L_x_74:
[----:B------:R-:W-:Y:S05]  /*6d70*/  BSYNC.RECONVERGENT B0 ;  /* 0x0000000000007941 */ /* 0x000fea0003800200 */
.L_x_73:
[----:B------:R-:W-:Y:S01]  /*6d80*/  NOP ;  /* 0x0000000000007918 */ /* 0x000fe20000000000 */
[----:B------:R-:W-:Y:S01]  /*6d90*/  BSSY.RECONVERGENT B0, `(.L_x_75) ;  /* 0x000001b000007945 */ /* 0x000fe20003800200 */
[----:B------:R-:W-:Y:S01]  /*6da0*/  ISETP.GE.AND P2, PT, R8, R3, PT ;  /* 0x000000030800720c */ /* 0x000fe20003f46270 */
[----:B------:R-:W-:Y:S02]  /*6db0*/  VIADD R8, R13, 0xd80 ;  /* 0x00000d800d087836 */ /* 0x000fe40000000000 */
[----:B------:R-:W-:Y:S10]  /*6dc0*/  @P3 BRA `(.L_x_76) ;  /* 0x00000000005c3947 */ /* 0x000ff40003800000 */
[----:B0123--:R-:W0:Y:S01]  /*6dd0*/  LDS.64 R4, [R20+0x3000] ;  /* 0x0030000014047984 */ /* 0x00fe220000000a00 */
        /* <DEDUP_REMOVED lines=22> */
.L_x_76:
[----:B------:R-:W-:Y:S05]  /*6f40*/  BSYNC.RECONVERGENT B0 ;  /* 0x0000000000007941 */ /* 0x000fea0003800200 */
.L_x_75:
[----:B------:R-:W-:Y:S01]  /*6f50*/  NOP ;  /* 0x0000000000007918 */ /* 0x000fe20000000000 */
[----:B------:R-:W-:Y:S01]  /*6f60*/  BSSY.RECONVERGENT B0, `(.L_x_77) ;  /* 0x000001b000007945 */ /* 0x000fe20003800200 */
[----:B------:R-:W-:Y:S01]  /*6f70*/  ISETP.GE.AND P3, PT, R8, R3, PT ;  /* 0x000000030800720c */ /* 0x000fe20003f66270 */
[----:B------:R-:W-:Y:S02]  /*6f80*/  VIADD R8, R13, 0xf00 ;  /* 0x00000f000d087836 */ /* 0x000fe40000000000 */
[----:B------:R-:W-:Y:S10]  /*6f90*/  @P4 BRA `(.L_x_78) ;  /* 0x00000000005c4947 */ /* 0x000ff40003800000 */
[----:B01234-:R-:W0:Y:S01]  /*6fa0*/  LDS.64 R4, [R20+0x3c00] ;  /* 0x003c000014047984 */ /* 0x01fe220000000a00 */
        /* <DEDUP_REMOVED lines=22> */
.L_x_78:
[----:B------:R-:W-:Y:S05]  /*7110*/  BSYNC.RECONVERGENT B0 ;  /* 0x0000000000007941 */ /* 0x000fea0003800200 */
.L_x_77:
        /* <DEDUP_REMOVED lines=28> */
.L_x_80:
[----:B------:R-:W-:Y:S05]  /*72e0*/  BSYNC.RECONVERGENT B0 ;  /* 0x0000000000007941 */ /* 0x000fea0003800200 */
.L_x_79:
[----:B------:R-:W-:Y:S01]  /*72f0*/  NOP ;  /* 0x0000000000007918 */ /* 0x000fe20000000000 */
[----:B------:R-:W-:Y:S01]  /*7300*/  BSSY.RECONVERGENT B0, `(.L_x_81) ;  /* 0x000001a000007945 */ /* 0x000fe20003800200 */
[----:B------:R-:W-:-:S03]  /*7310*/  ISETP.GE.AND P6, PT, R8, R3, PT ;  /* 0x000000030800720c */ /* 0x000fc60003fc6270 */
[----:B------:R-:W-:Y:S10]  /*7320*/  @P5 BRA `(.L_x_82) ;  /* 0x00000000005c5947 */ /* 0x000ff40003800000 */
[----:B------:R-:W5:Y:S01]  /*7330*/  LDS.64 R2, [R20+0x5400] ;  /* 0x0054000014027984 */ /* 0x000f620000000a00 */
[----:B------:R-:W0:Y:S01]  /*7340*/  LDCU UR4, c[0x0][0x3c4] ;  /* 0x00007880ff0477ac */ /* 0x000e220008000800 */
[----:B------:R-:W-:Y:S01]  /*7350*/  IMAD.MOV.U32 R9, RZ, RZ, -0x1 ;  /* 0xffffffffff097424 */ /* 0x000fe200078e00ff */
[----:B-----5:R-:W-:-:S04]  /*7360*/  ISETP.NE.U32.AND P0, PT, R2, -0x1, PT ;  /* 0xffffffff0200780c */ /* 0x020fc80003f05070 */
[----:B------:R-:W-:-:S04]  /*7370*/  ISETP.NE.AND.EX P0, PT, R3, 0x7fffffff, PT, P0 ;  /* 0x7fffffff0300780c */ /* 0x000fc80003f05300 */
[C---:B01234-:R-:W-:Y:S02]  /*7380*/  SEL R5, R2.reuse, RZ, P0 ;  /* 0x000000ff02057207 */ /* 0x05ffe40000000000 */
[----:B------:R-:W-:Y:S02]  /*7390*/  SEL R4, R3, 0x80000000, P0 ;  /* 0x8000000003047807 */ /* 0x000fe40000000000 */
[----:B------:R-:W-:Y:S02]  /*73a0*/  ISETP.GT.U32.AND P0, PT, R2, -0x1, PT ;  /* 0xffffffff0200780c */ /* 0x000fe40003f04070 */
[----:B------:R-:W-:Y:S01]  /*73b0*/  SHF.R.U64 R5, R5, UR4, R4 ;  /* 0x0000000405057c19 */ /* 0x000fe20008001204 */
        /* <DEDUP_REMOVED lines=14> */
.L_x_82:
[----:B------:R-:W-:Y:S05]  /*74a0*/  BSYNC.RECONVERGENT B0 ;  /* 0x0000000000007941 */ /* 0x000fea0003800200 */
.L_x_81:
[----:B------:R-:W-:Y:S01]  /*74b0*/  NOP ;  /* 0x0000000000007918 */ /* 0x000fe20000000000 */
[----:B------:R-:W-:Y:S04]  /*74c0*/  BSSY.RECONVERGENT B0, `(.L_x_83) ;  /* 0x0000019000007945 */ /* 0x000fe80003800200 */
[----:B------:R-:W-:Y:S05]  /*74d0*/  @P2 BRA `(.L_x_84) ;  /* 0x00000000005c2947 */ /* 0x000fea0003800000 */
[----:B0-----:R-:W0:Y:S01]  /*74e0*/  LDS.64 R2, [R20+0x6000] ;  /* 0x0060000014027984 */ /* 0x001e220000000a00 */
[----:B------:R-:W5:Y:S01]  /*74f0*/  LDCU UR4, c[0x0][0x3c4] ;  /* 0x00007880ff0477ac */ /* 0x000f620008000800 */
[----:B------:R-:W-:Y:S01]  /*7500*/  IMAD.MOV.U32 R9, RZ, RZ, -0x1 ;  /* 0xffffffffff097424 */ /* 0x000fe200078e00ff */
[----:B0-----:R-:W-:-:S04]  /*7510*/  ISETP.NE.U32.AND P0, PT, R2, -0x1, PT ;  /* 0xffffffff0200780c */ /* 0x001fc80003f05070 */
[----:B------:R-:W-:-:S04]  /*7520*/  ISETP.NE.AND.EX P0, PT, R3, 0x7fffffff, PT, P0 ;  /* 0x7fffffff0300780c */ /* 0x000fc80003f05300 */
[C---:B-1234-:R-:W-:Y:S02]  /*7530*/  SEL R5, R2.reuse, RZ, P0 ;  /* 0x000000ff02057207 */ /* 0x05efe40000000000 */
[----:B------:R-:W-:Y:S02]  /*7540*/  SEL R4, R3, 0x80000000, P0 ;  /* 0x8000000003047807 */ /* 0x000fe40000000000 */
[----:B------:R-:W-:Y:S02]  /*7550*/  ISETP.GT.U32.AND P0, PT, R2, -0x1, PT ;  /* 0xffffffff0200780c */ /* 0x000fe40003f04070 */
[----:B-----5:R-:W-:Y:S01]  /*7560*/  SHF.R.U64 R5, R5, UR4, R4 ;  /* 0x0000000405057c19 */ /* 0x020fe20008001204 */
        /* <DEDUP_REMOVED lines=14> */
.L_x_84:
[----:B------:R-:W-:Y:S05]  /*7650*/  BSYNC.RECONVERGENT B0 ;  /* 0x0000000000007941 */ /* 0x000fea0003800200 */
.L_x_83:
        /* <DEDUP_REMOVED lines=26> */
.L_x_86:
[----:B------:R-:W-:Y:S05]  /*7800*/  BSYNC.RECONVERGENT B0 ;  /* 0x0000000000007941 */ /* 0x000fea0003800200 */
.L_x_85:
        /* <DEDUP_REMOVED lines=26> */
.L_x_88:
[----:B------:R-:W-:Y:S05]  /*79b0*/  BSYNC.RECONVERGENT B0 ;  /* 0x0000000000007941 */ /* 0x000fea0003800200 */
.L_x_87:
        /* <DEDUP_REMOVED lines=15> */
[----:B------:R-:W-:Y:S02]  /*7ab0*/  SEL R7, RZ, 0xffffffff, !P0 ;  /* 0xffffffffff077807 */ /* 0x000fe40004000000 */
[----:B------:R-:W-:Y:S01]  /*7ac0*/  SEL R9, R9, 0x80000000, P0 ;  /* 0x8000000009097807 */ /* 0x000fe20000000000 */
[----:B------:R-:W-:Y:S01]  /*7ad0*/  IMAD R41, R4, 0x8, R41 ;  /* 0x0000000804297824 */ /* 0x000fe200078e0229 */
[----:B------:R-:W-:Y:S02]  /*7ae0*/  LOP3.LUT R2, R7, R2, RZ, 0x3c, !PT ;  /* 0x0000000207027212 */ /* 0x000fe400078e3cff */
[----:B------:R-:W-:Y:S02]  /*7af0*/  LOP3.LUT R3, R9, R3, RZ, 0x3c, !PT ;  /* 0x0000000309037212 */ /* 0x000fe400078e3cff */
[----:B------:R-:W1:Y:S02]  /*7b00*/  LDS.64 R4, [R41+0x9000] ;  /* 0x0090000029047984 */ /* 0x000e640000000a00 */
[----:B-1----:R-:W-:-:S04]  /*7b10*/  IADD3 R12, P2, PT, R4, R13, RZ ;  /* 0x0000000d040c7210 */ /* 0x002fc80007f5e0ff */
[----:B0-----:R-:W-:Y:S01]  /*7b20*/  LEA R4, P0, R12, UR4, 0x3 ;  /* 0x000000040c047c11 */ /* 0x001fe2000f8018ff */
[----:B------:R-:W-:-:S05]  /*7b30*/  IMAD.X R5, RZ, RZ, R5, P2 ;  /* 0x000000ffff057224 */ /* 0x000fca00010e0605 */
[----:B------:R-:W-:-:S05]  /*7b40*/  LEA.HI.X R5, R12, UR5, R5, 0x3, P0 ;  /* 0x000000050c057c11 */ /* 0x000fca00080f1c05 */
[----:B------:R0:W-:Y:S02]  /*7b50*/  STG.E.64 desc[UR6][R4.64+0x8400], R2 ;  /* 0x0084000204007986 */ /* 0x0001e4000c101b06 */
.L_x_90:
[----:B------:R-:W-:Y:S05]  /*7b60*/  BSYNC.RECONVERGENT B0 ;  /* 0x0000000000007941 */ /* 0x000fea0003800200 */
.L_x_89:
[----:B------:R-:W-:Y:S01]  /*7b70*/  NOP ;  /* 0x0000000000007918 */ /* 0x000fe20000000000 */
.L_x_66:
[----:B------:R-:W1:Y:S01]  /*7b80*/  LDS.64 R58, [R20] ;  /* 0x00000000143a7984 */ /* 0x000e620000000a00 */
[----:B------:R-:W1:Y:S01]  /*7b90*/  LDCU UR4, c[0x0][0x3c4] ;  /* 0x00007880ff0477ac */ /* 0x000e620008000800 */
[----:B------:R-:W1:Y:S02]  /*7ba0*/  LDC R54, c[0x0][0x3c0] ;  /* 0x0000f000ff367b82 */ /* 0x000e640000000800 */
[----:B------:R-:W1:Y:S04]  /*7bb0*/  LDS.64 R66, [R20+0xc00] ;  /* 0x000c000014427984 */ /* 0x000e680000000a00 */
[----:B------:R-:W1:Y:S04]  /*7bc0*/  LDS.64 R64, [R20+0x1800] ;  /* 0x0018000014407984 */ /* 0x000e680000000a00 */
[----:B------:R-:W1:Y:S04]  /*7bd0*/  LDS.64 R68, [R20+0x2400] ;  /* 0x0024000014447984 */ /* 0x000e680000000a00 */
[----:B------:R-:W1:Y:S04]  /*7be0*/  LDS.64 R40, [R20+0x3000] ;  /* 0x0030000014287984 */ /* 0x000e680000000a00 */
[----:B------:R-:W1:Y:S04]  /*7bf0*/  LDS.64 R60, [R20+0x3c00] ;  /* 0x003c0000143c7984 */ /* 0x000e680000000a00 */
[----:B------:R-:W-:Y:S04]  /*7c00*/  LDS.64 R62, [R20+0x4800] ;  /* 0x00480000143e7984 */ /* 0x000fe80000000a00 */
[----:B------:R-:W-:Y:S04]  /*7c10*/  LDS.64 R70, [R20+0x8400] ;  /* 0x0084000014467984 */ /* 0x000fe80000000a00 */
[----:B0-----:R0:W5:Y:S04]  /*7c20*/  @!P1 LDG.E.64 R2, desc[UR6][R18.64] ;  /* 0x0000000612029981 */ /* 0x001168000c1e1b00 */
[----:B-1234-:R0:W5:Y:S01]  /*7c30*/  @!P1 LDG.E.64 R4, desc[UR6][R18.64+0x100] ;  /* 0x0001000612049981 */ /* 0x01e162000c1e1b00 */
[----:B------:R-:W-:-:S03]  /*7c40*/  ISETP.NE.U32.AND P0, PT, R58, -0x1, PT ;  /* 0xffffffff3a00780c */ /* 0x000fc60003f05070 */
[----:B------:R0:W5:Y:S01]  /*7c50*/  @!P1 LDG.E.64 R6, desc[UR6][R18.64+0x200] ;  /* 0x0002000612069981 */ /* 0x000162000c1e1b00 */
[----:B------:R-:W-:-:S03]  /*7c60*/  ISETP.NE.AND.EX P0, PT, R59, 0x7fffffff, PT, P0 ;  /* 0x7fffffff3b00780c */ /* 0x000fc60003f05300 */
[----:B------:R0:W5:Y:S01]  /*7c70*/  @!P1 LDG.E.64 R8, desc[UR6][R18.64+0x300] ;  /* 0x0003000612089981 */ /* 0x000162000c1e1b00 */
[----:B------:R-:W-:-:S03]  /*7c80*/  SEL R39, R58, RZ, P0 ;  /* 0x000000ff3a277207 */ /* 0x000fc60000000000 */
[----:B------:R0:W5:Y:S01]  /*7c90*/  @!P1 LDG.E.64 R10, desc[UR6][R18.64+0x400] ;  /* 0x00040006120a9981 */ /* 0x000162000c1e1b00 */
[----:B------:R-:W-:Y:S02]  /*7ca0*/  SEL R26, R59, 0x80000000, P0 ;  /* 0x800000003b1a7807 */ /* 0x000fe40000000000 */
[----:B------:R-:W-:Y:S01]  /*7cb0*/  ISETP.NE.U32.AND P0, PT, R66, -0x1, PT ;  /* 0xffffffff4200780c */ /* 0x000fe20003f05070 */
[----:B------:R-:W1:Y:S01]  /*7cc0*/  LDS.64 R58, [R20+0x5400] ;  /* 0x00540000143a7984 */ /* 0x000e620000000a00 */
[----:B------:R-:W-:Y:S02]  /*7cd0*/  ISETP.NE.U32.AND P2, PT, R64, -0x1, PT ;  /* 0xffffffff4000780c */ /* 0x000fe40003f45070 */
[----:B------:R-:W-:Y:S01]  /*7ce0*/  ISETP.NE.AND.EX P0, PT, R67, 0x7fffffff, PT, P0 ;  /* 0x7fffffff4300780c */ /* 0x000fe20003f05300 */
[----:B------:R0:W5:Y:S01]  /*7cf0*/  @!P1 LDG.E.64 R12, desc[UR6][R18.64+0x500] ;  /* 0x00050006120c9981 */ /* 0x000162000c1e1b00 */
[----:B------:R-:W-:Y:S02]  /*7d00*/  ISETP.NE.AND.EX P2, PT, R65, 0x7fffffff, PT, P2 ;  /* 0x7fffffff4100780c */ /* 0x000fe40003f45320 */
[----:B------:R-:W-:Y:S01]  /*7d10*/  SEL R75, R66, RZ, P0 ;  /* 0x000000ff424b7207 */ /* 0x000fe20000000000 */
[----:B------:R0:W5:Y:S01]  /*7d20*/  @!P1 LDG.E.64 R14, desc[UR6][R18.64+0x600] ;  /* 0x00060006120e9981 */ /* 0x000162000c1e1b00 */
[----:B------:R-:W-:-:S02]  /*7d30*/  SEL R66, R67, 0x80000000, P0 ;  /* 0x8000000043427807 */ /* 0x000fc40000000000 */
[----:B------:R-:W-:Y:S01]  /*7d40*/  ISETP.NE.U32.AND P0, PT, R68, -0x1, PT ;  /* 0xffffffff4400780c */ /* 0x000fe20003f05070 */
[----:B------:R0:W5:Y:S01]  /*7d50*/  @!P1 LDG.E.64 R16, desc[UR6][R18.64+0x700] ;  /* 0x0007000612109981 */ /* 0x000162000c1e1b00 */
[----:B------:R-:W-:Y:S02]  /*7d60*/  SHF.R.U64 R39, R39, UR4, R26 ;  /* 0x0000000427277c19 */ /* 0x000fe4000800121a */
[----:B------:R-:W-:Y:S01]  /*7d70*/  SEL R73, R64, RZ, P2 ;  /* 0x000000ff40497207 */ /* 0x000fe20001000000 */
[----:B------:R0:W5:Y:S01]  /*7d80*/  @!P1 LDG.E.64 R22, desc[UR6][R18.64+0x900] ;  /* 0x0009000612169981 */ /* 0x000162000c1e1b00 */
[----:B------:R-:W-:Y:S02]  /*7d90*/  SEL R26, R65, 0x80000000, P2 ;  /* 0x80000000411a7807 */ /* 0x000fe40001000000 */
[----:B------:R-:W-:Y:S01]  /*7da0*/  ISETP.NE.AND.EX P0, PT, R69, 0x7fffffff, PT, P0 ;  /* 0x7fffffff4500780c */ /* 0x000fe20003f05300 */
[----:B------:R-:W2:Y:S01]  /*7db0*/  LDS.64 R64, [R20+0x6000] ;  /* 0x0060000014407984 */ /* 0x000ea20000000a00 */
[----:B------:R-:W-:-:S02]  /*7dc0*/  SHF.R.U64 R73, R73, UR4, R26 ;  /* 0x0000000449497c19 */ /* 0x000fc4000800121a */
[----:B------:R-:W-:Y:S01]  /*7dd0*/  SHF.R.U64 R75, R75, UR4, R66 ;  /* 0x000000044b4b7c19 */ /* 0x000fe20008001242 */
[----:B------:R0:W5:Y:S01]  /*7de0*/  @!P1 LDG.E.64 R24, desc[UR6][R18.64+0xa00] ;  /* 0x000a000612189981 */ /* 0x000162000c1e1b00 */
[----:B------:R-:W-:Y:S02]  /*7df0*/  SEL R77, R68, RZ, P0 ;  /* 0x000000ff444d7207 */ /* 0x000fe40000000000 */
[----:B------:R-:W-:Y:S01]  /*7e00*/  SEL R26, R69, 0x80000000, P0 ;  /* 0x80000000451a7807 */ /* 0x000fe20000000000 */
[----:B------:R-:W3:Y:S01]  /*7e10*/  LDS.64 R66, [R20+0x6c00] ;  /* 0x006c000014427984 */ /* 0x000ee20000000a00 */
[----:B------:R-:W-:Y:S02]  /*7e20*/  ISETP.NE.U32.AND P0, PT, R40, -0x1, PT ;  /* 0xffffffff2800780c */ /* 0x000fe40003f05070 */
[----:B------:R-:W-:Y:S01]  /*7e30*/  ISETP.NE.U32.AND P2, PT, R60, -0x1, PT ;  /* 0xffffffff3c00780c */ /* 0x000fe20003f45070 */
[----:B------:R4:W0:Y:S01]  /*7e40*/  LDS.64 R68, [R20+0x7800] ;  /* 0x0078000014447984 */ /* 0x0008220000000a00 */
[----:B------:R-:W-:-:S02]  /*7e50*/  ISETP.NE.AND.EX P0, PT, R41, 0x7fffffff, PT, P0 ;  /* 0x7fffffff2900780c */ /* 0x000fc40003f05300 */
[----:B------:R-:W-:Y:S01]  /*7e60*/  SHF.R.U64 R77, R77, UR4, R26 ;  /* 0x000000044d4d7c19 */ /* 0x000fe2000800121a */
[----:B------:R0:W5:Y:S01]  /*7e70*/  @!P1 LDG.E.64 R36, desc[UR6][R18.64+0xb00] ;  /* 0x000b000612249981 */ /* 0x000162000c1e1b00 */
[----:B------:R-:W-:Y:S02]  /*7e80*/  SEL R40, R40, RZ, P0 ;  /* 0x000000ff28287207 */ /* 0x000fe40000000000 */
[----:B------:R-:W-:Y:S01]  /*7e90*/  SEL R41, R41, 0x80000000, P0 ;  /* 0x8000000029297807 */ /* 0x000fe20000000000 */
[----:B----4-:R4:W5:Y:S01]  /*7ea0*/  @!P1 LDG.E.64 R20, desc[UR6][R18.64+0x800] ;  /* 0x0008000612149981 */ /* 0x010962000c1e1b00 */
[----:B------:R-:W-:Y:S02]  /*7eb0*/  ISETP.NE.AND.EX P0, PT, R61, 0x7fffffff, PT, P2 ;  /* 0x7fffffff3d00780c */ /* 0x000fe40003f05320 */
[----:B-1----:R-:W-:Y:S02]  /*7ec0*/  ISETP.NE.U32.AND P2, PT, R58, -0x1, PT ;  /* 0xffffffff3a00780c */ /* 0x002fe40003f45070 */
[----:B------:R-:W-:-:S02]  /*7ed0*/  SEL R26, R60, RZ, P0 ;  /* 0x000000ff3c1a7207 */ /* 0x000fc40000000000 */
[----:B------:R-:W-:Y:S02]  /*7ee0*/  SEL R61, R61, 0x80000000, P0 ;  /* 0x800000003d3d7807 */ /* 0x000fe40000000000 */
[----:B------:R-:W-:Y:S02]  /*7ef0*/  ISETP.NE.U32.AND P0, PT, R62, -0x1, PT ;  /* 0xffffffff3e00780c */ /* 0x000fe40003f05070 */
[----:B------:R-:W-:Y:S02]  /*7f00*/  ISETP.NE.AND.EX P2, PT, R59, 0x7fffffff, PT, P2 ;  /* 0x7fffffff3b00780c */ /* 0x000fe40003f45320 */
[----:B------:R-:W-:Y:S02]  /*7f10*/  ISETP.NE.AND.EX P0, PT, R63, 0x7fffffff, PT, P0 ;  /* 0x7fffffff3f00780c */ /* 0x000fe40003f05300 */
[----:B------:R-:W-:Y:S02]  /*7f20*/  SHF.R.U64 R40, R40, UR4, R41 ;  /* 0x0000000428287c19 */ /* 0x000fe40008001229 */
[----:B------:R-:W-:-:S02]  /*7f30*/  SEL R34, R62, RZ, P0 ;  /* 0x000000ff3e227207 */ /* 0x000fc40000000000 */
[----:B------:R-:W-:Y:S02]  /*7f40*/  SEL R63, R63, 0x80000000, P0 ;  /* 0x800000003f3f7807 */ /* 0x000fe40000000000 */
[----:B--2---:R-:W-:Y:S02]  /*7f50*/  ISETP.NE.U32.AND P0, PT, R64, -0x1, PT ;  /* 0xffffffff4000780c */ /* 0x004fe40003f05070 */
[----:B------:R-:W-:Y:S02]  /*7f60*/  SEL R32, R58, RZ, P2 ;  /* 0x000000ff3a207207 */ /* 0x000fe40001000000 */
[----:B------:R-:W-:Y:S02]  /*7f70*/  SEL R41, R59, 0x80000000, P2 ;  /* 0x800000003b297807 */ /* 0x000fe40001000000 */
[----:B------:R-:W-:Y:S02]  /*7f80*/  ISETP.NE.AND.EX P0, PT, R65, 0x7fffffff, PT, P0 ;  /* 0x7fffffff4100780c */ /* 0x000fe40003f05300 */
[----:B---3--:R-:W-:-:S02]  /*7f90*/  ISETP.NE.U32.AND P2, PT, R66, -0x1, PT ;  /* 0xffffffff4200780c */ /* 0x008fc40003f45070 */
[----:B------:R-:W-:Y:S02]  /*7fa0*/  ISETP.NE.U32.AND P4, PT, R70, -0x1, PT ;  /* 0xffffffff4600780c */ /* 0x000fe40003f85070 */
[----:B0-----:R-:W-:Y:S02]  /*7fb0*/  ISETP.NE.U32.AND P3, PT, R68, -0x1, PT ;  /* 0xffffffff4400780c */ /* 0x001fe40003f65070 */
[----:B------:R-:W-:Y:S02]  /*7fc0*/  SHF.R.U64 R59, R26, UR4, R61 ;  /* 0x000000041a3b7c19 */ /* 0x000fe4000800123d */
[----:B------:R-:W-:Y:S02]  /*7fd0*/  SHF.R.U64 R32, R32, UR4, R41 ;  /* 0x0000000420207c19 */ /* 0x000fe40008001229 */
[----:B------:R-:W-:Y:S02]  /*7fe0*/  SEL R26, R64, RZ, P0 ;  /* 0x000000ff401a7207 */ /* 0x000fe40000000000 */
[----:B------:R-:W-:-:S02]  /*7ff0*/  SEL R41, R65, 0x80000000, P0 ;  /* 0x8000000041297807 */ /* 0x000fc40000000000 */
[----:B------:R-:W-:Y:S02]  /*8000*/  ISETP.NE.AND.EX P2, PT, R67, 0x7fffffff, PT, P2 ;  /* 0x7fffffff4300780c */ /* 0x000fe40003f45320 */
[----:B------:R-:W-:Y:S02]  /*8010*/  ISETP.NE.AND.EX P0, PT, R69, 0x7fffffff, PT, P3 ;  /* 0x7fffffff4500780c */ /* 0x000fe40003f05330 */
[----:B------:R-:W-:Y:S02]  /*8020*/  ISETP.NE.AND.EX P3, PT, R71, 0x7fffffff, PT, P4 ;  /* 0x7fffffff4700780c */ /* 0x000fe40003f65340 */
[----:B------:R-:W-:Y:S02]  /*8030*/  SHF.R.U64 R34, R34, UR4, R63 ;  /* 0x0000000422227c19 */ /* 0x000fe4000800123f */
[----:B------:R-:W-:Y:S02]  /*8040*/  SEL R65, R66, RZ, P2 ;  /* 0x000000ff42417207 */ /* 0x000fe40001000000 */
[----:B------:R-:W-:-:S02]  /*8050*/  SEL R63, R68, RZ, P0 ;  /* 0x000000ff443f7207 */ /* 0x000fc40000000000 */
[----:B------:R-:W-:Y:S02]  /*8060*/  SEL R66, R67, 0x80000000, P2 ;  /* 0x8000000043427807 */ /* 0x000fe40001000000 */
[----:B------:R-:W-:Y:S02]  /*8070*/  SEL R68, R69, 0x80000000, P0 ;  /* 0x8000000045447807 */ /* 0x000fe40000000000 */
[----:B------:R-:W-:Y:S02]  /*8080*/  SEL R61, R70, RZ, P3 ;  /* 0x000000ff463d7207 */ /* 0x000fe40001800000 */
[----:B------:R-:W-:Y:S02]  /*8090*/  SEL R70, R71, 0x80000000, P3 ;  /* 0x8000000047467807 */ /* 0x000fe40001800000 */
[----:B------:R-:W-:Y:S02]  /*80a0*/  SHF.R.U64 R67, R26, UR4, R41 ;  /* 0x000000041a437c19 */ /* 0x000fe40008001229 */
[----:B------:R-:W-:-:S02]  /*80b0*/  SHF.R.U64 R65, R65, UR4, R66 ;  /* 0x0000000441417c19 */ /* 0x000fc40008001242 */
[----:B------:R-:W-:Y:S02]  /*80c0*/  SHF.R.U64 R63, R63, UR4, R68 ;  /* 0x000000043f3f7c19 */ /* 0x000fe40008001244 */
[----:B------:R-:W-:Y:S02]  /*80d0*/  SHF.R.U64 R61, R61, UR4, R70 ;  /* 0x000000043d3d7c19 */ /* 0x000fe40008001246 */
[-C--:B------:R-:W-:Y:S02]  /*80e0*/  LOP3.LUT R46, R39, R38.reuse, RZ, 0x30, !PT ;  /* 0x00000026272e7212 */ /* 0x080fe400078e30ff */
[-C--:B------:R-:W-:Y:S02]  /*80f0*/  LOP3.LUT R44, R75, R38.reuse, RZ, 0x30, !PT ;  /* 0x000000264b2c7212 */ /* 0x080fe400078e30ff */
[-C--:B------:R-:W-:Y:S02]  /*8100*/  LOP3.LUT R42, R73, R38.reuse, RZ, 0x30, !PT ;  /* 0x00000026492a7212 */ /* 0x080fe400078e30ff */
[----:B------:R-:W-:-:S02]  /*8110*/  LOP3.LUT R41, R77, R38, RZ, 0x30, !PT ;  /* 0x000000264d297212 */ /* 0x000fc400078e30ff */
[-C--:B------:R-:W-:Y:S02]  /*8120*/  LOP3.LUT R40, R40, R38.reuse, RZ, 0x30, !PT ;  /* 0x0000002628287212 */ /* 0x080fe400078e30ff */
[-C--:B------:R-:W-:Y:S02]  /*8130*/  LOP3.LUT R39, R59, R38.reuse, RZ, 0x30, !PT ;  /* 0x000000263b277212 */ /* 0x080fe400078e30ff */
[-C--:B------:R-:W-:Y:S02]  /*8140*/  LOP3.LUT R34, R34, R38.reuse, RZ, 0x30, !PT ;  /* 0x0000002622227212 */ /* 0x080fe400078e30ff */
[-C--:B------:R-:W-:Y:S02]  /*8150*/  LOP3.LUT R32, R32, R38.reuse, RZ, 0x30, !PT ;  /* 0x0000002620207212 */ /* 0x080fe400078e30ff */
[-C--:B------:R-:W-:Y:S02]  /*8160*/  LOP3.LUT R30, R67, R38.reuse, RZ, 0x30, !PT ;  /* 0x00000026431e7212 */ /* 0x080fe400078e30ff */
[----:B------:R-:W-:-:S02]  /*8170*/  LOP3.LUT R28, R65, R38, RZ, 0x30, !PT ;  /* 0x00000026411c7212 */ /* 0x000fc400078e30ff */
[-C--:B------:R-:W-:Y:S02]  /*8180*/  LOP3.LUT R26, R63, R38.reuse, RZ, 0x30, !PT ;  /* 0x000000263f1a7212 */ /* 0x080fe400078e30ff */
[----:B------:R-:W-:Y:S01]  /*8190*/  LOP3.LUT R38, R61, R38, RZ, 0x30, !PT ;  /* 0x000000263d267212 */ /* 0x000fe200078e30ff */
[----:B----4-:R-:W-:Y:S06]  /*81a0*/  @!P1 BRA `(.L_x_91) ;  /* 0x0000000000909947 */ /* 0x010fec0003800000 */
[----:B------:R-:W-:Y:S02]  /*81b0*/  IMAD R59, R29, -0x1200, R54 ;  /* 0xffffee001d3b7824 */ /* 0x000fe400078e0236 */
[C---:B------:R-:W-:Y:S02]  /*81c0*/  VIADD R48, R0.reuse, 0x20 ;  /* 0x0000002000307836 */ /* 0x040fe40000000000 */
[C---:B------:R-:W-:Y:S01]  /*81d0*/  VIADD R50, R0.reuse, 0x40 ;  /* 0x0000004000327836 */ /* 0x040fe20000000000 */
[CC--:B------:R-:W-:Y:S01]  /*81e0*/  ISETP.GE.AND P4, PT, R0.reuse, R59.reuse, PT ;  /* 0x0000003b0000720c */ /* 0x0c0fe20003f86270 */
[----:B------:R-:W-:Y:S01]  /*81f0*/  VIADD R52, R0, 0x80 ;  /* 0x0000008000347836 */ /* 0x000fe20000000000 */
        /* <DEDUP_REMOVED lines=9> */
[----:B-----5:R0:W5:Y:S01]  /*8290*/  @!P4 LDG.E.64 R2, desc[UR6][R18.64] ;  /* 0x000000061202c981 */ /* 0x020162000c1e1b00 */
[-C--:B------:R-:W-:Y:S01]  /*82a0*/  ISETP.GE.AND P4, PT, R48, R59.reuse, PT ;  /* 0x0000003b3000720c */ /* 0x080fe20003f86270 */
[----:B------:R-:W-:Y:S02]  /*82b0*/  VIADD R48, R0, 0x100 ;  /* 0x0000010000307836 */ /* 0x000fe40000000000 */
[----:B------:R0:W5:Y:S01]  /*82c0*/  @!P5 LDG.E.64 R4, desc[UR6][R18.64+0x100] ;  /* 0x000100061204d981 */ /* 0x000162000c1e1b00 */
[----:B------:R-:W-:Y:S01]  /*82d0*/  ISETP.GE.AND P5, PT, R50, R59, PT ;  /* 0x0000003b3200720c */ /* 0x000fe20003fa6270 */
[----:B------:R-:W-:-:S02]  /*82e0*/  VIADD R50, R0, 0x120 ;  /* 0x0000012000327836 */ /* 0x000fc40000000000 */
[----:B------:R0:W5:Y:S01]  /*82f0*/  @!P6 LDG.E.64 R6, desc[UR6][R18.64+0x200] ;  /* 0x000200061206e981 */ /* 0x000162000c1e1b00 */
[-C--:B------:R-:W-:Y:S01]  /*8300*/  ISETP.GE.AND P6, PT, R48, R59.reuse, PT ;  /* 0x0000003b3000720c */ /* 0x080fe20003fc6270 */
[C---:B------:R-:W-:Y:S02]  /*8310*/  VIADD R48, R0.reuse, 0x140 ;  /* 0x0000014000307836 */ /* 0x040fe40000000000 */
[----:B------:R-:W-:Y:S01]  /*8320*/  VIADD R0, R0, 0x160 ;  /* 0x0000016000007836 */ /* 0x000fe20000000000 */
[----:B------:R0:W5:Y:S01]  /*8330*/  @!P0 LDG.E.64 R8, desc[UR6][R18.64+0x300] ;  /* 0x0003000612088981 */ /* 0x000162000c1e1b00 */
[----:B------:R-:W-:-:S03]  /*8340*/  ISETP.GE.AND P0, PT, R50, R59, PT ;  /* 0x0000003b3200720c */ /* 0x000fc60003f06270 */
        /* <DEDUP_REMOVED lines=10> */
.L_x_91:
[----:B------:R-:W-:Y:S08]  /*83f0*/  BAR.SYNC.DEFER_BLOCKING 0x0 ;  /* 0x0000000000007b1d */ /* 0x000ff00000010000 */
[----:B------:R-:W1:Y:S01]  /*8400*/  S2UR UR5, SR_CgaCtaId ;  /* 0x00000000000579c3 */ /* 0x000e620000008800 */
[----:B------:R-:W-:Y:S01]  /*8410*/  UMOV UR4, 0x400 ;  /* 0x0000040000047882 */ /* 0x000fe20000000000 */
[----:B------:R-:W2:Y:S01]  /*8420*/  S2R R0, SR_TID.X ;  /* 0x0000000000007919 */ /* 0x000ea20000002100 */
[----:B-----5:R2:W-:Y:S04]  /*8430*/  STS.64 [R43+-0x8], R2 ;  /* 0xfffff8022b007388 */ /* 0x0205e80000000a00 */
[----:B------:R3:W-:Y:S01]  /*8440*/  STS.64 [R45+-0x8], R4 ;  /* 0xfffff8042d007388 */ /* 0x0007e20000000a00 */
[----:B-1----:R-:W-:-:S03]  /*8450*/  ULEA UR4, UR5, UR4, 0x18 ;  /* 0x0000000405047291 */ /* 0x002fc6000f8ec0ff */
[----:B------:R3:W-:Y:S04]  /*8460*/  STS.64 [R47+-0x8], R6 ;  /* 0xfffff8062f007388 */ /* 0x0007e80000000a00 */
[----:B------:R3:W-:Y:S04]  /*8470*/  STS.64 [R49+-0x8], R8 ;  /* 0xfffff80831007388 */ /* 0x0007e80000000a00 */
[----:B------:R3:W-:Y:S01]  /*8480*/  STS.64 [R51+-0x8], R10 ;  /* 0xfffff80a33007388 */ /* 0x0007e20000000a00 */
[----:B--2---:R-:W-:-:S03]  /*8490*/  LEA R2, R0, UR4, 0x3 ;  /* 0x0000000400027c11 */ /* 0x004fc6000f8e18ff */
[----:B------:R3:W-:Y:S04]  /*84a0*/  STS.64 [R53+-0x8], R12 ;  /* 0xfffff80c35007388 */ /* 0x0007e80000000a00 */
[----:B------:R3:W-:Y:S04]  /*84b0*/  STS.64 [R55+-0x8], R14 ;  /* 0xfffff80e37007388 */ /* 0x0007e80000000a00 */
[----:B------:R3:W-:Y:S04]  /*84c0*/  STS.64 [R35+-0x8], R16 ;  /* 0xfffff81023007388 */ /* 0x0007e80000000a00 */
[----:B------:R3:W-:Y:S04]  /*84d0*/  STS.64 [R33+-0x8], R20 ;  /* 0xfffff81421007388 */ /* 0x0007e80000000a00 */
[----:B------:R3:W-:Y:S04]  /*84e0*/  STS.64 [R31+-0x8], R22 ;  /* 0xfffff8161f007388 */ /* 0x0007e80000000a00 */
[----:B------:R3:W-:Y:S04]  /*84f0*/  STS.64 [R57+-0x8], R24 ;  /* 0xfffff81839007388 */ /* 0x0007e80000000a00 */
[----:B------:R3:W-:Y:S01]  /*8500*/  STS.64 [R27+-0x8], R36 ;  /* 0xfffff8241b007388 */ /* 0x0007e20000000a00 */
[----:B------:R-:W-:Y:S06]  /*8510*/  BAR.SYNC.DEFER_BLOCKING 0x0 ;  /* 0x0000000000007b1d */ /* 0x000fec0000010000 */
[----:B------:R-:W-:Y:S05]  /*8520*/  @P1 BRA `(.L_x_92) ;  /* 0x0000000400c41947 */ /* 0x000fea0003800000 */
[----:B------:R-:W1:Y:S01]  /*8530*/  S2UR UR5, SR_CgaCtaId ;  /* 0x00000000000579c3 */ /* 0x000e620000008800 */
[----:B------:R-:W-:Y:S01]  /*8540*/  UMOV UR4, 0x400 ;  /* 0x0000040000047882 */ /* 0x000fe20000000000 */
[----:B---3--:R-:W-:Y:S01]  /*8550*/  LDS.64 R4, [R2] ;  /* 0x0000000002047984 */ /* 0x008fe20000000a00 */
[----:B------:R-:W2:Y:S01]  /*8560*/  LDCU.64 UR8, c[0x0][0x3b0] ;  /* 0x00007600ff0877ac */ /* 0x000ea20008000a00 */
[----:B-1----:R-:W-:-:S06]  /*8570*/  ULEA UR4, UR5, UR4, 0x18 ;  /* 0x0000000405047291 */ /* 0x002fcc000f8ec0ff */
[----:B------:R-:W-:Y:S02]  /*8580*/  LEA R6, R46, UR4, 0x3 ;  /* 0x000000042e067c11 */ /* 0x000fe4000f8e18ff */
[----:B------:R-:W-:Y:S02]  /*8590*/  LEA R44, R44, UR4, 0x3 ;  /* 0x000000042c2c7c11 */ /* 0x000fe4000f8e18ff */
[----:B------:R-:W-:Y:S02]  /*85a0*/  LEA R42, R42, UR4, 0x3 ;  /* 0x000000042a2a7c11 */ /* 0x000fe4000f8e18ff */
[----:B------:R-:W1:Y:S01]  /*85b0*/  LDS.64 R6, [R6+0x9000] ;  /* 0x0090000006067984 */ /* 0x000e620000000a00 */
[----:B------:R-:W-:Y:S02]  /*85c0*/  LEA R41, R41, UR4, 0x3 ;  /* 0x0000000429297c11 */ /* 0x000fe4000f8e18ff */
[----:B------:R-:W-:Y:S02]  /*85d0*/  LEA R40, R40, UR4, 0x3 ;  /* 0x0000000428287c11 */ /* 0x000fe4000f8e18ff */
[----:B------:R-:W-:-:S02]  /*85e0*/  LEA R39, R39, UR4, 0x3 ;  /* 0x0000000427277c11 */ /* 0x000fc4000f8e18ff */
[----:B------:R-:W-:Y:S02]  /*85f0*/  LEA R34, R34, UR4, 0x3 ;  /* 0x0000000422227c11 */ /* 0x000fe4000f8e18ff */
[----:B------:R-:W-:Y:S02]  /*8600*/  LEA R32, R32, UR4, 0x3 ;  /* 0x0000000420207c11 */ /* 0x000fe4000f8e18ff */
[----:B------:R-:W-:Y:S02]  /*8610*/  LEA R30, R30, UR4, 0x3 ;  /* 0x000000041e1e7c11 */ /* 0x000fe4000f8e18ff */
[----:B------:R-:W-:Y:S02]  /*8620*/  LEA R28, R28, UR4, 0x3 ;  /* 0x000000041c1c7c11 */ /* 0x000fe4000f8e18ff */
[----:B------:R-:W-:Y:S02]  /*8630*/  LEA R26, R26, UR4, 0x3 ;  /* 0x000000041a1a7c11 */ /* 0x000fe4000f8e18ff */
[----:B------:R-:W-:-:S02]  /*8640*/  LEA R38, R38, UR4, 0x3 ;  /* 0x0000000426267c11 */ /* 0x000fc4000f8e18ff */
[----:B-1----:R-:W-:-:S05]  /*8650*/  IADD3 R3, P0, PT, R6, R0, RZ ;  /* 0x0000000006037210 */ /* 0x002fca0007f1e0ff */
[----:B------:R-:W-:Y:S01]  /*8660*/  IMAD.X R8, RZ, RZ, R7, P0 ;  /* 0x000000ffff087224 */ /* 0x000fe200000e0607 */
[----:B--2---:R-:W-:-:S04]  /*8670*/  LEA R10, P0, R3, UR8, 0x3 ;  /* 0x00000008030a7c11 */ /* 0x004fc8000f8018ff */
[----:B------:R-:W-:-:S05]  /*8680*/  LEA.HI.X R11, R3, UR9, R8, 0x3, P0 ;  /* 0x00000009030b7c11 */ /* 0x000fca00080f1c08 */
[----:B------:R-:W-:Y:S01]  /*8690*/  STG.E.64 desc[UR6][R10.64], R4 ;  /* 0x000000040a007986 */ /* 0x000fe2000c101b06 */
[----:B------:R-:W-:-:S03]  /*86a0*/  NOP ;  /* 0x0000000000007918 */ /* 0x000fc60000000000 */
[----:B------:R-:W1:Y:S04]  /*86b0*/  LDS.64 R8, [R44+0x9000] ;  /* 0x009000002c087984 */ /* 0x000e680000000a00 */
[----:B------:R-:W2:Y:S01]  /*86c0*/  LDS.64 R6, [R2+0xc00] ;  /* 0x000c000002067984 */ /* 0x000ea20000000a00 */
[----:B-1----:R-:W-:-:S05]  /*86d0*/  IADD3 R3, P0, PT, R8, R0, RZ ;  /* 0x0000000008037210 */ /* 0x002fca0007f1e0ff */
[----:B------:R-:W-:Y:S01]  /*86e0*/  IMAD.X R8, RZ, RZ, R9, P0 ;  /* 0x000000ffff087224 */ /* 0x000fe200000e0609 */
[----:B------:R-:W-:-:S04]  /*86f0*/  LEA R12, P0, R3, UR8, 0x3 ;  /* 0x00000008030c7c11 */ /* 0x000fc8000f8018ff */
[----:B------:R-:W-:-:S05]  /*8700*/  LEA.HI.X R13, R3, UR9, R8, 0x3, P0 ;  /* 0x00000009030d7c11 */ /* 0x000fca00080f1c08 */
[----:B--2---:R-:W-:Y:S01]  /*8710*/  STG.E.64 desc[UR6][R12.64+0xc00], R6 ;  /* 0x000c00060c007986 */ /* 0x004fe2000c101b06 */
        /* <DEDUP_REMOVED lines=80> */
[----:B------:R-:W-:Y:S01]  /*8c20*/  NOP ;  /* 0x0000000000007918 */ /* 0x000fe20000000000 */
[----:B------:R-:W-:Y:S05]  /*8c30*/  EXIT ;  /* 0x000000000000794d */ /* 0x000fea0003800000 */
.L_x_92:
[----:B------:R-:W1:Y:S01]  /*8c40*/  S2UR UR5, SR_CgaCtaId ;  /* 0x00000000000579c3 */ /* 0x000e620000008800 */
[----:B------:R-:W-:Y:S01]  /*8c50*/  UMOV UR4, 0x400 ;  /* 0x0000040000047882 */ /* 0x000fe20000000000 */
[----:B------:R-:W-:Y:S02]  /*8c60*/  IMAD R29, R29, -0x1200, R54 ;  /* 0xffffee001d1d7824 */ /* 0x000fe400078e0236 */
[C---:B---3--:R-:W-:Y:S02]  /*8c70*/  VIADD R8, R0.reuse, 0x180 ;  /* 0x0000018000087836 */ /* 0x048fe40000000000 */
[C---:B------:R-:W-:Y:S01]  /*8c80*/  VIADD R14, R0.reuse, 0x300 ;  /* 0x00000300000e7836 */ /* 0x040fe20000000000 */
[----:B------:R-:W-:-:S13]  /*8c90*/  ISETP.GE.AND P1, PT, R0, R29, PT ;  /* 0x0000001d0000720c */ /* 0x000fda0003f26270 */
[----:B------:R-:W-:Y:S01]  /*8ca0*/  @!P1 LDS.64 R6, [R2] ;  /* 0x0000000002069984 */ /* 0x000fe20000000a00 */
[----:B------:R-:W2:Y:S01]  /*8cb0*/  @!P1 LDC.64 R10, c[0x0][0x3b0] ;  /* 0x0000ec00ff0a9b82 */ /* 0x000ea20000000a00 */
        /* <DEDUP_REMOVED lines=9> */
[----:B-1----:R-:W-:-:S05]  /*8d50*/  @!P1 IADD3 R3, P0, PT, R4, R0, RZ ;  /* 0x0000000004039210 */ /* 0x002fca0007f1e0ff */
[----:B------:R-:W-:Y:S01]  /*8d60*/  @!P1 IMAD.X R4, RZ, RZ, R5, P0 ;  /* 0x000000ffff049224 */ /* 0x000fe200000e0605 */
[----:B--2---:R-:W-:-:S04]  /*8d70*/  @!P1 LEA R10, P0, R3, R10, 0x3 ;  /* 0x0000000a030a9211 */ /* 0x004fc800078018ff */
[----:B------:R-:W-:-:S05]  /*8d80*/  @!P1 LEA.HI.X R11, R3, R11, R4, 0x3, P0 ;  /* 0x0000000b030b9211 */ /* 0x000fca00000f1c04 */
[----:B------:R-:W-:Y:S01]  /*8d90*/  @!P1 STG.E.64 desc[UR6][R10.64], R6 ;  /* 0x000000060a009986 */ /* 0x000fe2000c101b06 */
[----:B------:R-:W-:-:S03]  /*8da0*/  NOP ;  /* 0x0000000000007918 */ /* 0x000fc60000000000 */
[----:B------:R-:W1:Y:S01]  /*8db0*/  LDS.64 R4, [R44+0x9000] ;  /* 0x009000002c047984 */ /* 0x000e620000000a00 */
[----:B------:R-:W-:-:S13]  /*8dc0*/  ISETP.GE.AND P1, PT, R8, R29, PT ;  /* 0x0000001d0800720c */ /* 0x000fda0003f26270 */
[----:B------:R-:W2:Y:S01]  /*8dd0*/  @!P1 LDS.64 R8, [R2+0xc00] ;  /* 0x000c000002089984 */ /* 0x000ea20000000a00 */
[----:B------:R-:W3:Y:S01]  /*8de0*/  @!P1 LDC.64 R12, c[0x0][0x3b0] ;  /* 0x0000ec00ff0c9b82 */ /* 0x000ee20000000a00 */
[----:B-1----:R-:W-:-:S05]  /*8df0*/  @!P1 IADD3 R3, P0, PT, R4, R0, RZ ;  /* 0x0000000004039210 */ /* 0x002fca0007f1e0ff */
[----:B------:R-:W-:Y:S01]  /*8e00*/  @!P1 IMAD.X R4, RZ, RZ, R5, P0 ;  /* 0x000000ffff049224 */ /* 0x000fe200000e0605 */
[C---:B---3--:R-:W-:Y:S02]  /*8e10*/  @!P1 LEA R12, P0, R3.reuse, R12, 0x3 ;  /* 0x0000000c030c9211 */ /* 0x048fe400078018ff */
[----:B------:R-:W-:Y:S02]  /*8e20*/  LEA R5, R42, UR4, 0x3 ;  /* 0x000000042a057c11 */ /* 0x000fe4000f8e18ff */
[----:B------:R-:W-:-:S05]  /*8e30*/  @!P1 LEA.HI.X R13, R3, R13, R4, 0x3, P0 ;  /* 0x0000000d030d9211 */ /* 0x000fca00000f1c04 */
[----:B--2---:R-:W-:Y:S01]  /*8e40*/  @!P1 STG.E.64 desc[UR6][R12.64+0xc00], R8 ;  /* 0x000c00080c009986 */ /* 0x004fe2000c101b06 */
[----:B------:R-:W-:-:S03]  /*8e50*/  NOP ;  /* 0x0000000000007918 */ /* 0x000fc60000000000 */
[----:B------:R-:W1:Y:S01]  /*8e60*/  LDS.64 R4, [R5+0x9000] ;  /* 0x0090000005047984 */ /* 0x000e620000000a00 */
[----:B------:R-:W-:Y:S01]  /*8e70*/  ISETP.GE.AND P1, PT, R14, R29, PT ;  /* 0x0000001d0e00720c */ /* 0x000fe20003f26270 */
[----:B------:R-:W-:-:S12]  /*8e80*/  VIADD R14, R0, 0x480 ;  /* 0x00000480000e7836 */ /* 0x000fd80000000000 */
[----:B------:R-:W2:Y:S01]  /*8e90*/  @!P1 LDS.64 R6, [R2+0x1800] ;  /* 0x0018000002069984 */ /* 0x000ea20000000a00 */
[----:B------:R-:W3:Y:S01]  /*8ea0*/  @!P1 LDC.64 R10, c[0x0][0x3b0] ;  /* 0x0000ec00ff0a9b82 */ /* 0x000ee20000000a00 */
[----:B-1----:R-:W-:-:S05]  /*8eb0*/  @!P1 IADD3 R3, P0, PT, R4, R0, RZ ;  /* 0x0000000004039210 */ /* 0x002fca0007f1e0ff */
[----:B------:R-:W-:Y:S01]  /*8ec0*/  @!P1 IMAD.X R4, RZ, RZ, R5, P0 ;  /* 0x000000ffff049224 */ /* 0x000fe200000e0605 */
[----:B---3--:R-:W-:-:S04]  /*8ed0*/  @!P1 LEA R10, P0, R3, R10, 0x3 ;  /* 0x0000000a030a9211 */ /* 0x008fc800078018ff */
        /* <DEDUP_REMOVED lines=50> */
[----:B------:R-:W-:Y:S02]  /*9200*/  ISETP.GE.AND P1, PT, R14, R29, PT ;  /* 0x0000001d0e00720c */ /* 0x000fe40003f26270 */
[----:B------:R-:W-:-:S11]  /*9210*/  LOP3.LUT R14, R0, 0xc00, RZ, 0xfc, !PT ;  /* 0x00000c00000e7812 */ /* 0x000fd600078efcff */
        /* <DEDUP_REMOVED lines=44> */
[----:B------:R-:W-:-:S13]  /*94e0*/  ISETP.GE.AND P1, PT, R14, R29, PT ;  /* 0x0000001d0e00720c */ /* 0x000fda0003f26270 */
[----:B------:R-:W2:Y:S01]  /*94f0*/  @!P1 LDS.64 R2, [R2+0x8400] ;  /* 0x0084000002029984 */ /* 0x000ea20000000a00 */
[----:B------:R-:W3:Y:S01]  /*9500*/  @!P1 LDC.64 R8, c[0x0][0x3b0] ;  /* 0x0000ec00ff089b82 */ /* 0x000ee20000000a00 */
[----:B-1----:R-:W-:-:S05]  /*9510*/  IADD3 R0, P0, PT, R4, R0, RZ ;  /* 0x0000000004007210 */ /* 0x002fca0007f1e0ff */
[----:B------:R-:W-:Y:S01]  /*9520*/  IMAD.X R5, RZ, RZ, R5, P0 ;  /* 0x000000ffff057224 */ /* 0x000fe200000e0605 */
[----:B---3--:R-:W-:-:S04]  /*9530*/  @!P1 LEA R4, P0, R0, R8, 0x3 ;  /* 0x0000000800049211 */ /* 0x008fc800078018ff */
[----:B------:R-:W-:-:S05]  /*9540*/  @!P1 LEA.HI.X R5, R0, R9, R5, 0x3, P0 ;  /* 0x0000000900059211 */ /* 0x000fca00000f1c05 */
[----:B--2---:R-:W-:Y:S01]  /*9550*/  @!P1 STG.E.64 desc[UR6][R4.64+0x8400], R2 ;  /* 0x0084000204009986 */ /* 0x004fe2000c101b06 */
[----:B------:R-:W-:Y:S01]  /*9560*/  NOP ;  /* 0x0000000000007918 */ /* 0x000fe20000000000 */
[----:B------:R-:W-:Y:S05]  /*9570*/  EXIT ;  /* 0x000000000000794d */ /* 0x000fea0003800000 */
.L_x_29:
[----:B------:R-:W-:Y:S02]  /*9580*/  IMAD.MOV.U32 R72, RZ, RZ, R60 ;  /* 0x000000ffff487224 */ /* 0x000fe400078e003c */
[----:B------:R-:W-:Y:S02]  /*9590*/  IMAD.MOV.U32 R74, RZ, RZ, 0x1 ;  /* 0x00000001ff4a7424 */ /* 0x000fe400078e00ff */
[----:B------:R-:W-:Y:S02]  /*95a0*/  IMAD.MOV.U32 R76, RZ, RZ, RZ ;  /* 0x000000ffff4c7224 */ /* 0x000fe400078e00ff */
[----:B------:R-:W-:-:S07]  /*95b0*/  IMAD.MOV.U32 R70, RZ, RZ, -0x1 ;  /* 0xffffffffff467424 */ /* 0x000fce00078e00ff */
[----:B------:R-:W-:Y:S05]  /*95c0*/  WARPSYNC.COLLECTIVE R70, `(.L_x_93) ;  /* 0x0000000046087348 */ /* 0x000fea0003c00000 */
[----:B------:R0:W1:Y:S02]  /*95d0*/  SHFL.UP P0, R68, R72, R74, R76 ;  /* 0x0400004a48447389 */ /* 0x000064000000004c */
[----:B01----:R-:W-:Y:S05]  /*95e0*/  ENDCOLLECTIVE ;  /* 0x000000000000791b */ /* 0x003fea0003800000 */
.L_x_93:
[----:B------:R-:W-:Y:S02]  /*95f0*/  IMAD.MOV.U32 R74, RZ, RZ, 0x2 ;  /* 0x00000002ff4a7424 */ /* 0x000fe400078e00ff */
[----:B------:R-:W-:-:S04]  /*9600*/  IMAD.MOV.U32 R77, RZ, RZ, R68 ;  /* 0x000000ffff4d7224 */ /* 0x000fc800078e0044 */
[----:B------:R-:W-:-:S04]  /*9610*/  @P0 IMAD.IADD R77, R60, 0x1, R77 ;  /* 0x000000013c4d0824 */ /* 0x000fc800078e024d */
[----:B------:R-:W-:-:S07]  /*9620*/  IMAD.MOV.U32 R72, RZ, RZ, R77 ;  /* 0x000000ffff487224 */ /* 0x000fce00078e004d */
[----:B------:R-:W-:Y:S05]  /*9630*/  WARPSYNC.COLLECTIVE R70, `(.L_x_94) ;  /* 0x0000000046087348 */ /* 0x000fea0003c00000 */
[----:B------:R0:W1:Y:S02]  /*9640*/  SHFL.UP P0, R68, R72, R74, R76 ;  /* 0x0400004a48447389 */ /* 0x000064000000004c */
[----:B01----:R-:W-:Y:S05]  /*9650*/  ENDCOLLECTIVE ;  /* 0x000000000000791b */ /* 0x003fea0003800000 */
.L_x_94:
[----:B------:R-:W-:Y:S02]  /*9660*/  IMAD.MOV.U32 R74, RZ, RZ, 0x4 ;  /* 0x00000004ff4a7424 */ /* 0x000fe400078e00ff */
[----:B------:R-:W-:-:S04]  /*9670*/  IMAD.MOV.U32 R62, RZ, RZ, R68 ;  /* 0x000000ffff3e7224 */ /* 0x000fc800078e0044 */
[----:B------:R-:W-:-:S04]  /*9680*/  @P0 IMAD.IADD R62, R77, 0x1, R62 ;  /* 0x000000014d3e0824 */ /* 0x000fc800078e023e */
[----:B------:R-:W-:-:S07]  /*9690*/  IMAD.MOV.U32 R72, RZ, RZ, R62 ;  /* 0x000000ffff487224 */ /* 0x000fce00078e003e */
[----:B------:R-:W-:Y:S05]  /*96a0*/  WARPSYNC.COLLECTIVE R70, `(.L_x_95) ;  /* 0x0000000046087348 */ /* 0x000fea0003c00000 */
[----:B------:R0:W1:Y:S02]  /*96b0*/  SHFL.UP P0, R68, R72, R74, R76 ;  /* 0x0400004a48447389 */ /* 0x000064000000004c */
[----:B01----:R-:W-:Y:S05]  /*96c0*/  ENDCOLLECTIVE ;  /* 0x000000000000791b */ /* 0x003fea0003800000 */
.L_x_95:
[----:B------:R-:W-:Y:S02]  /*96d0*/  IMAD.MOV.U32 R74, RZ, RZ, 0x8 ;  /* 0x00000008ff4a7424 */ /* 0x000fe400078e00ff */
[----:B------:R-:W-:-:S04]  /*96e0*/  IMAD.MOV.U32 R64, RZ, RZ, R68 ;  /* 0x000000ffff407224 */ /* 0x000fc800078e0044 */
[----:B------:R-:W-:-:S04]  /*96f0*/  @P0 IMAD.IADD R64, R62, 0x1, R64 ;  /* 0x000000013e400824 */ /* 0x000fc800078e0240 */
[----:B------:R-:W-:-:S07]  /*9700*/  IMAD.MOV.U32 R72, RZ, RZ, R64 ;  /* 0x000000ffff487224 */ /* 0x000fce00078e0040 */
[----:B------:R-:W-:Y:S05]  /*9710*/  WARPSYNC.COLLECTIVE R70, `(.L_x_96) ;  /* 0x0000000046087348 */ /* 0x000fea0003c00000 */
[----:B------:R0:W1:Y:S02]  /*9720*/  SHFL.UP P0, R68, R72, R74, R76 ;  /* 0x0400004a48447389 */ /* 0x000064000000004c */
[----:B01----:R-:W-:Y:S05]  /*9730*/  ENDCOLLECTIVE ;  /* 0x000000000000791b */ /* 0x003fea0003800000 */
.L_x_96:
[----:B------:R-:W-:Y:S02]  /*9740*/  IMAD.MOV.U32 R74, RZ, RZ, 0x10 ;  /* 0x00000010ff4a7424 */ /* 0x000fe400078e00ff */
[----:B------:R-:W-:-:S04]  /*9750*/  IMAD.MOV.U32 R66, RZ, RZ, R68 ;  /* 0x000000ffff427224 */ /* 0x000fc800078e0044 */
[----:B------:R-:W-:-:S04]  /*9760*/  @P0 IMAD.IADD R66, R64, 0x1, R66 ;  /* 0x0000000140420824 */ /* 0x000fc800078e0242 */
[----:B------:R-:W-:-:S07]  /*9770*/  IMAD.MOV.U32 R72, RZ, RZ, R66 ;  /* 0x000000ffff487224 */ /* 0x000fce00078e0042 */
[----:B------:R-:W-:Y:S05]  /*9780*/  WARPSYNC.COLLECTIVE R70, `(.L_x_97) ;  /* 0x0000000046087348 */ /* 0x000fea0003c00000 */
[----:B------:R0:W1:Y:S02]  /*9790*/  SHFL.UP P0, R68, R72, R74, R76 ;  /* 0x0400004a48447389 */ /* 0x000064000000004c */
[----:B01----:R-:W-:Y:S05]  /*97a0*/  ENDCOLLECTIVE ;  /* 0x000000000000791b */ /* 0x003fea0003800000 */
.L_x_97:
[----:B------:R-:W-:Y:S05]  /*97b0*/  BRA `(.L_x_98) ;  /* 0xffffff9800147947 */ /* 0x000fea000383ffff */
.L_x_99:
[----:B------:R-:W-:-:S00]  /*97c0*/  BRA `(.L_x_99) ;  /* 0xfffffffc00fc7947 */ /* 0x000fc0000383ffff */
[----:B------:R-:W-:-:S00]  /*97d0*/  NOP ;  /* 0x0000000000007918 */ /* 0x000fc00000000000 */
        /* <DEDUP_REMOVED lines=10> */
.L_x_548:


//--------------------- .text._ZN3cub18CUB_300001_SM_10006detail10radix_sort33DeviceRadixSortExclusiveSumKernelINS1_5radix10policy_hubIddyE10Policy1000EyEEvPT0_ --------------------------
	.section	.text._ZN3cub18CUB_300001_SM_10006detail10radix_sort33DeviceRadixSortExclusiveSumKernelINS1_5radix10policy_hubIddyE10Policy1000EyEEvPT0_,"ax",@progbits
	.align	128
        .global         _ZN3cub18CUB_300001_SM_10006detail10radix_sort33DeviceRadixSortExclusiveSumKernelINS1_5radix10policy_hubIddyE10Policy1000EyEEvPT0_
        .type           _ZN3cub18CUB_300001_SM_10006detail10radix_sort33DeviceRadixSortExclusiveSumKernelINS1_5radix10policy_hubIddyE10Policy1000EyEEvPT0_,@function
        .size           _ZN3cub18CUB_300001_SM_10006detail10radix_sort33DeviceRadixSortExclusiveSumKernelINS1_5radix10policy_hubIddyE10Policy1000EyEEvPT0_,(.L_x_549 - _ZN3cub18CUB_300001_SM_10006detail10radix_sort33DeviceRadixSortExclusiveSumKernelINS1_5radix10policy_hubIddyE10Policy1000EyEEvPT0_)
        .other          _ZN3cub18CUB_300001_SM_10006detail10radix_sort33DeviceRadixSortExclusiveSumKernelINS1_5radix10policy_hubIddyE10Policy1000EyEEvPT0_,@"STO_CUDA_ENTRY STV_DEFAULT"
_ZN3cub18CUB_300001_SM_10006detail10radix_sort33DeviceRadixSortExclusiveSumKernelINS1_5radix10policy_hubIddyE10Policy1000EyEEvPT0_:
.text._ZN3cub18CUB_300001_SM_10006detail10radix_sort33DeviceRadixSortExclusiveSumKernelINS1_5radix10policy_hubIddyE10Policy1000EyEEvPT0_:
[----:B------:R-:W-:Y:S01]  /*0000*/  LDC R1, c[0x0][0x37c] ;  /* 0x0000df00ff017b82 */ /* 0x000fe20000000800 */
[----:B------:R-:W0:Y:S07]  /*0010*/  S2R R18, SR_TID.X ;  /* 0x0000000000127919 */ /* 0x000e2e0000002100 */
[----:B------:R-:W1:Y:S01]  /*0020*/  LDC.64 R16, c[0x0][0x380] ;  /* 0x0000e000ff107b82 */ /* 0x000e620000000a00 */
[----:B------:R-:W2:Y:S01]  /*0030*/  LDCU.64 UR4, c[0x0][0x358] ;  /* 0x00006b00ff0477ac */ /* 0x000ea20008000a00 */
[----:B------:R-:W3:Y:S01]  /*0040*/  S2R R5, SR_CTAID.X ;  /* 0x0000000000057919 */ /* 0x000ee20000002500 */
[----:B0-----:R-:W-:Y:S01]  /*0050*/  ISETP.GT.U32.AND P1, PT, R18, 0xff, PT ;  /* 0x000000ff1200780c */ /* 0x001fe20003f24070 */
[----:B---3--:R-:W-:-:S04]  /*0060*/  IMAD R5, R5, 0x100, R18 ;  /* 0x0000010005057824 */ /* 0x008fc800078e0212 */
[----:B-1----:R-:W-:-:S08]  /*0070*/  IMAD.WIDE R16, R5, 0x8, R16 ;  /* 0x0000000805107825 */ /* 0x002fd000078e0210 */
[----:B--2---:R-:W2:Y:S01]  /*0080*/  @!P1 LDG.E.64 R2, desc[UR4][R16.64] ;  /* 0x0000000410029981 */ /* 0x004ea2000c1e1b00 */
[----:B------:R-:W-:Y:S02]  /*0090*/  MOV R0, 0x400 ;  /* 0x0000040000007802 */ /* 0x000fe40000000f00 */
[C---:B------:R-:W-:Y:S01]  /*00a0*/  ISETP.GT.U32.AND P0, PT, R18.reuse, 0x1f, PT ;  /* 0x0000001f1200780c */ /* 0x040fe20003f04070 */
[----:B------:R-:W0:Y:S02]  /*00b0*/  S2R R5, SR_CgaCtaId ;  /* 0x0000000000057919 */ /* 0x000e240000008800 */
[----:B0-----:R-:W-:Y:S02]  /*00c0*/  LEA R5, R5, R0, 0x18 ;  /* 0x0000000005057211 */ /* 0x001fe400078ec0ff */
[----:B------:R-:W-:-:S05]  /*00d0*/  LEA.HI R0, R18, R18, RZ, 0x1d ;  /* 0x0000001212007211 */ /* 0x000fca00078fe8ff */
[----:B------:R-:W-:-:S05]  /*00e0*/  IMAD R0, R0, 0x8, R5 ;  /* 0x0000000800007824 */ /* 0x000fca00078e0205 */
[----:B--2---:R0:W-:Y:S01]  /*00f0*/  STS.64 [R0+0x10], R2 ;  /* 0x0000100200007388 */ /* 0x0041e20000000a00 */
[----:B------:R-:W-:Y:S06]  /*0100*/  BAR.SYNC.DEFER_BLOCKING 0x0 ;  /* 0x0000000000007b1d */ /* 0x000fec0000010000 */
[----:B------:R-:W-:Y:S05]  /*0110*/  @P0 BRA `(.L_x_100) ;  /* 0x0000000400240947 */ /* 0x000fea0003800000 */
[----:B------:R-:W-:Y:S01]  /*0120*/  IMAD R18, R18, 0x48, R5 ;  /* 0x0000004812127824 */ /* 0x000fe200078e0205 */
[----:B------:R-:W-:-:S04]  /*0130*/  UMOV UR6, 0xffffffff ;  /* 0xffffffff00067882 */ /* 0x000fc80000000000 */
[----:B------:R-:W-:Y:S04]  /*0140*/  LDS.64 R14, [R18+0x10] ;  /* 0x00001000120e7984 */ /* 0x000fe80000000a00 */
[----:B------:R-:W-:Y:S04]  /*0150*/  LDS.64 R12, [R18+0x18] ;  /* 0x00001800120c7984 */ /* 0x000fe80000000a00 */
[----:B------:R-:W1:Y:S04]  /*0160*/  LDS.64 R10, [R18+0x20] ;  /* 0x00002000120a7984 */ /* 0x000e680000000a00 */
[----:B------:R-:W-:Y:S04]  /*0170*/  LDS.64 R8, [R18+0x28] ;  /* 0x0000280012087984 */ /* 0x000fe80000000a00 */
[----:B------:R-:W2:Y:S04]  /*0180*/  LDS.64 R6, [R18+0x30] ;  /* 0x0000300012067984 */ /* 0x000ea80000000a00 */
[----:B------:R-:W-:Y:S04]  /*0190*/  LDS.64 R4, [R18+0x38] ;  /* 0x0000380012047984 */ /* 0x000fe80000000a00 */
[----:B0-----:R-:W0:Y:S04]  /*01a0*/  LDS.64 R2, [R18+0x40] ;  /* 0x0000400012027984 */ /* 0x001e280000000a00 */
[----:B------:R-:W3:Y:S01]  /*01b0*/  LDS.64 R20, [R18+0x48] ;  /* 0x0000480012147984 */ /* 0x000ee20000000a00 */
[----:B-1----:R-:W-:-:S04]  /*01c0*/  IADD3 R19, P3, P4, R10, R12, R14 ;  /* 0x0000000c0a137210 */ /* 0x002fc80007c7e00e */
[----:B------:R-:W-:Y:S02]  /*01d0*/  IADD3.X R23, PT, PT, R11, R13, R15, P3, P4 ;  /* 0x0000000d0b177210 */ /* 0x000fe40001fe840f */
[----:B--2---:R-:W-:-:S04]  /*01e0*/  IADD3 R19, P0, P2, R6, R19, R8 ;  /* 0x0000001306137210 */ /* 0x004fc80007a1e008 */
[----:B------:R-:W-:Y:S02]  /*01f0*/  IADD3.X R23, PT, PT, R7, R23, R9, P0, P2 ;  /* 0x0000001707177210 */ /* 0x000fe400007e4409 */
[----:B0-----:R-:W-:-:S04]  /*0200*/  IADD3 R19, P3, P4, R2, R19, R4 ;  /* 0x0000001302137210 */ /* 0x001fc80007c7e004 */
[----:B---3--:R-:W-:Y:S02]  /*0210*/  IADD3 R20, P0, PT, R20, R19, RZ ;  /* 0x0000001314147210 */ /* 0x008fe40007f1e0ff */
[----:B------:R-:W-:-:S05]  /*0220*/  IADD3.X R19, PT, PT, R3, R23, R5, P3, P4 ;  /* 0x0000001703137210 */ /* 0x000fca0001fe8405 */
[----:B------:R-:W-:Y:S01]  /*0230*/  IMAD.X R19, R21, 0x1, R19, P0 ;  /* 0x0000000115137824 */ /* 0x000fe200000e0613 */
[----:B------:R-:W-:Y:S06]  /*0240*/  BRA.DIV UR6, `(.L_x_101) ;  /* 0x0000000206f07947 */ /* 0x000fec000b800000 */
[----:B------:R-:W0:Y:S04]  /*0250*/  SHFL.UP PT, R27, R20, 0x1, RZ ;  /* 0x04200000141b7989 */ /* 0x000e2800000e00ff */
[----:B------:R-:W1:Y:S01]  /*0260*/  SHFL.UP P0, R25, R19, 0x1, RZ ;  /* 0x0420000013197989 */ /* 0x000e6200000000ff */
[----:B0-----:R-:W-:-:S04]  /*0270*/  IADD3 R22, P2, PT, R27, R20, RZ ;  /* 0x000000141b167210 */ /* 0x001fc80007f5e0ff */
[----:B-1----:R-:W-:Y:S01]  /*0280*/  SEL R27, R22, R27, P0 ;  /* 0x0000001b161b7207 */ /* 0x002fe20000000000 */
[----:B------:R-:W-:-:S04]  /*0290*/  IMAD.X R26, R25, 0x1, R19, P2 ;  /* 0x00000001191a7824 */ /* 0x000fc800010e0613 */
[----:B------:R-:W0:Y:S01]  /*02a0*/  SHFL.UP PT, R28, R27, 0x2, RZ ;  /* 0x044000001b1c7989 */ /* 0x000e2200000e00ff */
[----:B------:R-:W-:-:S05]  /*02b0*/  SEL R26, R26, R25, P0 ;  /* 0x000000191a1a7207 */ /* 0x000fca0000000000 */
[----:B------:R-:W1:Y:S01]  /*02c0*/  SHFL.UP P0, R25, R26, 0x2, RZ ;  /* 0x044000001a197989 */ /* 0x000e6200000000ff */
[----:B0-----:R-:W-:-:S05]  /*02d0*/  IADD3 R21, P2, PT, R28, R27, RZ ;  /* 0x0000001b1c157210 */ /* 0x001fca0007f5e0ff */
[----:B-1----:R-:W-:Y:S01]  /*02e0*/  IMAD.X R22, R25, 0x1, R26, P2 ;  /* 0x0000000119167824 */ /* 0x002fe200010e061a */
[----:B------:R-:W-:-:S04]  /*02f0*/  SEL R28, R21, R28, P0 ;  /* 0x0000001c151c7207 */ /* 0x000fc80000000000 */
[----:B------:R-:W-:Y:S01]  /*0300*/  SEL R29, R22, R25, P0 ;  /* 0x00000019161d7207 */ /* 0x000fe20000000000 */
        /* <DEDUP_REMOVED lines=12> */
[----:B------:R0:W1:Y:S04]  /*03d0*/  SHFL.UP PT, R28, R27, 0x10, RZ ;  /* 0x060000001b1c7989 */ /* 0x00006800000e00ff */
[----:B------:R0:W2:Y:S02]  /*03e0*/  SHFL.UP P0, R25, R26, 0x10, RZ ;  /* 0x060000001a197989 */ /* 0x0000a400000000ff */
.L_x_112:
[----:B-1----:R-:W-:-:S04]  /*03f0*/  IADD3 R21, P2, PT, R28, R27, RZ ;  /* 0x0000001b1c157210 */ /* 0x002fc80007f5e0ff */
[----:B--2---:R-:W-:Y:S01]  /*0400*/  SEL R21, R21, R28, P0 ;  /* 0x0000001c15157207 */ /* 0x004fe20000000000 */
[----:B------:R-:W-:-:S05]  /*0410*/  IMAD.X R22, R25, 0x1, R26, P2 ;  /* 0x0000000119167824 */ /* 0x000fca00010e061a */
[----:B------:R-:W-:Y:S02]  /*0420*/  SEL R22, R22, R25, P0 ;  /* 0x0000001916167207 */ /* 0x000fe40000000000 */
[----:B------:R-:W-:-:S05]  /*0430*/  IADD3 R20, P0, PT, R21, -R20, RZ ;  /* 0x8000001415147210 */ /* 0x000fca0007f1e0ff */
[----:B------:R-:W-:Y:S01]  /*0440*/  IMAD.X R21, R22, 0x1, ~R19, P0 ;  /* 0x0000000116157824 */ /* 0x000fe200000e0e13 */
[----:B------:R-:W-:-:S04]  /*0450*/  IADD3 R14, P0, PT, R14, R20, RZ ;  /* 0x000000140e0e7210 */ /* 0x000fc80007f1e0ff */
[----:B------:R1:W-:Y:S01]  /*0460*/  STS.64 [R18+0x10], R20 ;  /* 0x0000101412007388 */ /* 0x0003e20000000a00 */
[----:B------:R-:W-:Y:S01]  /*0470*/  IMAD.X R15, R15, 0x1, R21, P0 ;  /* 0x000000010f0f7824 */ /* 0x000fe200000e0615 */
        /* <DEDUP_REMOVED lines=17> */
[----:B------:R-:W-:-:S05]  /*0590*/  IMAD.X R3, R3, 0x1, R5, P0 ;  /* 0x0000000103037824 */ /* 0x000fca00000e0605 */
[----:B------:R1:W-:Y:S03]  /*05a0*/  STS.64 [R18+0x48], R2 ;  /* 0x0000480212007388 */ /* 0x0003e60000000a00 */
.L_x_100:
[----:B------:R-:W-:Y:S05]  /*05b0*/  WARPSYNC.ALL ;  /* 0x0000000000007948 */ /* 0x000fea0003800000 */
[----:B------:R-:W-:Y:S06]  /*05c0*/  BAR.SYNC.DEFER_BLOCKING 0x0 ;  /* 0x0000000000007b1d */ /* 0x000fec0000010000 */
[----:B------:R-:W-:Y:S05]  /*05d0*/  @P1 EXIT ;  /* 0x000000000000194d */ /* 0x000fea0003800000 */
[----:B01----:R-:W0:Y:S04]  /*05e0*/  LDS.64 R2, [R0+0x10] ;  /* 0x0000100000027984 */ /* 0x003e280000000a00 */
[----:B0-----:R-:W-:Y:S01]  /*05f0*/  STG.E.64 desc[UR4][R16.64], R2 ;  /* 0x0000000210007986 */ /* 0x001fe2000c101b04 */
[----:B------:R-:W-:Y:S05]  /*0600*/  EXIT ;  /* 0x000000000000794d */ /* 0x000fea0003800000 */
.L_x_101:
[----:B------:R-:W-:Y:S02]  /*0610*/  IMAD.MOV.U32 R24, RZ, RZ, R20 ;  /* 0x000000ffff187224 */ /* 0x000fe400078e0014 */
[----:B------:R-:W-:Y:S02]  /*0620*/  IMAD.MOV.U32 R23, RZ, RZ, 0x1 ;  /* 0x00000001ff177424 */ /* 0x000fe400078e00ff */
[----:B------:R-:W-:Y:S02]  /*0630*/  IMAD.MOV.U32 R22, RZ, RZ, RZ ;  /* 0x000000ffff167224 */ /* 0x000fe400078e00ff */
[----:B------:R-:W-:-:S07]  /*0640*/  IMAD.MOV.U32 R21, RZ, RZ, -0x1 ;  /* 0xffffffffff157424 */ /* 0x000fce00078e00ff */
[----:B------:R-:W-:Y:S05]  /*0650*/  WARPSYNC.COLLECTIVE R21, `(.L_x_102) ;  /* 0x0000000015087348 */ /* 0x000fea0003c00000 */
[----:B------:R0:W1:Y:S02]  /*0660*/  SHFL.UP P0, R25, R24, R23, R22 ;  /* 0x0400001718197389 */ /* 0x0000640000000016 */
[----:B01----:R-:W-:Y:S05]  /*0670*/  ENDCOLLECTIVE ;  /* 0x000000000000791b */ /* 0x003fea0003800000 */
.L_x_102:
[----:B------:R-:W-:Y:S02]  /*0680*/  IMAD.MOV.U32 R24, RZ, RZ, R19 ;  /* 0x000000ffff187224 */ /* 0x000fe400078e0013 */
[----:B------:R-:W-:-:S07]  /*0690*/  IMAD.MOV.U32 R27, RZ, RZ, R25 ;  /* 0x000000ffff1b7224 */ /* 0x000fce00078e0019 */
[----:B------:R-:W-:Y:S05]  /*06a0*/  WARPSYNC.COLLECTIVE R21, `(.L_x_103) ;  /* 0x0000000015087348 */ /* 0x000fea0003c00000 */
[----:B------:R0:W1:Y:S02]  /*06b0*/  SHFL.UP P0, R25, R24, R23, R22 ;  /* 0x0400001718197389 */ /* 0x0000640000000016 */
[----:B01----:R-:W-:Y:S05]  /*06c0*/  ENDCOLLECTIVE ;  /* 0x000000000000791b */ /* 0x003fea0003800000 */
.L_x_103:
[----:B------:R-:W-:Y:S01]  /*06d0*/  IADD3 R26, P2, PT, R27, R20, RZ ;  /* 0x000000141b1a7210 */ /* 0x000fe20007f5e0ff */
[----:B------:R-:W-:-:S03]  /*06e0*/  IMAD.MOV.U32 R23, RZ, RZ, 0x2 ;  /* 0x00000002ff177424 */ /* 0x000fc600078e00ff */
[----:B------:R-:W-:Y:S01]  /*06f0*/  SEL R27, R26, R27, P0 ;  /* 0x0000001b1a1b7207 */ /* 0x000fe20000000000 */
[----:B------:R-:W-:-:S04]  /*0700*/  IMAD.X R26, R25, 0x1, R19, P2 ;  /* 0x00000001191a7824 */ /* 0x000fc800010e0613 */
[----:B------:R-:W-:Y:S01]  /*0710*/  IMAD.MOV.U32 R24, RZ, RZ, R27 ;  /* 0x000000ffff187224 */ /* 0x000fe200078e001b */
[----:B------:R-:W-:-:S07]  /*0720*/  SEL R26, R26, R25, P0 ;  /* 0x000000191a1a7207 */ /* 0x000fce0000000000 */
[----:B------:R-:W-:Y:S05]  /*0730*/  WARPSYNC.COLLECTIVE R21, `(.L_x_104) ;  /* 0x0000000015087348 */ /* 0x000fea0003c00000 */
[----:B------:R0:W1:Y:S02]  /*0740*/  SHFL.UP P0, R25, R24, R23, R22 ;  /* 0x0400001718197389 */ /* 0x0000640000000016 */
[----:B01----:R-:W-:Y:S05]  /*0750*/  ENDCOLLECTIVE ;  /* 0x000000000000791b */ /* 0x003fea0003800000 */
.L_x_104:
[----:B------:R-:W-:Y:S02]  /*0760*/  IMAD.MOV.U32 R24, RZ, RZ, R26 ;  /* 0x000000ffff187224 */ /* 0x000fe400078e001a */
[----:B------:R-:W-:-:S07]  /*0770*/  IMAD.MOV.U32 R28, RZ, RZ, R25 ;  /* 0x000000ffff1c7224 */ /* 0x000fce00078e0019 */
[----:B------:R-:W-:Y:S05]  /*0780*/  WARPSYNC.COLLECTIVE R21, `(.L_x_105) ;  /* 0x0000000015087348 */ /* 0x000fea0003c00000 */
[----:B------:R0:W1:Y:S02]  /*0790*/  SHFL.UP P0, R25, R24, R23, R22 ;  /* 0x0400001718197389 */ /* 0x0000640000000016 */
[----:B01----:R-:W-:Y:S05]  /*07a0*/  ENDCOLLECTIVE ;  /* 0x000000000000791b */ /* 0x003fea0003800000 */
.L_x_105:
        /* <DEDUP_REMOVED lines=9> */
.L_x_106:
[----:B------:R-:W-:Y:S02]  /*0840*/  IMAD.MOV.U32 R24, RZ, RZ, R29 ;  /* 0x000000ffff187224 */ /* 0x000fe400078e001d */
[----:B------:R-:W-:-:S07]  /*0850*/  IMAD.MOV.U32 R27, RZ, RZ, R25 ;  /* 0x000000ffff1b7224 */ /* 0x000fce00078e0019 */
[----:B------:R-:W-:Y:S05]  /*0860*/  WARPSYNC.COLLECTIVE R21, `(.L_x_107) ;  /* 0x0000000015087348 */ /* 0x000fea0003c00000 */
[----:B------:R0:W1:Y:S02]  /*0870*/  SHFL.UP P0, R25, R24, R23, R22 ;  /* 0x0400001718197389 */ /* 0x0000640000000016 */
[----:B01----:R-:W-:Y:S05]  /*0880*/  ENDCOLLECTIVE ;  /* 0x000000000000791b */ /* 0x003fea0003800000 */
.L_x_107:
        /* <DEDUP_REMOVED lines=9> */
.L_x_108:
[----:B------:R-:W-:Y:S02]  /*0920*/  IMAD.MOV.U32 R24, RZ, RZ, R29 ;  /* 0x000000ffff187224 */ /* 0x000fe400078e001d */
[----:B------:R-:W-:-:S07]  /*0930*/  IMAD.MOV.U32 R27, RZ, RZ, R25 ;  /* 0x000000ffff1b7224 */ /* 0x000fce00078e0019 */
[----:B------:R-:W-:Y:S05]  /*0940*/  WARPSYNC.COLLECTIVE R21, `(.L_x_109) ;  /* 0x0000000015087348 */ /* 0x000fea0003c00000 */
[----:B------:R0:W1:Y:S02]  /*0950*/  SHFL.UP P0, R25, R24, R23, R22 ;  /* 0x0400001718197389 */ /* 0x0000640000000016 */
[----:B01----:R-:W-:Y:S05]  /*0960*/  ENDCOLLECTIVE ;  /* 0x000000000000791b */ /* 0x003fea0003800000 */
.L_x_109:
        /* <DEDUP_REMOVED lines=9> */
.L_x_110:
[----:B------:R-:W-:Y:S02]  /*0a00*/  IMAD.MOV.U32 R24, RZ, RZ, R26 ;  /* 0x000000ffff187224 */ /* 0x000fe400078e001a */
[----:B------:R-:W-:-:S07]  /*0a10*/  IMAD.MOV.U32 R28, RZ, RZ, R25 ;  /* 0x000000ffff1c7224 */ /* 0x000fce00078e0019 */
[----:B------:R-:W-:Y:S05]  /*0a20*/  WARPSYNC.COLLECTIVE R21, `(.L_x_111) ;  /* 0x0000000015087348 */ /* 0x000fea0003c00000 */
[----:B------:R0:W1:Y:S02]  /*0a30*/  SHFL.UP P0, R25, R24, R23, R22 ;  /* 0x0400001718197389 */ /* 0x0000640000000016 */
[----:B01----:R-:W-:Y:S05]  /*0a40*/  ENDCOLLECTIVE ;  /* 0x000000000000791b */ /* 0x003fea0003800000 */
.L_x_111:
[----:B------:R-:W-:Y:S05]  /*0a50*/  BRA `(.L_x_112) ;  /* 0xfffffff800647947 */ /* 0x000fea000383ffff */
.L_x_113:
        /* <DEDUP_REMOVED lines=10> */
.L_x_549:


//--------------------- .text._ZN3cub18CUB_300001_SM_10006detail10radix_sort30DeviceRadixSortHistogramKernelINS1_5radix10policy_hubIddyE10Policy1000ELNS0_9SortOrderE0EdyNS1_21identity_decomposer_tEEEvPT2_PKT1_SA_iiT3_ --------------------------
	.section	.text._ZN3cub18CUB_300001_SM_10006detail10radix_sort30DeviceRadixSortHistogramKernelINS1_5radix10policy_hubIddyE10Policy1000ELNS0_9SortOrderE0EdyNS1_21identity_decomposer_tEEEvPT2_PKT1_SA_iiT3_,"ax",@progbits
	.align	128
        .global         _ZN3cub18CUB_300001_SM_10006detail10radix_sort30DeviceRadixSortHistogramKernelINS1_5radix10policy_hubIddyE10Policy1000ELNS0_9SortOrderE0EdyNS1_21identity_decomposer_tEEEvPT2_PKT1_SA_iiT3_
        .type           _ZN3cub18CUB_300001_SM_10006detail10radix_sort30DeviceRadixSortHistogramKernelINS1_5radix10policy_hubIddyE10Policy1000ELNS0_9SortOrderE0EdyNS1_21identity_decomposer_tEEEvPT2_PKT1_SA_iiT3_,@function
        .size           _ZN3cub18CUB_300001_SM_10006detail10radix_sort30DeviceRadixSortHistogramKernelINS1_5radix10policy_hubIddyE10Policy1000ELNS0_9SortOrderE0EdyNS1_21identity_decomposer_tEEEvPT2_PKT1_SA_iiT3_,(.L_x_550 - _ZN3cub18CUB_300001_SM_10006detail10radix_sort30DeviceRadixSortHistogramKernelINS1_5radix10policy_hubIddyE10Policy1000ELNS0_9SortOrderE0EdyNS1_21identity_decomposer_tEEEvPT2_PKT1_SA_iiT3_)
        .other          _ZN3cub18CUB_300001_SM_10006detail10radix_sort30DeviceRadixSortHistogramKernelINS1_5radix10policy_hubIddyE10Policy1000ELNS0_9SortOrderE0EdyNS1_21identity_decomposer_tEEEvPT2_PKT1_SA_iiT3_,@"STO_CUDA_ENTRY STV_DEFAULT"
_ZN3cub18CUB_300001_SM_10006detail10radix_sort30DeviceRadixSortHistogramKernelINS1_5radix10policy_hubIddyE10Policy1000ELNS0_9SortOrderE0EdyNS1_21identity_decomposer_tEEEvPT2_PKT1_SA_iiT3_:
.text._ZN3cub18CUB_300001_SM_10006detail10radix_sort30DeviceRadixSortHistogramKernelINS1_5radix10policy_hubIddyE10Policy1000ELNS0_9SortOrderE0EdyNS1_21identity_decomposer_tEEEvPT2_PKT1_SA_iiT3_:
[----:B------:R-:W-:Y:S01]  /*0000*/  LDC R1, c[0x0][0x37c] ;  /* 0x0000df00ff017b82 */ /* 0x000fe20000000800 */
[----:B------:R-:W0:Y:S02]  /*0010*/  LDCU.64 UR4, c[0x0][0x390] ;  /* 0x00007200ff0477ac */ /* 0x000e240008000a00 */
[----:B0-----:R-:W-:-:S04]  /*0020*/  ISETP.NE.U32.AND P0, PT, RZ, UR4, PT ;  /* 0x00000004ff007c0c */ /* 0x001fc8000bf05070 */
[----:B------:R-:W-:-:S13]  /*0030*/  ISETP.NE.AND.EX P0, PT, RZ, UR5, PT, P0 ;  /* 0x00000005ff007c0c */ /* 0x000fda000bf05300 */
[----:B------:R-:W-:Y:S05]  /*0040*/  @!P0 EXIT ;  /* 0x000000000000894d */ /* 0x000fea0003800000 */
[----:B------:R-:W0:Y:S01]  /*0050*/  S2R R0, SR_TID.X ;  /* 0x0000000000007919 */ /* 0x000e220000002100 */
[----:B------:R-:W1:Y:S01]  /*0060*/  LDC.64 R2, c[0x0][0x398] ;  /* 0x0000e600ff027b82 */ /* 0x000e620000000a00 */
[----:B------:R-:W-:Y:S01]  /*0070*/  UMOV UR4, 0x400 ;  /* 0x0000040000047882 */ /* 0x000fe20000000000 */
[----:B------:R-:W2:Y:S01]  /*0080*/  LDCU.64 UR16, c[0x0][0x358] ;  /* 0x00006b00ff1077ac */ /* 0x000ea20008000a00 */
[----:B------:R-:W3:Y:S05]  /*0090*/  LDCU UR18, c[0x0][0x370] ;  /* 0x00006e00ff1277ac */ /* 0x000eea0008000800 */
[----:B------:R-:W4:Y:S01]  /*00a0*/  S2UR UR5, SR_CgaCtaId ;  /* 0x00000000000579c3 */ /* 0x000f220000008800 */
[----:B------:R-:W-:Y:S01]  /*00b0*/  UMOV UR6, URZ ;  /* 0x000000ff00067c82 */ /* 0x000fe20008000000 */
[----:B------:R-:W-:-:S06]  /*00c0*/  UMOV UR7, URZ ;  /* 0x000000ff00077c82 */ /* 0x000fcc0008000000 */
[----:B------:R-:W5:Y:S01]  /*00d0*/  S2UR UR8, SR_CTAID.X ;  /* 0x00000000000879c3 */ /* 0x000f620000002500 */
[----:B-1----:R-:W-:-:S04]  /*00e0*/  IADD3 R2, PT, PT, R3, 0x7, -R2 ;  /* 0x0000000703027810 */ /* 0x002fc80007ffe802 */
[----:B------:R-:W-:Y:S01]  /*00f0*/  ISETP.GE.AND P0, PT, R2, 0x8, PT ;  /* 0x000000080200780c */ /* 0x000fe20003f06270 */
[C---:B0-----:R-:W-:Y:S01]  /*0100*/  VIADD R3, R0.reuse, 0x80 ;  /* 0x0000008000037836 */ /* 0x041fe20000000000 */
[----:B----4-:R-:W-:Y:S02]  /*0110*/  ULEA UR4, UR5, UR4, 0x18 ;  /* 0x0000000405047291 */ /* 0x010fe4000f8ec0ff */
[C---:B------:R-:W-:Y:S01]  /*0120*/  ISETP.GT.U32.OR P0, PT, R0.reuse, 0xff, !P0 ;  /* 0x000000ff0000780c */ /* 0x040fe20004704470 */
[C---:B------:R-:W-:Y:S02]  /*0130*/  VIADD R4, R0.reuse, 0x100 ;  /* 0x0000010000047836 */ /* 0x040fe40000000000 */
[C---:B------:R-:W-:Y:S01]  /*0140*/  VIADD R5, R0.reuse, 0x200 ;  /* 0x0000020000057836 */ /* 0x040fe20000000000 */
[----:B------:R-:W-:Y:S01]  /*0150*/  P2R R43, PR, RZ, 0x1 ;  /* 0x00000001ff2b7803 */ /* 0x000fe20000000000 */
[C---:B------:R-:W-:Y:S01]  /*0160*/  VIADD R40, R0.reuse, 0x280 ;  /* 0x0000028000287836 */ /* 0x040fe20000000000 */
[C---:B------:R-:W-:Y:S01]  /*0170*/  LEA R2, R0.reuse, UR4, 0x2 ;  /* 0x0000000400027c11 */ /* 0x040fe2000f8e10ff */
[C---:B------:R-:W-:Y:S01]  /*0180*/  VIADD R41, R0.reuse, 0x300 ;  /* 0x0000030000297836 */ /* 0x040fe20000000000 */
[----:B-----5:R-:W-:Y:S01]  /*0190*/  USHF.L.U32 UR8, UR8, 0xb, URZ ;  /* 0x0000000b08087899 */ /* 0x020fe200080006ff */
[----:B--23--:R-:W-:-:S11]  /*01a0*/  VIADD R42, R0, 0x780 ;  /* 0x00000780002a7836 */ /* 0x00cfd60000000000 */
.L_x_197:
[----:B------:R-:W-:Y:S01]  /*01b0*/  ISETP.NE.AND P0, PT, R43, RZ, PT ;  /* 0x000000ff2b00720c */ /* 0x000fe20003f05270 */
[----:B------:R-:W-:-:S12]  /*01c0*/  BSSY.RECONVERGENT B0, `(.L_x_114) ;  /* 0x0000081000007945 */ /* 0x000fd80003800200 */
[----:B0-2345:R-:W-:Y:S05]  /*01d0*/  @P0 BRA `(.L_x_115) ;  /* 0x0000000400fc0947 */ /* 0x03dfea0003800000 */
[----:B------:R-:W0:Y:S02]  /*01e0*/  LDC.64 R6, c[0x0][0x398] ;  /* 0x0000e600ff067b82 */ /* 0x000e240000000a00 */
[----:B0-----:R-:W-:-:S04]  /*01f0*/  IADD3 R6, PT, PT, R7, 0x7, -R6 ;  /* 0x0000000707067810 */ /* 0x001fc80007ffe806 */
[----:B------:R-:W-:-:S04]  /*0200*/  SHF.R.S32.HI R7, RZ, 0x1f, R6 ;  /* 0x0000001fff077819 */ /* 0x000fc80000011406 */
[----:B------:R-:W-:-:S04]  /*0210*/  LEA.HI R7, R7, R6, RZ, 0x3 ;  /* 0x0000000607077211 */ /* 0x000fc800078f18ff */
[----:B------:R-:W-:Y:S01]  /*0220*/  SHF.R.S32.HI R8, RZ, 0x3, R7 ;  /* 0x00000003ff087819 */ /* 0x000fe20000011407 */
[----:B------:R-:W-:-:S03]  /*0230*/  IMAD.MOV.U32 R7, RZ, RZ, RZ ;  /* 0x000000ffff077224 */ /* 0x000fc600078e00ff */
[C---:B------:R-:W-:Y:S01]  /*0240*/  LOP3.LUT R10, R8.reuse, 0xffffff0, RZ, 0xc0, !PT ;  /* 0x0ffffff0080a7812 */ /* 0x040fe200078ec0ff */
[----:B------:R-:W-:-:S05]  /*0250*/  VIADD R6, R8, 0xffffffff ;  /* 0xffffffff08067836 */ /* 0x000fca0000000000 */
[----:B------:R-:W-:-:S13]  /*0260*/  ISETP.GE.U32.AND P0, PT, R6, 0xf, PT ;  /* 0x0000000f0600780c */ /* 0x000fda0003f06070 */
[----:B------:R-:W-:Y:S05]  /*0270*/  @!P0 BRA `(.L_x_116) ;  /* 0x00000000005c8947 */ /* 0x000fea0003800000 */
[----:B------:R-:W-:Y:S02]  /*0280*/  IMAD.MOV R7, RZ, RZ, -R10 ;  /* 0x000000ffff077224 */ /* 0x000fe400078e0a0a */
[----:B------:R-:W-:-:S07]  /*0290*/  VIADD R6, R2, 0x2000 ;  /* 0x0000200002067836 */ /* 0x000fce0000000000 */
.L_x_117:
[----:B------:R-:W-:Y:S01]  /*02a0*/  VIADD R7, R7, 0x10 ;  /* 0x0000001007077836 */ /* 0x000fe20000000000 */
[----:B------:R-:W-:Y:S04]  /*02b0*/  STS [R6+-0x2000], RZ ;  /* 0xffe000ff06007388 */ /* 0x000fe80000000800 */
        /* <DEDUP_REMOVED lines=18> */
[----:B------:R-:W-:-:S07]  /*03e0*/  IMAD.MOV.U32 R7, RZ, RZ, R10 ;  /* 0x000000ffff077224 */ /* 0x000fce00078e000a */
.L_x_116:
[C---:B------:R-:W-:Y:S02]  /*03f0*/  LOP3.LUT R6, R8.reuse, 0xf, RZ, 0xc0, !PT ;  /* 0x0000000f08067812 */ /* 0x040fe400078ec0ff */
[----:B------:R-:W-:Y:S02]  /*0400*/  LOP3.LUT R11, R8, 0x7, RZ, 0xc0, !PT ;  /* 0x00000007080b7812 */ /* 0x000fe400078ec0ff */
[C---:B------:R-:W-:Y:S01]  /*0410*/  ISETP.NE.AND P1, PT, R6.reuse, RZ, PT ;  /* 0x000000ff0600720c */ /* 0x040fe20003f25270 */
[----:B------:R-:W-:Y:S01]  /*0420*/  VIADD R6, R6, 0xffffffff ;  /* 0xffffffff06067836 */ /* 0x000fe20000000000 */
[----:B------:R-:W-:Y:S01]  /*0430*/  LOP3.LUT R9, R8, 0x3, RZ, 0xc0, !PT ;  /* 0x0000000308097812 */ /* 0x000fe200078ec0ff */
[----:B------:R-:W-:-:S10]  /*0440*/  VIADD R12, R11, 0xffffffff ;  /* 0xffffffff0b0c7836 */ /* 0x000fd40000000000 */
[----:B------:R-:W-:Y:S05]  /*0450*/  @!P1 BRA `(.L_x_118) ;  /* 0x0000000000789947 */ /* 0x000fea0003800000 */
[----:B------:R-:W-:Y:S02]  /*0460*/  ISETP.GE.U32.AND P2, PT, R6, 0x7, PT ;  /* 0x000000070600780c */ /* 0x000fe40003f46070 */
[----:B------:R-:W-:-:S11]  /*0470*/  ISETP.NE.AND P3, PT, R11, RZ, PT ;  /* 0x000000ff0b00720c */ /* 0x000fd60003f65270 */
[----:B------:R-:W-:Y:S05]  /*0480*/  @!P2 BRA `(.L_x_119) ;  /* 0x000000000028a947 */ /* 0x000fea0003800000 */
        /* <DEDUP_REMOVED lines=10> */
.L_x_119:
[----:B------:R-:W-:Y:S05]  /*0530*/  @!P3 BRA `(.L_x_118) ;  /* 0x000000000040b947 */ /* 0x000fea0003800000 */
[----:B------:R-:W-:Y:S02]  /*0540*/  ISETP.GE.U32.AND P2, PT, R12, 0x3, PT ;  /* 0x000000030c00780c */ /* 0x000fe40003f46070 */
[----:B------:R-:W-:-:S11]  /*0550*/  ISETP.NE.AND P3, PT, R9, RZ, PT ;  /* 0x000000ff0900720c */ /* 0x000fd60003f65270 */
[C---:B0-----:R-:W-:Y:S02]  /*0560*/  @P2 IMAD R8, R7.reuse, 0x400, R2 ;  /* 0x0000040007082824 */ /* 0x041fe400078e0202 */
[----:B------:R-:W-:-:S03]  /*0570*/  @P2 VIADD R7, R7, 0x4 ;  /* 0x0000000407072836 */ /* 0x000fc60000000000 */
[----:B------:R1:W-:Y:S04]  /*0580*/  @P2 STS [R8], RZ ;  /* 0x000000ff08002388 */ /* 0x0003e80000000800 */
[----:B------:R1:W-:Y:S04]  /*0590*/  @P2 STS [R8+0x400], RZ ;  /* 0x000400ff08002388 */ /* 0x0003e80000000800 */
[----:B------:R1:W-:Y:S04]  /*05a0*/  @P2 STS [R8+0x800], RZ ;  /* 0x000800ff08002388 */ /* 0x0003e80000000800 */
[----:B------:R1:W-:Y:S01]  /*05b0*/  @P2 STS [R8+0xc00], RZ ;  /* 0x000c00ff08002388 */ /* 0x0003e20000000800 */
[----:B------:R-:W-:Y:S05]  /*05c0*/  @!P3 BRA `(.L_x_118) ;  /* 0x00000000001cb947 */ /* 0x000fea0003800000 */
[----:B------:R-:W-:Y:S01]  /*05d0*/  IMAD R7, R7, 0x400, R2 ;  /* 0x0000040007077824 */ /* 0x000fe200078e0202 */
[----:B------:R-:W-:-:S04]  /*05e0*/  ISETP.NE.AND P2, PT, R9, 0x1, PT ;  /* 0x000000010900780c */ /* 0x000fc80003f45270 */
[----:B------:R2:W-:Y:S09]  /*05f0*/  STS [R7], RZ ;  /* 0x000000ff07007388 */ /* 0x0005f20000000800 */
[----:B--2---:R-:W-:Y:S05]  /*0600*/  @!P2 BRA `(.L_x_118) ;  /* 0x00000000000ca947 */ /* 0x004fea0003800000 */
[----:B------:R-:W-:Y:S01]  /*0610*/  ISETP.NE.AND P2, PT, R9, 0x2, PT ;  /* 0x000000020900780c */ /* 0x000fe20003f45270 */
[----:B------:R2:W-:-:S12]  /*0620*/  STS [R7+0x400], RZ ;  /* 0x000400ff07007388 */ /* 0x0005d80000000800 */
[----:B------:R2:W-:Y:S02]  /*0630*/  @P2 STS [R7+0x800], RZ ;  /* 0x000800ff07002388 */ /* 0x0005e40000000800 */
.L_x_118:
[----:B------:R-:W-:-:S13]  /*0640*/  ISETP.GT.U32.AND P2, PT, R0, 0x7f, PT ;  /* 0x0000007f0000780c */ /* 0x000fda0003f44070 */
[----:B------:R-:W-:Y:S05]  /*0650*/  @P2 BRA `(.L_x_115) ;  /* 0x0000000000dc2947 */ /* 0x000fea0003800000 */
[----:B--2---:R-:W-:Y:S01]  /*0660*/  IMAD.MOV.U32 R7, RZ, RZ, RZ ;  /* 0x000000ffff077224 */ /* 0x004fe200078e00ff */
[----:B------:R-:W-:Y:S06]  /*0670*/  @!P0 BRA `(.L_x_120) ;  /* 0x0000000000588947 */ /* 0x000fec0003800000 */
[----:B------:R-:W-:-:S07]  /*0680*/  IMAD.MOV.U32 R7, RZ, RZ, RZ ;  /* 0x000000ffff077224 */ /* 0x000fce00078e00ff */
.L_x_121:
[C---:B012---:R-:W-:Y:S02]  /*0690*/  IMAD R8, R7.reuse, 0x400, R2 ;  /* 0x0000040007087824 */ /* 0x047fe400078e0202 */
[----:B------:R-:W-:-:S03]  /*06a0*/  VIADD R7, R7, 0x10 ;  /* 0x0000001007077836 */ /* 0x000fc60000000000 */
[----:B------:R2:W-:Y:S02]  /*06b0*/  STS [R8+0x200], RZ ;  /* 0x000200ff08007388 */ /* 0x0005e40000000800 */
[----:B------:R-:W-:Y:S02]  /*06c0*/  ISETP.NE.AND P0, PT, R7, R10, PT ;  /* 0x0000000a0700720c */ /* 0x000fe40003f05270 */
[----:B------:R2:W-:Y:S04]  /*06d0*/  STS [R8+0x600], RZ ;  /* 0x000600ff08007388 */ /* 0x0005e80000000800 */
        /* <DEDUP_REMOVED lines=13> */
[----:B------:R2:W-:Y:S01]  /*07b0*/  STS [R8+0x3e00], RZ ;  /* 0x003e00ff08007388 */ /* 0x0005e20000000800 */
[----:B------:R-:W-:Y:S05]  /*07c0*/  @P0 BRA `(.L_x_121) ;  /* 0xfffffffc00b00947 */ /* 0x000fea000383ffff */
[----:B------:R-:W-:-:S07]  /*07d0*/  IMAD.MOV.U32 R7, RZ, RZ, R10 ;  /* 0x000000ffff077224 */ /* 0x000fce00078e000a */
.L_x_120:
[----:B------:R-:W-:Y:S05]  /*07e0*/  @!P1 BRA `(.L_x_115) ;  /* 0x0000000000789947 */ /* 0x000fea0003800000 */
[----:B------:R-:W-:Y:S02]  /*07f0*/  ISETP.GE.U32.AND P0, PT, R6, 0x7, PT ;  /* 0x000000070600780c */ /* 0x000fe40003f06070 */
[----:B------:R-:W-:-:S11]  /*0800*/  ISETP.NE.AND P1, PT, R11, RZ, PT ;  /* 0x000000ff0b00720c */ /* 0x000fd60003f25270 */
[----:B------:R-:W-:Y:S05]  /*0810*/  @!P0 BRA `(.L_x_122) ;  /* 0x0000000000288947 */ /* 0x000fea0003800000 */
[C---:B------:R-:W-:Y:S02]  /*0820*/  IMAD R6, R7.reuse, 0x400, R2 ;  /* 0x0000040007067824 */ /* 0x040fe400078e0202 */
[----:B------:R-:W-:-:S03]  /*0830*/  VIADD R7, R7, 0x8 ;  /* 0x0000000807077836 */ /* 0x000fc60000000000 */
[----:B------:R3:W-:Y:S04]  /*0840*/  STS [R6+0x200], RZ ;  /* 0x000200ff06007388 */ /* 0x0007e80000000800 */
[----:B------:R3:W-:Y:S04]  /*0850*/  STS [R6+0x600], RZ ;  /* 0x000600ff06007388 */ /* 0x0007e80000000800 */
[----:B------:R3:W-:Y:S04]  /*0860*/  STS [R6+0xa00], RZ ;  /* 0x000a00ff06007388 */ /* 0x0007e80000000800 */
[----:B------:R3:W-:Y:S04]  /*0870*/  STS [R6+0xe00], RZ ;  /* 0x000e00ff06007388 */ /* 0x0007e80000000800 */
[----:B------:R3:W-:Y:S04]  /*0880*/  STS [R6+0x1200], RZ ;  /* 0x001200ff06007388 */ /* 0x0007e80000000800 */
[----:B------:R3:W-:Y:S04]  /*0890*/  STS [R6+0x1600], RZ ;  /* 0x001600ff06007388 */ /* 0x0007e80000000800 */
[----:B------:R3:W-:Y:S04]  /*08a0*/  STS [R6+0x1a00], RZ ;  /* 0x001a00ff06007388 */ /* 0x0007e80000000800 */
[----:B------:R3:W-:Y:S02]  /*08b0*/  STS [R6+0x1e00], RZ ;  /* 0x001e00ff06007388 */ /* 0x0007e40000000800 */
.L_x_122:
[----:B------:R-:W-:Y:S05]  /*08c0*/  @!P1 BRA `(.L_x_115) ;  /* 0x0000000000409947 */ /* 0x000fea0003800000 */
[----:B------:R-:W-:Y:S02]  /*08d0*/  ISETP.GE.U32.AND P0, PT, R12, 0x3, PT ;  /* 0x000000030c00780c */ /* 0x000fe40003f06070 */
[----:B------:R-:W-:-:S11]  /*08e0*/  ISETP.NE.AND P1, PT, R9, RZ, PT ;  /* 0x000000ff0900720c */ /* 0x000fd60003f25270 */
[C---:B---3--:R-:W-:Y:S02]  /*08f0*/  @P0 IMAD R6, R7.reuse, 0x400, R2 ;  /* 0x0000040007060824 */ /* 0x048fe400078e0202 */
[----:B------:R-:W-:-:S03]  /*0900*/  @P0 VIADD R7, R7, 0x4 ;  /* 0x0000000407070836 */ /* 0x000fc60000000000 */
[----:B------:R4:W-:Y:S04]  /*0910*/  @P0 STS [R6+0x200], RZ ;  /* 0x000200ff06000388 */ /* 0x0009e80000000800 */
[----:B------:R4:W-:Y:S04]  /*0920*/  @P0 STS [R6+0x600], RZ ;  /* 0x000600ff06000388 */ /* 0x0009e80000000800 */
[----:B------:R4:W-:Y:S04]  /*0930*/  @P0 STS [R6+0xa00], RZ ;  /* 0x000a00ff06000388 */ /* 0x0009e80000000800 */
[----:B------:R4:W-:Y:S01]  /*0940*/  @P0 STS [R6+0xe00], RZ ;  /* 0x000e00ff06000388 */ /* 0x0009e20000000800 */
[----:B------:R-:W-:Y:S05]  /*0950*/  @!P1 BRA `(.L_x_115) ;  /* 0x00000000001c9947 */ /* 0x000fea0003800000 */
[----:B------:R-:W-:Y:S01]  /*0960*/  IMAD R7, R7, 0x400, R2 ;  /* 0x0000040007077824 */ /* 0x000fe200078e0202 */
[----:B------:R-:W-:-:S04]  /*0970*/  ISETP.NE.AND P0, PT, R9, 0x1, PT ;  /* 0x000000010900780c */ /* 0x000fc80003f05270 */
[----:B------:R3:W-:Y:S09]  /*0980*/  STS [R7+0x200], RZ ;  /* 0x000200ff07007388 */ /* 0x0007f20000000800 */
[----:B---3--:R-:W-:Y:S05]  /*0990*/  @!P0 BRA `(.L_x_115) ;  /* 0x00000000000c8947 */ /* 0x008fea0003800000 */
[----:B------:R-:W-:Y:S01]  /*09a0*/  ISETP.NE.AND P0, PT, R9, 0x2, PT ;  /* 0x000000020900780c */ /* 0x000fe20003f05270 */
[----:B------:R3:W-:-:S12]  /*09b0*/  STS [R7+0x600], RZ ;  /* 0x000600ff07007388 */ /* 0x0007d80000000800 */
[----:B------:R3:W-:Y:S02]  /*09c0*/  @P0 STS [R7+0xa00], RZ ;  /* 0x000a00ff07000388 */ /* 0x0007e40000000800 */
.L_x_115:
[----:B------:R-:W-:Y:S05]  /*09d0*/  BSYNC.RECONVERGENT B0 ;  /* 0x0000000000007941 */ /* 0x000fea0003800200 */
.L_x_114:
[----:B------:R-:W5:Y:S01]  /*09e0*/  LDCU.64 UR10, c[0x0][0x390] ;  /* 0x00007200ff0a77ac */ /* 0x000f620008000a00 */
[----:B------:R-:W-:Y:S02]  /*09f0*/  USHF.L.U32 UR4, UR6, 0x1e, URZ ;  /* 0x0000001e06047899 */ /* 0x000fe400080006ff */
[----:B------:R-:W-:Y:S02]  /*0a00*/  USHF.L.U64.HI UR5, UR6, 0x1e, UR7 ;  /* 0x0000001e06057899 */ /* 0x000fe40008010207 */
[----:B-----5:R-:W-:-:S04]  /*0a10*/  UIADD3 UR4, UP0, UPT, -UR4, UR10, URZ ;  /* 0x0000000a04047290 */ /* 0x020fc8000ff1e1ff */
[----:B------:R-:W-:Y:S02]  /*0a20*/  UIADD3.X UR5, UPT, UPT, ~UR5, UR11, URZ, UP0, !UPT ;  /* 0x0000000b05057290 */ /* 0x000fe400087fe5ff */
[----:B------:R-:W-:-:S04]  /*0a30*/  UISETP.LT.U32.AND UP0, UPT, UR4, 0x40000000, UPT ;  /* 0x400000000400788c */ /* 0x000fc8000bf01070 */
[----:B------:R-:W-:-:S04]  /*0a40*/  UISETP.LT.U32.AND.EX UP0, UPT, UR5, URZ, UPT, UP0 ;  /* 0x000000ff0500728c */ /* 0x000fc8000bf01100 */
[----:B------:R-:W-:Y:S02]  /*0a50*/  USEL UR10, UR4, 0x40000000, UP0 ;  /* 0x40000000040a7887 */ /* 0x000fe40008000000 */
[----:B------:R-:W-:Y:S02]  /*0a60*/  USEL UR11, UR5, URZ, UP0 ;  /* 0x000000ff050b7287 */ /* 0x000fe40008000000 */
[----:B------:R-:W-:-:S04]  /*0a70*/  UISETP.GT.U32.AND UP0, UPT, UR10, UR8, UPT ;  /* 0x000000080a00728c */ /* 0x000fc8000bf04070 */
[----:B------:R-:W-:Y:S01]  /*0a80*/  UISETP.GT.U32.AND.EX UP0, UPT, UR11, URZ, UPT, UP0 ;  /* 0x000000ff0b00728c */ /* 0x000fe2000bf04100 */
[----:B------:R-:W-:Y:S08]  /*0a90*/  BAR.SYNC.DEFER_BLOCKING 0x0 ;  /* 0x0000000000007b1d */ /* 0x000ff00000010000 */
[----:B------:R-:W-:Y:S06]  /*0aa0*/  BAR.SYNC.DEFER_BLOCKING 0x0 ;  /* 0x0000000000007b1d */ /* 0x000fec0000010000 */
[----:B------:R-:W-:Y:S05]  /*0ab0*/  BRA.U !UP0, `(.L_x_123) ;  /* 0x00000015089c7547 */ /* 0x000fea000b800000 */
[----:B------:R-:W-:Y:S01]  /*0ac0*/  UMOV UR9, UR8 ;  /* 0x0000000800097c82 */ /* 0x000fe20008000000 */
[----:B------:R-:W-:-:S05]  /*0ad0*/  UMOV UR5, URZ ;  /* 0x000000ff00057c82 */ /* 0x000fca0008000000 */
.L_x_128:
[----:B-----5:R-:W5:Y:S01]  /*0ae0*/  LDCU.64 UR14, c[0x0][0x390] ;  /* 0x00007200ff0e77ac */ /* 0x020f620008000a00 */
[----:B------:R-:W-:Y:S02]  /*0af0*/  USHF.L.U32 UR12, UR6, 0x1e, URZ ;  /* 0x0000001e060c7899 */ /* 0x000fe400080006ff */
[----:B------:R-:W-:Y:S02]  /*0b00*/  USHF.L.U64.HI UR13, UR6, 0x1e, UR7 ;  /* 0x0000001e060d7899 */ /* 0x000fe40008010207 */
[----:B------:R-:W-:-:S04]  /*0b10*/  UIADD3 UR12, UP0, UPT, UR9, UR12, URZ ;  /* 0x0000000c090c7290 */ /* 0x000fc8000ff1e0ff */
[----:B------:R-:W-:Y:S02]  /*0b20*/  UIADD3.X UR13, UPT, UPT, UR5, UR13, URZ, UP0, !UPT ;  /* 0x0000000d050d7290 */ /* 0x000fe400087fe4ff */
[----:B------:R-:W-:Y:S02]  /*0b30*/  ULEA UR9, UP0, UR18, UR9, 0xb ;  /* 0x0000000912097291 */ /* 0x000fe4000f8058ff */
[----:B-----5:R-:W-:Y:S02]  /*0b40*/  UIADD3 UR14, UP1, UPT, -UR12, UR14, URZ ;  /* 0x0000000e0c0e7290 */ /* 0x020fe4000ff3e1ff */
[----:B------:R-:W-:Y:S02]  /*0b50*/  UIADD3.X UR5, UPT, UPT, URZ, UR5, URZ, UP0, !UPT ;  /* 0x00000005ff057290 */ /* 0x000fe400087fe4ff */
[----:B------:R-:W-:Y:S02]  /*0b60*/  UIADD3.X UR4, UPT, UPT, ~UR13, UR15, URZ, UP1, !UPT ;  /* 0x0000000f0d047290 */ /* 0x000fe40008ffe5ff */
[----:B------:R-:W-:-:S02]  /*0b70*/  UISETP.GE.U32.AND UP1, UPT, UR14, 0x800, UPT ;  /* 0x000008000e00788c */ /* 0x000fc4000bf26070 */
[----:B------:R-:W-:Y:S02]  /*0b80*/  UISETP.GE.U32.AND UP0, UPT, UR9, UR10, UPT ;  /* 0x0000000a0900728c */ /* 0x000fe4000bf06070 */
[----:B------:R-:W-:Y:S02]  /*0b90*/  UISETP.GE.U32.AND.EX UP1, UPT, UR4, URZ, UPT, UP1 ;  /* 0x000000ff0400728c */ /* 0x000fe4000bf26110 */
[----:B------:R-:W-:-:S07]  /*0ba0*/  UISETP.GE.U32.AND.EX UP0, UPT, UR5, UR11, UPT, UP0 ;  /* 0x0000000b0500728c */ /* 0x000fce000bf06100 */
[----:B0-----:R-:W-:Y:S05]  /*0bb0*/  BRA.U !UP1, `(.L_x_124) ;  /* 0x0000000109587547 */ /* 0x001fea000b800000 */
[----:B------:R-:W0:Y:S01]  /*0bc0*/  LDCU.64 UR14, c[0x0][0x388] ;  /* 0x00007100ff0e77ac */ /* 0x000e220008000a00 */
[----:B---34-:R-:W-:-:S05]  /*0bd0*/  IADD3 R6, P0, PT, R0, UR12, RZ ;  /* 0x0000000c00067c10 */ /* 0x018fca000ff1e0ff */
[----:B--2---:R-:W-:Y:S01]  /*0be0*/  IMAD.X R7, RZ, RZ, UR13, P0 ;  /* 0x0000000dff077e24 */ /* 0x004fe200080e06ff */
[----:B0-----:R-:W-:-:S04]  /*0bf0*/  LEA R38, P0, R6, UR14, 0x3 ;  /* 0x0000000e06267c11 */ /* 0x001fc8000f8018ff */
[----:B------:R-:W-:-:S05]  /*0c00*/  LEA.HI.X R39, R6, UR15, R7, 0x3, P0 ;  /* 0x0000000f06277c11 */ /* 0x000fca00080f1c07 */
[----:B------:R0:W5:Y:S04]  /*0c10*/  LDG.E.64 R6, desc[UR16][R38.64] ;  /* 0x0000001026067981 */ /* 0x000168000c1e1b00 */
[----:B-1----:R0:W5:Y:S04]  /*0c20*/  LDG.E.64 R8, desc[UR16][R38.64+0x400] ;  /* 0x0004001026087981 */ /* 0x002168000c1e1b00 */
        /* <DEDUP_REMOVED lines=15> */
.L_x_124:
[C---:B------:R-:W-:Y:S01]  /*0d20*/  ISETP.GE.AND P5, PT, R0.reuse, UR14, PT ;  /* 0x0000000e00007c0c */ /* 0x040fe2000bfa6270 */
[----:B------:R-:W0:Y:S01]  /*0d30*/  LDCU.64 UR20, c[0x0][0x388] ;  /* 0x00007100ff1477ac */ /* 0x000e220008000a00 */
[----:B---34-:R-:W-:Y:S02]  /*0d40*/  IADD3 R6, P0, PT, R0, UR12, RZ ;  /* 0x0000000c00067c10 */ /* 0x018fe4000ff1e0ff */
[----:B------:R-:W1:Y:S01]  /*0d50*/  S2R R0, SR_TID.X ;  /* 0x0000000000007919 */ /* 0x000e620000002100 */
[----:B------:R-:W-:Y:S02]  /*0d60*/  ISETP.GE.AND P2, PT, R3, UR14, PT ;  /* 0x0000000e03007c0c */ /* 0x000fe4000bf46270 */
[----:B--2---:R-:W-:Y:S01]  /*0d70*/  IMAD.X R7, RZ, RZ, UR13, P0 ;  /* 0x0000000dff077e24 */ /* 0x004fe200080e06ff */
[----:B------:R-:W-:Y:S02]  /*0d80*/  ISETP.GE.AND P3, PT, R4, UR14, PT ;  /* 0x0000000e04007c0c */ /* 0x000fe4000bf66270 */
[----:B0-----:R-:W-:-:S04]  /*0d90*/  LEA R38, P0, R6, UR20, 0x3 ;  /* 0x0000001406267c11 */ /* 0x001fc8000f8018ff */
[----:B------:R-:W-:Y:S01]  /*0da0*/  LEA.HI.X R39, R6, UR21, R7, 0x3, P0 ;  /* 0x0000001506277c11 */ /* 0x000fe200080f1c07 */
[----:B------:R-:W-:Y:S02]  /*0db0*/  IMAD.MOV.U32 R6, RZ, RZ, -0x1 ;  /* 0xffffffffff067424 */ /* 0x000fe400078e00ff */
[----:B------:R-:W-:Y:S02]  /*0dc0*/  IMAD.MOV.U32 R7, RZ, RZ, 0x7fffffff ;  /* 0x7fffffffff077424 */ /* 0x000fe400078e00ff */
[----:B------:R-:W-:Y:S02]  /*0dd0*/  IMAD.MOV.U32 R10, RZ, RZ, -0x1 ;  /* 0xffffffffff0a7424 */ /* 0x000fe400078e00ff */
[----:B------:R-:W-:Y:S02]  /*0de0*/  IMAD.MOV.U32 R11, RZ, RZ, 0x7fffffff ;  /* 0x7fffffffff0b7424 */ /* 0x000fe400078e00ff */
[----:B------:R2:W5:Y:S01]  /*0df0*/  @!P5 LDG.E.64 R6, desc[UR16][R38.64] ;  /* 0x000000102606d981 */ /* 0x000562000c1e1b00 */
[C---:B-1----:R-:W-:Y:S01]  /*0e00*/  VIADD R8, R0.reuse, 0x180 ;  /* 0x0000018000087836 */ /* 0x042fe20000000000 */
[----:B------:R-:W-:Y:S01]  /*0e10*/  LOP3.LUT R9, R0, 0x400, RZ, 0xfc, !PT ;  /* 0x0000040000097812 */ /* 0x000fe200078efcff */
[----:B------:R-:W-:Y:S01]  /*0e20*/  IMAD.MOV.U32 R12, RZ, RZ, -0x1 ;  /* 0xffffffffff0c7424 */ /* 0x000fe200078e00ff */
[----:B------:R2:W5:Y:S02]  /*0e30*/  @!P3 LDG.E.64 R10, desc[UR16][R38.64+0x800] ;  /* 0x00080010260ab981 */ /* 0x000564000c1e1b00 */
[----:B------:R-:W-:Y:S01]  /*0e40*/  ISETP.GE.AND P4, PT, R8, UR14, PT ;  /* 0x0000000e08007c0c */ /* 0x000fe2000bf86270 */
[----:B------:R-:W-:Y:S01]  /*0e50*/  VIADD R8, R0, 0x380 ;  /* 0x0000038000087836 */ /* 0x000fe20000000000 */
[----:B------:R-:W-:Y:S01]  /*0e60*/  ISETP.GE.AND P0, PT, R9, UR14, PT ;  /* 0x0000000e09007c0c */ /* 0x000fe2000bf06270 */
[----:B------:R-:W-:Y:S01]  /*0e70*/  IMAD.MOV.U32 R9, RZ, RZ, 0x7fffffff ;  /* 0x7fffffffff097424 */ /* 0x000fe200078e00ff */
[----:B------:R-:W-:Y:S01]  /*0e80*/  ISETP.GE.AND P5, PT, R5, UR14, PT ;  /* 0x0000000e05007c0c */ /* 0x000fe2000bfa6270 */
[----:B------:R-:W-:Y:S01]  /*0e90*/  IMAD.MOV.U32 R13, RZ, RZ, 0x7fffffff ;  /* 0x7fffffffff0d7424 */ /* 0x000fe200078e00ff */
[----:B------:R-:W-:Y:S01]  /*0ea0*/  ISETP.GE.AND P1, PT, R8, UR14, PT ;  /* 0x0000000e08007c0c */ /* 0x000fe2000bf26270 */
[----:B------:R-:W-:-:S02]  /*0eb0*/  IMAD.MOV.U32 R8, RZ, RZ, -0x1 ;  /* 0xffffffffff087424 */ /* 0x000fc400078e00ff */
[----:B------:R-:W-:Y:S01]  /*0ec0*/  VIADD R14, R0, 0x480 ;  /* 0x00000480000e7836 */ /* 0x000fe20000000000 */
[----:B------:R-:W-:Y:S01]  /*0ed0*/  ISETP.GE.AND P3, PT, R41, UR14, PT ;  /* 0x0000000e29007c0c */ /* 0x000fe2000bf66270 */
[----:B------:R-:W-:Y:S02]  /*0ee0*/  IMAD.MOV.U32 R15, RZ, RZ, 0x7fffffff ;  /* 0x7fffffffff0f7424 */ /* 0x000fe400078e00ff */
[----:B------:R2:W5:Y:S01]  /*0ef0*/  @!P2 LDG.E.64 R8, desc[UR16][R38.64+0x400] ;  /* 0x000400102608a981 */ /* 0x000562000c1e1b00 */
[----:B------:R-:W-:-:S03]  /*0f00*/  ISETP.GE.AND P2, PT, R40, UR14, PT ;  /* 0x0000000e28007c0c */ /* 0x000fc6000bf46270 */
[----:B------:R2:W5:Y:S01]  /*0f10*/  @!P4 LDG.E.64 R12, desc[UR16][R38.64+0xc00] ;  /* 0x000c0010260cc981 */ /* 0x000562000c1e1b00 */
[----:B------:R-:W-:Y:S01]  /*0f20*/  ISETP.GE.AND P4, PT, R14, UR14, PT ;  /* 0x0000000e0e007c0c */ /* 0x000fe2000bf86270 */
[----:B------:R-:W-:Y:S02]  /*0f30*/  IMAD.MOV.U32 R14, RZ, RZ, -0x1 ;  /* 0xffffffffff0e7424 */ /* 0x000fe400078e00ff */
[----:B------:R-:W-:Y:S02]  /*0f40*/  VIADD R20, R0, 0x500 ;  /* 0x0000050000147836 */ /* 0x000fe40000000000 */
[----:B------:R-:W-:Y:S02]  /*0f50*/  IMAD.MOV.U32 R16, RZ, RZ, -0x1 ;  /* 0xffffffffff107424 */ /* 0x000fe400078e00ff */
[----:B------:R-:W-:Y:S01]  /*0f60*/  IMAD.MOV.U32 R17, RZ, RZ, 0x7fffffff ;  /* 0x7fffffffff117424 */ /* 0x000fe200078e00ff */
[----:B------:R2:W5:Y:S01]  /*0f70*/  @!P5 LDG.E.64 R14, desc[UR16][R38.64+0x1000] ;  /* 0x00100010260ed981 */ /* 0x000562000c1e1b00 */
[----:B------:R-:W-:Y:S01]  /*0f80*/  IMAD.MOV.U32 R18, RZ, RZ, -0x1 ;  /* 0xffffffffff127424 */ /* 0x000fe200078e00ff */
[----:B------:R-:W-:Y:S01]  /*0f90*/  ISETP.GE.AND P5, PT, R20, UR14, PT ;  /* 0x0000000e14007c0c */ /* 0x000fe2000bfa6270 */
[----:B------:R-:W-:-:S02]  /*0fa0*/  IMAD.MOV.U32 R19, RZ, RZ, 0x7fffffff ;  /* 0x7fffffffff137424 */ /* 0x000fc400078e00ff */
[C---:B------:R-:W-:Y:S01]  /*0fb0*/  VIADD R21, R0.reuse, 0x580 ;  /* 0x0000058000157836 */ /* 0x040fe20000000000 */
[----:B------:R2:W5:Y:S01]  /*0fc0*/  @!P2 LDG.E.64 R16, desc[UR16][R38.64+0x1400] ;  /* 0x001400102610a981 */ /* 0x000562000c1e1b00 */
[----:B------:R-:W-:-:S03]  /*0fd0*/  VIADD R20, R0, 0x600 ;  /* 0x0000060000147836 */ /* 0x000fc60000000000 */
[----:B------:R2:W5:Y:S01]  /*0fe0*/  @!P3 LDG.E.64 R18, desc[UR16][R38.64+0x1800] ;  /* 0x001800102612b981 */ /* 0x000562000c1e1b00 */
[----:B------:R-:W-:Y:S01]  /*0ff0*/  ISETP.GE.AND P2, PT, R21, UR14, PT ;  /* 0x0000000e15007c0c */ /* 0x000fe2000bf46270 */
[----:B------:R-:W-:Y:S01]  /*1000*/  IMAD.MOV.U32 R21, RZ, RZ, 0x7fffffff ;  /* 0x7fffffffff157424 */ /* 0x000fe200078e00ff */
[----:B------:R-:W-:Y:S01]  /*1010*/  ISETP.GE.AND P3, PT, R20, UR14, PT ;  /* 0x0000000e14007c0c */ /* 0x000fe2000bf66270 */
[----:B------:R-:W-:Y:S02]  /*1020*/  IMAD.MOV.U32 R20, RZ, RZ, -0x1 ;  /* 0xffffffffff147424 */ /* 0x000fe400078e00ff */
[----:B------:R-:W-:Y:S02]  /*1030*/  IMAD.MOV.U32 R22, RZ, RZ, -0x1 ;  /* 0xffffffffff167424 */ /* 0x000fe400078e00ff */
[----:B------:R-:W-:Y:S02]  /*1040*/  IMAD.MOV.U32 R23, RZ, RZ, 0x7fffffff ;  /* 0x7fffffffff177424 */ /* 0x000fe400078e00ff */
[----:B------:R-:W-:Y:S01]  /*1050*/  IMAD.MOV.U32 R24, RZ, RZ, -0x1 ;  /* 0xffffffffff187424 */ /* 0x000fe200078e00ff */
[----:B------:R2:W5:Y:S01]  /*1060*/  @!P1 LDG.E.64 R20, desc[UR16][R38.64+0x1c00] ;  /* 0x001c001026149981 */ /* 0x000562000c1e1b00 */
[----:B------:R-:W-:-:S02]  /*1070*/  IMAD.MOV.U32 R25, RZ, RZ, 0x7fffffff ;  /* 0x7fffffffff197424 */ /* 0x000fc400078e00ff */
[C---:B------:R-:W-:Y:S01]  /*1080*/  VIADD R26, R0.reuse, 0x680 ;  /* 0x00000680001a7836 */ /* 0x040fe20000000000 */
[----:B------:R2:W5:Y:S01]  /*1090*/  @!P0 LDG.E.64 R22, desc[UR16][R38.64+0x2000] ;  /* 0x0020001026168981 */ /* 0x000562000c1e1b00 */
[----:B------:R-:W-:-:S03]  /*10a0*/  VIADD R27, R0, 0x700 ;  /* 0x00000700001b7836 */ /* 0x000fc60000000000 */
[----:B------:R2:W5:Y:S01]  /*10b0*/  @!P4 LDG.E.64 R24, desc[UR16][R38.64+0x2400] ;  /* 0x002400102618c981 */ /* 0x000562000c1e1b00 */
[----:B------:R-:W-:Y:S02]  /*10c0*/  ISETP.GE.AND P1, PT, R26, UR14, PT ;  /* 0x0000000e1a007c0c */ /* 0x000fe4000bf26270 */
[----:B------:R-:W-:Y:S02]  /*10d0*/  ISETP.GE.AND P0, PT, R27, UR14, PT ;  /* 0x0000000e1b007c0c */ /* 0x000fe4000bf06270 */
[----:B------:R-:W-:Y:S01]  /*10e0*/  ISETP.GE.AND P4, PT, R42, UR14, PT ;  /* 0x0000000e2a007c0c */ /* 0x000fe2000bf86270 */
        /* <DEDUP_REMOVED lines=15> */
[----:B------:R-:W-:-:S03]  /*11e0*/  IMAD.MOV.U32 R37, RZ, RZ, 0x7fffffff ;  /* 0x7fffffffff257424 */ /* 0x000fc600078e00ff */
[----:B------:R2:W5:Y:S04]  /*11f0*/  @!P0 LDG.E.64 R34, desc[UR16][R38.64+0x3800] ;  /* 0x0038001026228981 */ /* 0x000568000c1e1b00 */
[----:B------:R2:W5:Y:S02]  /*1200*/  @!P4 LDG.E.64 R36, desc[UR16][R38.64+0x3c00] ;  /* 0x003c00102624c981 */ /* 0x000564000c1e1b00 */
.L_x_125:
[----:B0-2---:R-:W0:Y:S02]  /*1210*/  LDC.64 R38, c[0x0][0x398] ;  /* 0x0000e600ff267b82 */ /* 0x005e240000000a00 */
[----:B0-----:R-:W-:-:S13]  /*1220*/  ISETP.GT.AND P0, PT, R39, R38, PT ;  /* 0x000000262700720c */ /* 0x001fda0003f04270 */
[----:B------:R-:W-:Y:S05]  /*1230*/  @!P0 BRA `(.L_x_126) ;  /* 0x0000000c00b88947 */ /* 0x000fea0003800000 */
[----:B-----5:R-:W-:Y:S01]  /*1240*/  ISETP.GT.U32.AND P0, PT, R6, -0x1, PT ;  /* 0xffffffff0600780c */ /* 0x020fe20003f04070 */
[----:B------:R-:W-:Y:S01]  /*1250*/  IMAD.MOV.U32 R38, RZ, RZ, -0x1 ;  /* 0xffffffffff267424 */ /* 0x000fe200078e00ff */
[----:B------:R-:W0:Y:S01]  /*1260*/  S2UR UR12, SR_CgaCtaId ;  /* 0x00000000000c79c3 */ /* 0x000e220000008800 */
[----:B------:R-:W-:Y:S01]  /*1270*/  UMOV UR4, 0x400 ;  /* 0x0000040000047882 */ /* 0x000fe20000000000 */
[----:B------:R-:W-:Y:S01]  /*1280*/  ISETP.GT.AND.EX P0, PT, R7, -0x1, PT, P0 ;  /* 0xffffffff0700780c */ /* 0x000fe20003f04300 */
[----:B------:R-:W1:Y:S03]  /*1290*/  LDCU UR13, c[0x0][0x398] ;  /* 0x00007300ff0d77ac */ /* 0x000e660008000800 */
[----:B------:R-:W-:Y:S02]  /*12a0*/  SEL R44, RZ, 0xffffffff, P0 ;  /* 0xffffffffff2c7807 */ /* 0x000fe40000000000 */
[----:B------:R-:W-:-:S02]  /*12b0*/  SEL R45, R38, 0x80000000, !P0 ;  /* 0x80000000262d7807 */ /* 0x000fc40004000000 */
[----:B------:R-:W-:Y:S02]  /*12c0*/  ISETP.GT.U32.AND P0, PT, R8, -0x1, PT ;  /* 0xffffffff0800780c */ /* 0x000fe40003f04070 */
[----:B------:R-:W-:Y:S02]  /*12d0*/  LOP3.LUT R6, R44, R6, RZ, 0x3c, !PT ;  /* 0x000000062c067212 */ /* 0x000fe400078e3cff */
[----:B------:R-:W-:Y:S02]  /*12e0*/  ISETP.GT.AND.EX P0, PT, R9, -0x1, PT, P0 ;  /* 0xffffffff0900780c */ /* 0x000fe40003f04300 */
[----:B------:R-:W-:Y:S02]  /*12f0*/  LOP3.LUT R7, R45, R7, RZ, 0x3c, !PT ;  /* 0x000000072d077212 */ /* 0x000fe400078e3cff */
[----:B------:R-:W-:Y:S02]  /*1300*/  SEL R44, RZ, 0xffffffff, P0 ;  /* 0xffffffffff2c7807 */ /* 0x000fe40000000000 */
[----:B------:R-:W-:-:S02]  /*1310*/  SEL R45, R38, 0x80000000, !P0 ;  /* 0x80000000262d7807 */ /* 0x000fc40004000000 */
[----:B------:R-:W-:Y:S02]  /*1320*/  ISETP.GT.U32.AND P0, PT, R10, -0x1, PT ;  /* 0xffffffff0a00780c */ /* 0x000fe40003f04070 */
[----:B------:R-:W-:Y:S01]  /*1330*/  LOP3.LUT R8, R44, R8, RZ, 0x3c, !PT ;  /* 0x000000082c087212 */ /* 0x000fe200078e3cff */
[----:B0-----:R-:W-:Y:S01]  /*1340*/  ULEA UR12, UR12, UR4, 0x18 ;  /* 0x000000040c0c7291 */ /* 0x001fe2000f8ec0ff */
[----:B------:R-:W-:Y:S02]  /*1350*/  ISETP.GT.AND.EX P0, PT, R11, -0x1, PT, P0 ;  /* 0xffffffff0b00780c */ /* 0x000fe40003f04300 */
[----:B------:R-:W-:Y:S01]  /*1360*/  LOP3.LUT R9, R45, R9, RZ, 0x3c, !PT ;  /* 0x000000092d097212 */ /* 0x000fe200078e3cff */
[----:B------:R-:W-:Y:S01]  /*1370*/  UMOV UR4, URZ ;  /* 0x000000ff00047c82 */ /* 0x000fe20008000000 */
        /* <DEDUP_REMOVED lines=75> */
[----:B------:R-:W-:Y:S02]  /*1830*/  ISETP.NE.U32.AND P4, PT, R6, -0x1, PT ;  /* 0xffffffff0600780c */ /* 0x000fe40003f85070 */
[----:B------:R-:W-:Y:S02]  /*1840*/  ISETP.NE.U32.AND P5, PT, R8, -0x1, PT ;  /* 0xffffffff0800780c */ /* 0x000fe40003fa5070 */
[----:B------:R-:W-:Y:S02]  /*1850*/  ISETP.NE.U32.AND P3, PT, R10, -0x1, PT ;  /* 0xffffffff0a00780c */ /* 0x000fe40003f65070 */
[----:B------:R-:W-:Y:S02]  /*1860*/  ISETP.NE.U32.AND P2, PT, R12, -0x1, PT ;  /* 0xffffffff0c00780c */ /* 0x000fe40003f45070 */
[----:B------:R-:W-:-:S02]  /*1870*/  ISETP.GT.AND.EX P0, PT, R37, -0x1, PT, P0 ;  /* 0xffffffff2500780c */ /* 0x000fc40003f04300 */
[----:B------:R-:W-:Y:S02]  /*1880*/  ISETP.NE.AND.EX P4, PT, R7, 0x7fffffff, PT, P4 ;  /* 0x7fffffff0700780c */ /* 0x000fe40003f85340 */
[----:B------:R-:W-:Y:S02]  /*1890*/  ISETP.NE.AND.EX P5, PT, R9, 0x7fffffff, PT, P5 ;  /* 0x7fffffff0900780c */ /* 0x000fe40003fa5350 */
[----:B------:R-:W-:Y:S02]  /*18a0*/  ISETP.NE.AND.EX P3, PT, R11, 0x7fffffff, PT, P3 ;  /* 0x7fffffff0b00780c */ /* 0x000fe40003f65330 */
[----:B------:R-:W-:Y:S02]  /*18b0*/  ISETP.NE.AND.EX P2, PT, R13, 0x7fffffff, PT, P2 ;  /* 0x7fffffff0d00780c */ /* 0x000fe40003f45320 */
[----:B------:R-:W-:Y:S02]  /*18c0*/  LOP3.LUT R34, R44, R34, RZ, 0x3c, !PT ;  /* 0x000000222c227212 */ /* 0x000fe400078e3cff */
[----:B------:R-:W-:-:S02]  /*18d0*/  LOP3.LUT R35, R45, R35, RZ, 0x3c, !PT ;  /* 0x000000232d237212 */ /* 0x000fc400078e3cff */
[----:B------:R-:W-:Y:S02]  /*18e0*/  SEL R44, RZ, 0xffffffff, P0 ;  /* 0xffffffffff2c7807 */ /* 0x000fe40000000000 */
[----:B------:R-:W-:Y:S02]  /*18f0*/  SEL R45, R38, 0x80000000, !P0 ;  /* 0x80000000262d7807 */ /* 0x000fe40004000000 */
[----:B------:R-:W-:Y:S02]  /*1900*/  SEL R6, R6, RZ, P4 ;  /* 0x000000ff06067207 */ /* 0x000fe40002000000 */
[----:B------:R-:W-:Y:S02]  /*1910*/  SEL R7, R7, 0x80000000, P4 ;  /* 0x8000000007077807 */ /* 0x000fe40002000000 */
[----:B------:R-:W-:Y:S02]  /*1920*/  SEL R8, R8, RZ, P5 ;  /* 0x000000ff08087207 */ /* 0x000fe40002800000 */
[----:B------:R-:W-:-:S02]  /*1930*/  SEL R9, R9, 0x80000000, P5 ;  /* 0x8000000009097807 */ /* 0x000fc40002800000 */
[----:B------:R-:W-:Y:S02]  /*1940*/  SEL R10, R10, RZ, P3 ;  /* 0x000000ff0a0a7207 */ /* 0x000fe40001800000 */
[----:B------:R-:W-:Y:S02]  /*1950*/  SEL R11, R11, 0x80000000, P3 ;  /* 0x800000000b0b7807 */ /* 0x000fe40001800000 */
[----:B------:R-:W-:Y:S02]  /*1960*/  SEL R12, R12, RZ, P2 ;  /* 0x000000ff0c0c7207 */ /* 0x000fe40001000000 */
[----:B------:R-:W-:Y:S02]  /*1970*/  SEL R13, R13, 0x80000000, P2 ;  /* 0x800000000d0d7807 */ /* 0x000fe40001000000 */
[----:B------:R-:W-:Y:S02]  /*1980*/  ISETP.NE.U32.AND P1, PT, R14, -0x1, PT ;  /* 0xffffffff0e00780c */ /* 0x000fe40003f25070 */
[----:B------:R-:W-:-:S02]  /*1990*/  ISETP.NE.U32.AND P0, PT, R16, -0x1, PT ;  /* 0xffffffff1000780c */ /* 0x000fc40003f05070 */
[----:B------:R-:W-:Y:S02]  /*19a0*/  ISETP.NE.U32.AND P4, PT, R18, -0x1, PT ;  /* 0xffffffff1200780c */ /* 0x000fe40003f85070 */
[----:B------:R-:W-:Y:S02]  /*19b0*/  ISETP.NE.U32.AND P5, PT, R20, -0x1, PT ;  /* 0xffffffff1400780c */ /* 0x000fe40003fa5070 */
[----:B------:R-:W-:Y:S02]  /*19c0*/  ISETP.NE.U32.AND P3, PT, R22, -0x1, PT ;  /* 0xffffffff1600780c */ /* 0x000fe40003f65070 */
[----:B------:R-:W-:Y:S02]  /*19d0*/  ISETP.NE.U32.AND P2, PT, R24, -0x1, PT ;  /* 0xffffffff1800780c */ /* 0x000fe40003f45070 */
[----:B------:R-:W-:Y:S02]  /*19e0*/  ISETP.NE.AND.EX P1, PT, R15, 0x7fffffff, PT, P1 ;  /* 0x7fffffff0f00780c */ /* 0x000fe40003f25310 */
[----:B------:R-:W-:-:S02]  /*19f0*/  ISETP.NE.AND.EX P0, PT, R17, 0x7fffffff, PT, P0 ;  /* 0x7fffffff1100780c */ /* 0x000fc40003f05300 */
[----:B------:R-:W-:Y:S02]  /*1a00*/  ISETP.NE.AND.EX P4, PT, R19, 0x7fffffff, PT, P4 ;  /* 0x7fffffff1300780c */ /* 0x000fe40003f85340 */
[----:B------:R-:W-:Y:S02]  /*1a10*/  ISETP.NE.AND.EX P5, PT, R21, 0x7fffffff, PT, P5 ;  /* 0x7fffffff1500780c */ /* 0x000fe40003fa5350 */
[----:B------:R-:W-:Y:S02]  /*1a20*/  ISETP.NE.AND.EX P3, PT, R23, 0x7fffffff, PT, P3 ;  /* 0x7fffffff1700780c */ /* 0x000fe40003f65330 */
[----:B------:R-:W-:Y:S02]  /*1a30*/  ISETP.NE.AND.EX P2, PT, R25, 0x7fffffff, PT, P2 ;  /* 0x7fffffff1900780c */ /* 0x000fe40003f45320 */
[----:B------:R-:W-:Y:S02]  /*1a40*/  LOP3.LUT R36, R44, R36, RZ, 0x3c, !PT ;  /* 0x000000242c247212 */ /* 0x000fe400078e3cff */
[----:B------:R-:W-:-:S02]  /*1a50*/  SEL R14, R14, RZ, P1 ;  /* 0x000000ff0e0e7207 */ /* 0x000fc40000800000 */
[----:B------:R-:W-:Y:S02]  /*1a60*/  SEL R15, R15, 0x80000000, P1 ;  /* 0x800000000f0f7807 */ /* 0x000fe40000800000 */
[----:B------:R-:W-:Y:S02]  /*1a70*/  SEL R16, R16, RZ, P0 ;  /* 0x000000ff10107207 */ /* 0x000fe40000000000 */
[----:B------:R-:W-:Y:S02]  /*1a80*/  SEL R17, R17, 0x80000000, P0 ;  /* 0x8000000011117807 */ /* 0x000fe40000000000 */
[----:B------:R-:W-:Y:S02]  /*1a90*/  SEL R18, R18, RZ, P4 ;  /* 0x000000ff12127207 */ /* 0x000fe40002000000 */
[----:B------:R-:W-:Y:S02]  /*1aa0*/  SEL R19, R19, 0x80000000, P4 ;  /* 0x8000000013137807 */ /* 0x000fe40002000000 */
[----:B------:R-:W-:-:S02]  /*1ab0*/  SEL R20, R20, RZ, P5 ;  /* 0x000000ff14147207 */ /* 0x000fc40002800000 */
[----:B------:R-:W-:Y:S02]  /*1ac0*/  SEL R21, R21, 0x80000000, P5 ;  /* 0x8000000015157807 */ /* 0x000fe40002800000 */
[----:B------:R-:W-:Y:S02]  /*1ad0*/  SEL R22, R22, RZ, P3 ;  /* 0x000000ff16167207 */ /* 0x000fe40001800000 */
[----:B------:R-:W-:Y:S02]  /*1ae0*/  SEL R23, R23, 0x80000000, P3 ;  /* 0x8000000017177807 */ /* 0x000fe40001800000 */
[----:B------:R-:W-:Y:S02]  /*1af0*/  SEL R24, R24, RZ, P2 ;  /* 0x000000ff18187207 */ /* 0x000fe40001000000 */
[----:B------:R-:W-:Y:S02]  /*1b00*/  SEL R25, R25, 0x80000000, P2 ;  /* 0x8000000019197807 */ /* 0x000fe40001000000 */
[----:B------:R-:W-:-:S02]  /*1b10*/  LOP3.LUT R37, R45, R37, RZ, 0x3c, !PT ;  /* 0x000000252d257212 */ /* 0x000fc400078e3cff */
[----:B------:R-:W-:Y:S02]  /*1b20*/  ISETP.NE.U32.AND P1, PT, R26, -0x1, PT ;  /* 0xffffffff1a00780c */ /* 0x000fe40003f25070 */
[----:B------:R-:W-:Y:S02]  /*1b30*/  ISETP.NE.U32.AND P0, PT, R28, -0x1, PT ;  /* 0xffffffff1c00780c */ /* 0x000fe40003f05070 */
[----:B------:R-:W-:Y:S02]  /*1b40*/  ISETP.NE.U32.AND P4, PT, R30, -0x1, PT ;  /* 0xffffffff1e00780c */ /* 0x000fe40003f85070 */
[----:B------:R-:W-:Y:S02]  /*1b50*/  ISETP.NE.U32.AND P5, PT, R32, -0x1, PT ;  /* 0xffffffff2000780c */ /* 0x000fe40003fa5070 */
[----:B------:R-:W-:Y:S02]  /*1b60*/  ISETP.NE.U32.AND P3, PT, R34, -0x1, PT ;  /* 0xffffffff2200780c */ /* 0x000fe40003f65070 */
[----:B------:R-:W-:-:S02]  /*1b70*/  ISETP.NE.U32.AND P2, PT, R36, -0x1, PT ;  /* 0xffffffff2400780c */ /* 0x000fc40003f45070 */
[----:B------:R-:W-:Y:S02]  /*1b80*/  ISETP.NE.AND.EX P1, PT, R27, 0x7fffffff, PT, P1 ;  /* 0x7fffffff1b00780c */ /* 0x000fe40003f25310 */
[----:B------:R-:W-:Y:S02]  /*1b90*/  ISETP.NE.AND.EX P0, PT, R29, 0x7fffffff, PT, P0 ;  /* 0x7fffffff1d00780c */ /* 0x000fe40003f05300 */
[----:B------:R-:W-:Y:S02]  /*1ba0*/  ISETP.NE.AND.EX P4, PT, R31, 0x7fffffff, PT, P4 ;  /* 0x7fffffff1f00780c */ /* 0x000fe40003f85340 */
[----:B------:R-:W-:Y:S02]  /*1bb0*/  ISETP.NE.AND.EX P5, PT, R33, 0x7fffffff, PT, P5 ;  /* 0x7fffffff2100780c */ /* 0x000fe40003fa5350 */
[----:B------:R-:W-:Y:S02]  /*1bc0*/  ISETP.NE.AND.EX P3, PT, R35, 0x7fffffff, PT, P3 ;  /* 0x7fffffff2300780c */ /* 0x000fe40003f65330 */
[----:B------:R-:W-:-:S02]  /*1bd0*/  ISETP.NE.AND.EX P2, PT, R37, 0x7fffffff, PT, P2 ;  /* 0x7fffffff2500780c */ /* 0x000fc40003f45320 */
[----:B------:R-:W-:Y:S02]  /*1be0*/  SEL R26, R26, RZ, P1 ;  /* 0x000000ff1a1a7207 */ /* 0x000fe40000800000 */
[----:B------:R-:W-:Y:S02]  /*1bf0*/  SEL R27, R27, 0x80000000, P1 ;  /* 0x800000001b1b7807 */ /* 0x000fe40000800000 */
        /* <DEDUP_REMOVED lines=8> */
[----:B------:R-:W-:Y:S02]  /*1c80*/  SEL R36, R36, RZ, P2 ;  /* 0x000000ff24247207 */ /* 0x000fe40001000000 */
[----:B-1----:R-:W-:-:S07]  /*1c90*/  SEL R37, R37, 0x80000000, P2 ;  /* 0x8000000025257807 */ /* 0x002fce0001000000 */
.L_x_127:
[----:B0-----:R-:W-:Y:S01]  /*1ca0*/  IMAD R44, RZ, RZ, -UR13 ;  /* 0x8000000dff2c7e24 */ /* 0x001fe2000f8e02ff */
[----:B------:R-:W-:Y:S02]  /*1cb0*/  ULEA UR14, UR4, UR12, 0xa ;  /* 0x0000000c040e7291 */ /* 0x000fe4000f8e50ff */
[----:B------:R-:W-:Y:S02]  /*1cc0*/  UIADD3 UR4, UPT, UPT, UR4, 0x1, URZ ;  /* 0x0000000104047890 */ /* 0x000fe4000fffe0ff */
[----:B------:R-:W-:-:S04]  /*1cd0*/  VIADDMNMX R45, R44, R39, 0x8, PT ;  /* 0x000000082c2d7446 */ /* 0x000fc80003800127 */
[----:B------:R-:W-:Y:S02]  /*1ce0*/  SHF.L.U32 R44, R38, R45, RZ ;  /* 0x0000002d262c7219 */ /* 0x000fe400000006ff */
[----:B------:R-:W-:-:S04]  /*1cf0*/  SHF.R.U64 R45, R6, UR13, R7 ;  /* 0x0000000d062d7c19 */ /* 0x000fc80008001207 */
[----:B------:R-:W-:-:S04]  /*1d00*/  LOP3.LUT R45, R45, R44, RZ, 0x30, !PT ;  /* 0x0000002c2d2d7212 */ /* 0x000fc800078e30ff */
[----:B------:R-:W-:-:S05]  /*1d10*/  LEA R45, R45, UR14, 0x2 ;  /* 0x0000000e2d2d7c11 */ /* 0x000fca000f8e10ff */
[----:B------:R0:W-:Y:S02]  /*1d20*/  ATOMS.POPC.INC.32 RZ, [R45+URZ] ;  /* 0x000000002dff7f8c */ /* 0x0001e4000d8000ff */
[----:B0-----:R-:W-:-:S04]  /*1d30*/  SHF.R.U64 R45, R8, UR13, R9 ;  /* 0x0000000d082d7c19 */ /* 0x001fc80008001209 */
        /* <DEDUP_REMOVED lines=55> */
[----:B0-----:R-:W-:Y:S01]  /*20b0*/  SHF.R.U64 R45, R36, UR13, R37 ;  /* 0x0000000d242d7c19 */ /* 0x001fe20008001225 */
[----:B------:R-:W-:-:S03]  /*20c0*/  UIADD3 UR13, UPT, UPT, UR13, 0x8, URZ ;  /* 0x000000080d0d7890 */ /* 0x000fc6000fffe0ff */
[----:B------:R-:W-:-:S03]  /*20d0*/  LOP3.LUT R44, R45, R44, RZ, 0x30, !PT ;  /* 0x0000002c2d2c7212 */ /* 0x000fc600078e30ff */
[----:B------:R-:W-:Y:S02]  /*20e0*/  ISETP.LE.AND P0, PT, R39, UR13, PT ;  /* 0x0000000d27007c0c */ /* 0x000fe4000bf03270 */
[----:B------:R-:W-:-:S05]  /*20f0*/  LEA R44, R44, UR14, 0x2 ;  /* 0x0000000e2c2c7c11 */ /* 0x000fca000f8e10ff */
[----:B------:R0:W-:Y:S06]  /*2100*/  ATOMS.POPC.INC.32 RZ, [R44+URZ] ;  /* 0x000000002cff7f8c */ /* 0x0001ec000d8000ff */
[----:B------:R-:W-:Y:S05]  /*2110*/  @!P0 BRA `(.L_x_127) ;  /* 0xfffffff800e08947 */ /* 0x000fea000383ffff */
.L_x_126:
[----:B------:R-:W-:Y:S05]  /*2120*/  BRA.U !UP0, `(.L_x_128) ;  /* 0xffffffe9086c7547 */ /* 0x000fea000b83ffff */
.L_x_123:
[----:B------:R-:W-:Y:S01]  /*2130*/  BAR.SYNC.DEFER_BLOCKING 0x0 ;  /* 0x0000000000007b1d */ /* 0x000fe20000010000 */
[----:B------:R-:W-:-:S05]  /*2140*/  ISETP.NE.AND P0, PT, R43, RZ, PT ;  /* 0x000000ff2b00720c */ /* 0x000fca0003f05270 */
[----:B------:R-:W-:Y:S08]  /*2150*/  BSSY.RECONVERGENT B0, `(.L_x_129) ;  /* 0x0000175000007945 */ /* 0x000ff00003800200 */
[----:B------:R-:W-:Y:S05]  /*2160*/  @P0 BRA `(.L_x_130) ;  /* 0x0000001400cc0947 */ /* 0x000fea0003800000 */
[----:B--2345:R-:W2:Y:S01]  /*2170*/  LDC.64 R6, c[0x0][0x398] ;  /* 0x0000e600ff067b82 */ /* 0x03cea20000000a00 */
[----:B------:R-:W-:Y:S01]  /*2180*/  IMAD.MOV.U32 R9, RZ, RZ, RZ ;  /* 0x000000ffff097224 */ /* 0x000fe200078e00ff */
[----:B--2---:R-:W-:-:S04]  /*2190*/  IADD3 R6, PT, PT, R7, 0x7, -R6 ;  /* 0x0000000707067810 */ /* 0x004fc80007ffe806 */
[----:B------:R-:W-:-:S04]  /*21a0*/  SHF.R.S32.HI R7, RZ, 0x1f, R6 ;  /* 0x0000001fff077819 */ /* 0x000fc80000011406 */
[----:B------:R-:W-:-:S04]  /*21b0*/  LEA.HI R7, R7, R6, RZ, 0x3 ;  /* 0x0000000607077211 */ /* 0x000fc800078f18ff */
[----:B------:R-:W-:-:S04]  /*21c0*/  SHF.R.S32.HI R7, RZ, 0x3, R7 ;  /* 0x00000003ff077819 */ /* 0x000fc80000011407 */
[C---:B------:R-:W-:Y:S01]  /*21d0*/  LOP3.LUT R6, R7.reuse, 0xffffff8, RZ, 0xc0, !PT ;  /* 0x0ffffff807067812 */ /* 0x040fe200078ec0ff */
[----:B------:R-:W-:-:S05]  /*21e0*/  VIADD R13, R7, 0xffffffff ;  /* 0xffffffff070d7836 */ /* 0x000fca0000000000 */
[----:B------:R-:W-:-:S13]  /*21f0*/  ISETP.GE.U32.AND P0, PT, R13, 0x7, PT ;  /* 0x000000070d00780c */ /* 0x000fda0003f06070 */
[----:B------:R-:W-:Y:S05]  /*2200*/  @!P0 BRA `(.L_x_131) ;  /* 0x00000004006c8947 */ /* 0x000fea0003800000 */
[----:B01----:R-:W0:Y:S01]  /*2210*/  LDC.64 R8, c[0x0][0x380] ;  /* 0x0000e000ff087b82 */ /* 0x003e220000000a00 */
[----:B------:R-:W-:-:S07]  /*2220*/  IMAD.MOV.U32 R11, RZ, RZ, RZ ;  /* 0x000000ffff0b7224 */ /* 0x000fce00078e00ff */
.L_x_148:
[----:B----4-:R-:W-:Y:S01]  /*2230*/  IMAD R15, R11, 0x400, R2 ;  /* 0x000004000b0f7824 */ /* 0x010fe200078e0202 */
[----:B------:R-:W-:Y:S04]  /*2240*/  BSSY.RECONVERGENT B1, `(.L_x_132) ;  /* 0x000000f000017945 */ /* 0x000fe80003800200 */
[----:B0123--:R-:W1:Y:S04]  /*2250*/  LDS R20, [R15] ;  /* 0x000000000f147984 */ /* 0x00fe680000000800 */
[----:B------:R2:W3:Y:S04]  /*2260*/  LDS R17, [R15+0x400] ;  /* 0x000400000f117984 */ /* 0x0004e80000000800 */
[----:B------:R2:W4:Y:S04]  /*2270*/  LDS R22, [R15+0x800] ;  /* 0x000800000f167984 */ /* 0x0005280000000800 */
[----:B------:R2:W0:Y:S04]  /*2280*/  LDS R23, [R15+0xc00] ;  /* 0x000c00000f177984 */ /* 0x0004280000000800 */
[----:B------:R2:W0:Y:S04]  /*2290*/  LDS R16, [R15+0x1000] ;  /* 0x001000000f107984 */ /* 0x0004280000000800 */
[----:B------:R2:W0:Y:S04]  /*22a0*/  LDS R14, [R15+0x1400] ;  /* 0x001400000f0e7984 */ /* 0x0004280000000800 */
[----:B------:R2:W0:Y:S04]  /*22b0*/  LDS R12, [R15+0x1800] ;  /* 0x001800000f0c7984 */ /* 0x0004280000000800 */
[----:B------:R2:W0:Y:S01]  /*22c0*/  LDS R10, [R15+0x1c00] ;  /* 0x001c00000f0a7984 */ /* 0x0004220000000800 */
[----:B-1----:R-:W-:-:S13]  /*22d0*/  ISETP.NE.AND P0, PT, R20, RZ, PT ;  /* 0x000000ff1400720c */ /* 0x002fda0003f05270 */
[----:B--234-:R-:W-:Y:S05]  /*22e0*/  @!P0 BRA `(.L_x_133) ;  /* 0x0000000000108947 */ /* 0x01cfea0003800000 */
[----:B------:R-:W-:Y:S02]  /*22f0*/  IMAD R19, R11, 0x100, R0 ;  /* 0x000001000b137824 */ /* 0x000fe400078e0200 */
[----:B------:R-:W-:Y:S02]  /*2300*/  IMAD.MOV.U32 R21, RZ, RZ, RZ ;  /* 0x000000ffff157224 */ /* 0x000fe400078e00ff */
[----:B0-----:R-:W-:-:S05]  /*2310*/  IMAD.WIDE.U32 R18, R19, 0x8, R8 ;  /* 0x0000000813127825 */ /* 0x001fca00078e0008 */
[----:B------:R1:W-:Y:S02]  /*2320*/  REDG.E.ADD.64.STRONG.GPU desc[UR16][R18.64], R20 ;  /* 0x000000141200798e */ /* 0x0003e4000c12e510 */
.L_x_133:
[----:B------:R-:W-:Y:S05]  /*2330*/  BSYNC.RECONVERGENT B1 ;  /* 0x0000000000017941 */ /* 0x000fea0003800200 */
.L_x_132:
[----:B------:R-:W-:Y:S01]  /*2340*/  ISETP.NE.AND P6, PT, R17, RZ, PT ;  /* 0x000000ff1100720c */ /* 0x000fe20003fc5270 */
[----:B------:R-:W-:Y:S01]  /*2350*/  BSSY.RECONVERGENT B1, `(.L_x_134) ;  /* 0x000000e000017945 */ /* 0x000fe20003800200 */
[----:B------:R-:W-:Y:S02]  /*2360*/  ISETP.NE.AND P0, PT, R22, RZ, PT ;  /* 0x000000ff1600720c */ /* 0x000fe40003f05270 */
[----:B0-----:R-:W-:Y:S02]  /*2370*/  ISETP.NE.AND P1, PT, R23, RZ, PT ;  /* 0x000000ff1700720c */ /* 0x001fe40003f25270 */
[----:B------:R-:W-:Y:S02]  /*2380*/  ISETP.NE.AND P2, PT, R16, RZ, PT ;  /* 0x000000ff1000720c */ /* 0x000fe40003f45270 */
[----:B------:R-:W-:Y:S02]  /*2390*/  ISETP.NE.AND P3, PT, R14, RZ, PT ;  /* 0x000000ff0e00720c */ /* 0x000fe40003f65270 */
[----:B------:R-:W-:-:S02]  /*23a0*/  ISETP.NE.AND P4, PT, R12, RZ, PT ;  /* 0x000000ff0c00720c */ /* 0x000fc40003f85270 */
[----:B------:R-:W-:Y:S01]  /*23b0*/  ISETP.NE.AND P5, PT, R10, RZ, PT ;  /* 0x000000ff0a00720c */ /* 0x000fe20003fa5270 */
[----:B------:R-:W-:-:S12]  /*23c0*/  @!P6 BRA `(.L_x_135) ;  /* 0x000000000018e947 */ /* 0x000fd80003800000 */
[----:B-1----:R-:W-:Y:S02]  /*23d0*/  IMAD R19, R11, 0x100, R0 ;  /* 0x000001000b137824 */ /* 0x002fe400078e0200 */
[----:B------:R-:W-:Y:S02]  /*23e0*/  IMAD.MOV.U32 R20, RZ, RZ, R17 ;  /* 0x000000ffff147224 */ /* 0x000fe400078e0011 */
[----:B------:R-:W-:Y:S02]  /*23f0*/  VIADD R19, R19, 0x100 ;  /* 0x0000010013137836 */ /* 0x000fe40000000000 */
[----:B------:R-:W-:Y:S02]  /*2400*/  IMAD.MOV.U32 R21, RZ, RZ, RZ ;  /* 0x000000ffff157224 */ /* 0x000fe400078e00ff */
[----:B------:R-:W-:-:S05]  /*2410*/  IMAD.WIDE.U32 R18, R19, 0x8, R8 ;  /* 0x0000000813127825 */ /* 0x000fca00078e0008 */
[----:B------:R0:W-:Y:S02]  /*2420*/  REDG.E.ADD.64.STRONG.GPU desc[UR16][R18.64], R20 ;  /* 0x000000141200798e */ /* 0x0001e4000c12e510 */
.L_x_135:
[----:B------:R-:W-:Y:S05]  /*2430*/  BSYNC.RECONVERGENT B1 ;  /* 0x0000000000017941 */ /* 0x000fea0003800200 */
.L_x_134:
[----:B------:R-:W-:Y:S04]  /*2440*/  BSSY.RECONVERGENT B1, `(.L_x_136) ;  /* 0x0000008000017945 */ /* 0x000fe80003800200 */
[----:B------:R-:W-:Y:S05]  /*2450*/  @!P0 BRA `(.L_x_137) ;  /* 0x0000000000188947 */ /* 0x000fea0003800000 */
[----:B01----:R-:W-:Y:S02]  /*2460*/  IMAD R19, R11, 0x100, R0 ;  /* 0x000001000b137824 */ /* 0x003fe400078e0200 */
[----:B------:R-:W-:Y:S02]  /*2470*/  IMAD.MOV.U32 R20, RZ, RZ, R22 ;  /* 0x000000ffff147224 */ /* 0x000fe400078e0016 */
[----:B------:R-:W-:Y:S02]  /*2480*/  VIADD R19, R19, 0x200 ;  /* 0x0000020013137836 */ /* 0x000fe40000000000 */
[----:B------:R-:W-:Y:S02]  /*2490*/  IMAD.MOV.U32 R21, RZ, RZ, RZ ;  /* 0x000000ffff157224 */ /* 0x000fe400078e00ff */
[----:B------:R-:W-:-:S05]  /*24a0*/  IMAD.WIDE.U32 R18, R19, 0x8, R8 ;  /* 0x0000000813127825 */ /* 0x000fca00078e0008 */
[----:B------:R2:W-:Y:S02]  /*24b0*/  REDG.E.ADD.64.STRONG.GPU desc[UR16][R18.64], R20 ;  /* 0x000000141200798e */ /* 0x0005e4000c12e510 */
.L_x_137:
[----:B------:R-:W-:Y:S05]  /*24c0*/  BSYNC.RECONVERGENT B1 ;  /* 0x0000000000017941 */ /* 0x000fea0003800200 */
.L_x_136:
[----:B------:R-:W-:Y:S04]  /*24d0*/  BSSY.RECONVERGENT B1, `(.L_x_138) ;  /* 0x0000008000017945 */ /* 0x000fe80003800200 */
[----:B------:R-:W-:Y:S05]  /*24e0*/  @!P1 BRA `(.L_x_139) ;  /* 0x0000000000189947 */ /* 0x000fea0003800000 */
[----:B012---:R-:W-:Y:S02]  /*24f0*/  IMAD R19, R11, 0x100, R0 ;  /* 0x000001000b137824 */ /* 0x007fe400078e0200 */
[----:B------:R-:W-:Y:S02]  /*2500*/  IMAD.MOV.U32 R20, RZ, RZ, R23 ;  /* 0x000000ffff147224 */ /* 0x000fe400078e0017 */
[----:B------:R-:W-:Y:S02]  /*2510*/  VIADD R19, R19, 0x300 ;  /* 0x0000030013137836 */ /* 0x000fe40000000000 */
[----:B------:R-:W-:Y:S02]  /*2520*/  IMAD.MOV.U32 R21, RZ, RZ, RZ ;  /* 0x000000ffff157224 */ /* 0x000fe400078e00ff */
[----:B------:R-:W-:-:S05]  /*2530*/  IMAD.WIDE.U32 R18, R19, 0x8, R8 ;  /* 0x0000000813127825 */ /* 0x000fca00078e0008 */
[----:B------:R3:W-:Y:S02]  /*2540*/  REDG.E.ADD.64.STRONG.GPU desc[UR16][R18.64], R20 ;  /* 0x000000141200798e */ /* 0x0007e4000c12e510 */
.L_x_139:
[----:B------:R-:W-:Y:S05]  /*2550*/  BSYNC.RECONVERGENT B1 ;  /* 0x0000000000017941 */ /* 0x000fea0003800200 */
.L_x_138:
[----:B------:R-:W-:Y:S04]  /*2560*/  BSSY.RECONVERGENT B1, `(.L_x_140) ;  /* 0x0000007000017945 */ /* 0x000fe80003800200 */
[----:B------:R-:W-:Y:S05]  /*2570*/  @!P2 BRA `(.L_x_141) ;  /* 0x000000000014a947 */ /* 0x000fea0003800000 */
[----:B0123--:R-:W-:Y:S02]  /*2580*/  IMAD R19, R11, 0x100, R0 ;  /* 0x000001000b137824 */ /* 0x00ffe400078e0200 */
[----:B------:R-:W-:Y:S02]  /*2590*/  IMAD.MOV.U32 R17, RZ, RZ, RZ ;  /* 0x000000ffff117224 */ /* 0x000fe400078e00ff */
[----:B------:R-:W-:-:S04]  /*25a0*/  VIADD R19, R19, 0x400 ;  /* 0x0000040013137836 */ /* 0x000fc80000000000 */
[----:B------:R-:W-:-:S05]  /*25b0*/  IMAD.WIDE.U32 R18, R19, 0x8, R8 ;  /* 0x0000000813127825 */ /* 0x000fca00078e0008 */
[----:B------:R4:W-:Y:S02]  /*25c0*/  REDG.E.ADD.64.STRONG.GPU desc[UR16][R18.64], R16 ;  /* 0x000000101200798e */ /* 0x0009e4000c12e510 */
.L_x_141:
[----:B------:R-:W-:Y:S05]  /*25d0*/  BSYNC.RECONVERGENT B1 ;  /* 0x0000000000017941 */ /* 0x000fea0003800200 */
.L_x_140:
[----:B------:R-:W-:Y:S04]  /*25e0*/  BSSY.RECONVERGENT B1, `(.L_x_142) ;  /* 0x0000007000017945 */ /* 0x000fe80003800200 */
[----:B------:R-:W-:Y:S05]  /*25f0*/  @!P3 BRA `(.L_x_143) ;  /* 0x000000000014b947 */ /* 0x000fea0003800000 */
[----:B----4-:R-:W-:Y:S02]  /*2600*/  IMAD R17, R11, 0x100, R0 ;  /* 0x000001000b117824 */ /* 0x010fe400078e0200 */
[----:B------:R-:W-:Y:S02]  /*2610*/  IMAD.MOV.U32 R15, RZ, RZ, RZ ;  /* 0x000000ffff0f7224 */ /* 0x000fe400078e00ff */
[----:B------:R-:W-:-:S04]  /*2620*/  VIADD R17, R17, 0x500 ;  /* 0x0000050011117836 */ /* 0x000fc80000000000 */
[----:B------:R-:W-:-:S05]  /*2630*/  IMAD.WIDE.U32 R16, R17, 0x8, R8 ;  /* 0x0000000811107825 */ /* 0x000fca00078e0008 */
[----:B------:R4:W-:Y:S02]  /*2640*/  REDG.E.ADD.64.STRONG.GPU desc[UR16][R16.64], R14 ;  /* 0x0000000e1000798e */ /* 0x0009e4000c12e510 */
.L_x_143:
[----:B------:R-:W-:Y:S05]  /*2650*/  BSYNC.RECONVERGENT B1 ;  /* 0x0000000000017941 */ /* 0x000fea0003800200 */
.L_x_142:
[----:B------:R-:W-:Y:S04]  /*2660*/  BSSY.RECONVERGENT B1, `(.L_x_144) ;  /* 0x0000008000017945 */ /* 0x000fe80003800200 */
[----:B------:R-:W-:Y:S05]  /*2670*/  @!P4 BRA `(.L_x_145) ;  /* 0x000000000018c947 */ /* 0x000fea0003800000 */
[----:B----4-:R-:W-:Y:S02]  /*2680*/  IMAD R15, R11, 0x100, R0 ;  /* 0x000001000b0f7824 */ /* 0x010fe400078e0200 */
[----:B------:R-:W-:Y:S02]  /*2690*/  IMAD.MOV.U32 R16, RZ, RZ, R12 ;  /* 0x000000ffff107224 */ /* 0x000fe400078e000c */
[----:B------:R-:W-:Y:S02]  /*26a0*/  VIADD R15, R15, 0x600 ;  /* 0x000006000f0f7836 */ /* 0x000fe40000000000 */
[----:B------:R-:W-:Y:S02]  /*26b0*/  IMAD.MOV.U32 R17, RZ, RZ, RZ ;  /* 0x000000ffff117224 */ /* 0x000fe400078e00ff */
[----:B------:R-:W-:-:S05]  /*26c0*/  IMAD.WIDE.U32 R14, R15, 0x8, R8 ;  /* 0x000000080f0e7825 */ /* 0x000fca00078e0008 */
[----:B------:R4:W-:Y:S02]  /*26d0*/  REDG.E.ADD.64.STRONG.GPU desc[UR16][R14.64], R16 ;  /* 0x000000100e00798e */ /* 0x0009e4000c12e510 */
.L_x_145:
[----:B------:R-:W-:Y:S05]  /*26e0*/  BSYNC.RECONVERGENT B1 ;  /* 0x0000000000017941 */ /* 0x000fea0003800200 */
.L_x_144:
        /* <DEDUP_REMOVED lines=8> */
.L_x_147:
[----:B------:R-:W-:Y:S05]  /*2770*/  BSYNC.RECONVERGENT B1 ;  /* 0x0000000000017941 */ /* 0x000fea0003800200 */
.L_x_146:
[----:B------:R-:W-:-:S05]  /*2780*/  VIADD R11, R11, 0x8 ;  /* 0x000000080b0b7836 */ /* 0x000fca0000000000 */
[----:B------:R-:W-:-:S13]  /*2790*/  ISETP.NE.AND P0, PT, R11, R6, PT ;  /* 0x000000060b00720c */ /* 0x000fda0003f05270 */
[----:B------:R-:W-:Y:S05]  /*27a0*/  @P0 BRA `(.L_x_148) ;  /* 0xfffffff800a00947 */ /* 0x000fea000383ffff */
[----:B------:R-:W-:-:S07]  /*27b0*/  IMAD.MOV.U32 R9, RZ, RZ, R6 ;  /* 0x000000ffff097224 */ /* 0x000fce00078e0006 */
.L_x_131:
[C---:B----4-:R-:W-:Y:S02]  /*27c0*/  LOP3.LUT R17, R7.reuse, 0x7, RZ, 0xc0, !PT ;  /* 0x0000000707117812 */ /* 0x050fe400078ec0ff */
[----:B------:R-:W-:Y:S02]  /*27d0*/  LOP3.LUT R16, R7, 0x3, RZ, 0xc0, !PT ;  /* 0x0000000307107812 */ /* 0x000fe400078ec0ff */
[C---:B------:R-:W-:Y:S01]  /*27e0*/  ISETP.NE.AND P0, PT, R17.reuse, RZ, PT ;  /* 0x000000ff1100720c */ /* 0x040fe20003f05270 */
[----:B0123--:R-:W-:Y:S01]  /*27f0*/  VIADD R18, R17, 0xffffffff ;  /* 0xffffffff11127836 */ /* 0x00ffe20000000000 */
[----:B------:R-:W-:Y:S01]  /*2800*/  LOP3.LUT R7, R7, 0x1, RZ, 0xc0, !PT ;  /* 0x0000000107077812 */ /* 0x000fe200078ec0ff */
[----:B------:R-:W-:-:S10]  /*2810*/  VIADD R19, R16, 0xffffffff ;  /* 0xffffffff10137836 */ /* 0x000fd40000000000 */
[----:B------:R-:W-:Y:S05]  /*2820*/  @!P0 BRA `(.L_x_149) ;  /* 0x0000000400748947 */ /* 0x000fea0003800000 */
[----:B------:R-:W-:-:S13]  /*2830*/  ISETP.GE.U32.AND P0, PT, R18, 0x3, PT ;  /* 0x000000031200780c */ /* 0x000fda0003f06070 */
[----:B------:R-:W-:Y:S05]  /*2840*/  @!P0 BRA `(.L_x_150) ;  /* 0x0000000000c08947 */ /* 0x000fea0003800000 */
[----:B------:R-:W-:Y:S01]  /*2850*/  IMAD R10, R9, 0x400, R2 ;  /* 0x00000400090a7824 */ /* 0x000fe200078e0202 */
[----:B------:R-:W-:Y:S04]  /*2860*/  BSSY.RECONVERGENT B1, `(.L_x_151) ;  /* 0x000000f000017945 */ /* 0x000fe80003800200 */
[----:B------:R-:W0:Y:S04]  /*2870*/  LDS R14, [R10] ;  /* 0x000000000a0e7984 */ /* 0x000e280000000800 */
[----:B------:R-:W1:Y:S04]  /*2880*/  LDS R12, [R10+0x400] ;  /* 0x000400000a0c7984 */ /* 0x000e680000000800 */
[----:B------:R-:W2:Y:S04]  /*2890*/  LDS R20, [R10+0x800] ;  /* 0x000800000a147984 */ /* 0x000ea80000000800 */
[----:B------:R-:W3:Y:S01]  /*28a0*/  LDS R8, [R10+0xc00] ;  /* 0x000c00000a087984 */ /* 0x000ee20000000800 */
[----:B0-----:R-:W-:-:S02]  /*28b0*/  ISETP.NE.AND P0, PT, R14, RZ, PT ;  /* 0x000000ff0e00720c */ /* 0x001fc40003f05270 */
[----:B-1----:R-:W-:Y:S02]  /*28c0*/  ISETP.NE.AND P1, PT, R12, RZ, PT ;  /* 0x000000ff0c00720c */ /* 0x002fe40003f25270 */
[----:B--2---:R-:W-:Y:S02]  /*28d0*/  ISETP.NE.AND P2, PT, R20, RZ, PT ;  /* 0x000000ff1400720c */ /* 0x004fe40003f45270 */
[----:B---3--:R-:W-:-:S07]  /*28e0*/  ISETP.NE.AND P3, PT, R8, RZ, PT ;  /* 0x000000ff0800720c */ /* 0x008fce0003f65270 */
[----:B------:R-:W-:Y:S06]  /*28f0*/  @!P0 BRA `(.L_x_152) ;  /* 0x0000000000148947 */ /* 0x000fec0003800000 */
[----:B------:R-:W0:Y:S01]  /*2900*/  LDC.64 R10, c[0x0][0x380] ;  /* 0x0000e000ff0a7b82 */ /* 0x000e220000000a00 */
[----:B------:R-:W-:-:S04]  /*2910*/  IMAD R15, R9, 0x100, R0 ;  /* 0x00000100090f7824 */ /* 0x000fc800078e0200 */
[----:B0-----:R-:W-:-:S04]  /*2920*/  IMAD.WIDE.U32 R10, R15, 0x8, R10 ;  /* 0x000000080f0a7825 */ /* 0x001fc800078e000a */
[----:B------:R-:W-:-:S05]  /*2930*/  IMAD.MOV.U32 R15, RZ, RZ, RZ ;  /* 0x000000ffff0f7224 */ /* 0x000fca00078e00ff */
[----:B------:R0:W-:Y:S02]  /*2940*/  REDG.E.ADD.64.STRONG.GPU desc[UR16][R10.64], R14 ;  /* 0x0000000e0a00798e */ /* 0x0001e4000c12e510 */
.L_x_152:
[----:B------:R-:W-:Y:S05]  /*2950*/  BSYNC.RECONVERGENT B1 ;  /* 0x0000000000017941 */ /* 0x000fea0003800200 */
.L_x_151:
[----:B------:R-:W-:Y:S04]  /*2960*/  BSSY.RECONVERGENT B1, `(.L_x_153) ;  /* 0x0000009000017945 */ /* 0x000fe80003800200 */
[----:B------:R-:W-:Y:S05]  /*2970*/  @!P1 BRA `(.L_x_154) ;  /* 0x00000000001c9947 */ /* 0x000fea0003800000 */
[----:B0-----:R-:W0:Y:S01]  /*2980*/  LDC.64 R10, c[0x0][0x380] ;  /* 0x0000e000ff0a7b82 */ /* 0x001e220000000a00 */
[----:B------:R-:W-:Y:S02]  /*2990*/  IMAD R15, R9, 0x100, R0 ;  /* 0x00000100090f7824 */ /* 0x000fe400078e0200 */
[----:B------:R-:W-:Y:S02]  /*29a0*/  IMAD.MOV.U32 R14, RZ, RZ, R12 ;  /* 0x000000ffff0e7224 */ /* 0x000fe400078e000c */
[----:B------:R-:W-:-:S04]  /*29b0*/  VIADD R15, R15, 0x100 ;  /* 0x000001000f0f7836 */ /* 0x000fc80000000000 */
[----:B0-----:R-:W-:-:S04]  /*29c0*/  IMAD.WIDE.U32 R10, R15, 0x8, R10 ;  /* 0x000000080f0a7825 */ /* 0x001fc800078e000a */
[----:B------:R-:W-:-:S05]  /*29d0*/  IMAD.MOV.U32 R15, RZ, RZ, RZ ;  /* 0x000000ffff0f7224 */ /* 0x000fca00078e00ff */
[----:B------:R1:W-:Y:S02]  /*29e0*/  REDG.E.ADD.64.STRONG.GPU desc[UR16][R10.64], R14 ;  /* 0x0000000e0a00798e */ /* 0x0003e4000c12e510 */
.L_x_154:
[----:B------:R-:W-:Y:S05]  /*29f0*/  BSYNC.RECONVERGENT B1 ;  /* 0x0000000000017941 */ /* 0x000fea0003800200 */
.L_x_153:
[----:B------:R-:W-:Y:S04]  /*2a00*/  BSSY.RECONVERGENT B1, `(.L_x_155) ;  /* 0x0000009000017945 */ /* 0x000fe80003800200 */
[----:B------:R-:W-:Y:S05]  /*2a10*/  @!P2 BRA `(.L_x_156) ;  /* 0x00000000001ca947 */ /* 0x000fea0003800000 */
[----:B01----:R-:W0:Y:S01]  /*2a20*/  LDC.64 R10, c[0x0][0x380] ;  /* 0x0000e000ff0a7b82 */ /* 0x003e220000000a00 */
[----:B------:R-:W-:Y:S02]  /*2a30*/  IMAD R15, R9, 0x100, R0 ;  /* 0x00000100090f7824 */ /* 0x000fe400078e0200 */
[----:B------:R-:W-:Y:S02]  /*2a40*/  IMAD.MOV.U32 R14, RZ, RZ, R20 ;  /* 0x000000ffff0e7224 */ /* 0x000fe400078e0014 */
[----:B------:R-:W-:-:S04]  /*2a50*/  VIADD R15, R15, 0x200 ;  /* 0x000002000f0f7836 */ /* 0x000fc80000000000 */
[----:B0-----:R-:W-:-:S04]  /*2a60*/  IMAD.WIDE.U32 R10, R15, 0x8, R10 ;  /* 0x000000080f0a7825 */ /* 0x001fc800078e000a */
[----:B------:R-:W-:-:S05]  /*2a70*/  IMAD.MOV.U32 R15, RZ, RZ, RZ ;  /* 0x000000ffff0f7224 */ /* 0x000fca00078e00ff */
[----:B------:R2:W-:Y:S02]  /*2a80*/  REDG.E.ADD.64.STRONG.GPU desc[UR16][R10.64], R14 ;  /* 0x0000000e0a00798e */ /* 0x0005e4000c12e510 */
.L_x_156:
[----:B------:R-:W-:Y:S05]  /*2a90*/  BSYNC.RECONVERGENT B1 ;  /* 0x0000000000017941 */ /* 0x000fea0003800200 */
.L_x_155:
[----:B------:R-:W-:Y:S04]  /*2aa0*/  BSSY.RECONVERGENT B1, `(.L_x_157) ;  /* 0x0000009000017945 */ /* 0x000fe80003800200 */
[----:B------:R-:W-:Y:S05]  /*2ab0*/  @!P3 BRA `(.L_x_158) ;  /* 0x00000000001cb947 */ /* 0x000fea0003800000 */
[----:B012---:R-:W0:Y:S01]  /*2ac0*/  LDC.64 R10, c[0x0][0x380] ;  /* 0x0000e000ff0a7b82 */ /* 0x007e220000000a00 */
[----:B------:R-:W-:Y:S02]  /*2ad0*/  IMAD R15, R9, 0x100, R0 ;  /* 0x00000100090f7824 */ /* 0x000fe400078e0200 */
[----:B------:R-:W-:Y:S02]  /*2ae0*/  IMAD.MOV.U32 R14, RZ, RZ, R8 ;  /* 0x000000ffff0e7224 */ /* 0x000fe400078e0008 */
[----:B------:R-:W-:-:S04]  /*2af0*/  VIADD R15, R15, 0x300 ;  /* 0x000003000f0f7836 */ /* 0x000fc80000000000 */
[----:B0-----:R-:W-:-:S04]  /*2b00*/  IMAD.WIDE.U32 R10, R15, 0x8, R10 ;  /* 0x000000080f0a7825 */ /* 0x001fc800078e000a */
[----:B------:R-:W-:-:S05]  /*2b10*/  IMAD.MOV.U32 R15, RZ, RZ, RZ ;  /* 0x000000ffff0f7224 */ /* 0x000fca00078e00ff */
[----:B------:R3:W-:Y:S02]  /*2b20*/  REDG.E.ADD.64.STRONG.GPU desc[UR16][R10.64], R14 ;  /* 0x0000000e0a00798e */ /* 0x0007e4000c12e510 */
.L_x_158:
[----:B------:R-:W-:Y:S05]  /*2b30*/  BSYNC.RECONVERGENT B1 ;  /* 0x0000000000017941 */ /* 0x000fea0003800200 */
.L_x_157:
[----:B------:R-:W-:-:S07]  /*2b40*/  VIADD R9, R9, 0x4 ;  /* 0x0000000409097836 */ /* 0x000fce0000000000 */
.L_x_150:
[----:B------:R-:W-:Y:S01]  /*2b50*/  ISETP.NE.AND P0, PT, R16, RZ, PT ;  /* 0x000000ff1000720c */ /* 0x000fe20003f05270 */
[----:B------:R-:W-:-:S12]  /*2b60*/  BSSY.RECONVERGENT B1, `(.L_x_149) ;  /* 0x0000029000017945 */ /* 0x000fd80003800200 */
[----:B------:R-:W-:Y:S05]  /*2b70*/  @!P0 BRA `(.L_x_159) ;  /* 0x00000000009c8947 */ /* 0x000fea0003800000 */
[----:B------:R-:W-:-:S13]  /*2b80*/  ISETP.NE.AND P0, PT, R19, RZ, PT ;  /* 0x000000ff1300720c */ /* 0x000fda0003f05270 */
[----:B------:R-:W-:Y:S05]  /*2b90*/  @!P0 BRA `(.L_x_160) ;  /* 0x0000000000648947 */ /* 0x000fea0003800000 */
[----:B0123--:R-:W-:Y:S01]  /*2ba0*/  IMAD R10, R9, 0x400, R2 ;  /* 0x00000400090a7824 */ /* 0x00ffe200078e0202 */
[----:B------:R-:W-:Y:S04]  /*2bb0*/  BSSY.RECONVERGENT B2, `(.L_x_161) ;  /* 0x000000c000027945 */ /* 0x000fe80003800200 */
[----:B------:R-:W0:Y:S04]  /*2bc0*/  LDS R8, [R10] ;  /* 0x000000000a087984 */ /* 0x000e280000000800 */
[----:B------:R-:W1:Y:S01]  /*2bd0*/  LDS R12, [R10+0x400] ;  /* 0x000400000a0c7984 */ /* 0x000e620000000800 */
[----:B0-----:R-:W-:-:S02]  /*2be0*/  ISETP.NE.AND P0, PT, R8, RZ, PT ;  /* 0x000000ff0800720c */ /* 0x001fc40003f05270 */
[----:B-1----:R-:W-:-:S11]  /*2bf0*/  ISETP.NE.AND P1, PT, R12, RZ, PT ;  /* 0x000000ff0c00720c */ /* 0x002fd60003f25270 */
[----:B------:R-:W-:Y:S05]  /*2c00*/  @!P0 BRA `(.L_x_162) ;  /* 0x0000000000188947 */ /* 0x000fea0003800000 */
[----:B------:R-:W0:Y:S01]  /*2c10*/  LDC.64 R10, c[0x0][0x380] ;  /* 0x0000e000ff0a7b82 */ /* 0x000e220000000a00 */
[----:B------:R-:W-:-:S04]  /*2c20*/  IMAD R15, R9, 0x100, R0 ;  /* 0x00000100090f7824 */ /* 0x000fc800078e0200 */
[----:B0-----:R-:W-:-:S04]  /*2c30*/  IMAD.WIDE.U32 R14, R15, 0x8, R10 ;  /* 0x000000080f0e7825 */ /* 0x001fc800078e000a */
[----:B------:R-:W-:Y:S02]  /*2c40*/  IMAD.MOV.U32 R10, RZ, RZ, R8 ;  /* 0x000000ffff0a7224 */ /* 0x000fe400078e0008 */
[----:B------:R-:W-:-:S05]  /*2c50*/  IMAD.MOV.U32 R11, RZ, RZ, RZ ;  /* 0x000000ffff0b7224 */ /* 0x000fca00078e00ff */
[----:B------:R0:W-:Y:S02]  /*2c60*/  REDG.E.ADD.64.STRONG.GPU desc[UR16][R14.64], R10 ;  /* 0x0000000a0e00798e */ /* 0x0001e4000c12e510 */
.L_x_162:
[----:B------:R-:W-:Y:S05]  /*2c70*/  BSYNC.RECONVERGENT B2 ;  /* 0x0000000000027941 */ /* 0x000fea0003800200 */
.L_x_161:
[----:B------:R-:W-:Y:S04]  /*2c80*/  BSSY.RECONVERGENT B2, `(.L_x_163) ;  /* 0x0000009000027945 */ /* 0x000fe80003800200 */
[----:B------:R-:W-:Y:S05]  /*2c90*/  @!P1 BRA `(.L_x_164) ;  /* 0x00000000001c9947 */ /* 0x000fea0003800000 */
[----:B0-----:R-:W0:Y:S01]  /*2ca0*/  LDC.64 R10, c[0x0][0x380] ;  /* 0x0000e000ff0a7b82 */ /* 0x001e220000000a00 */
[----:B------:R-:W-:-:S04]  /*2cb0*/  IMAD R8, R9, 0x100, R0 ;  /* 0x0000010009087824 */ /* 0x000fc800078e0200 */
[----:B------:R-:W-:-:S04]  /*2cc0*/  VIADD R15, R8, 0x100 ;  /* 0x00000100080f7836 */ /* 0x000fc80000000000 */
[----:B0-----:R-:W-:-:S04]  /*2cd0*/  IMAD.WIDE.U32 R14, R15, 0x8, R10 ;  /* 0x000000080f0e7825 */ /* 0x001fc800078e000a */
[----:B------:R-:W-:Y:S02]  /*2ce0*/  IMAD.MOV.U32 R10, RZ, RZ, R12 ;  /* 0x000000ffff0a7224 */ /* 0x000fe400078e000c */
[----:B------:R-:W-:-:S05]  /*2cf0*/  IMAD.MOV.U32 R11, RZ, RZ, RZ ;  /* 0x000000ffff0b7224 */ /* 0x000fca00078e00ff */
[----:B------:R1:W-:Y:S02]  /*2d00*/  REDG.E.ADD.64.STRONG.GPU desc[UR16][R14.64], R10 ;  /* 0x0000000a0e00798e */ /* 0x0003e4000c12e510 */
.L_x_164:
[----:B------:R-:W-:Y:S05]  /*2d10*/  BSYNC.RECONVERGENT B2 ;  /* 0x0000000000027941 */ /* 0x000fea0003800200 */
.L_x_163:
[----:B------:R-:W-:-:S07]  /*2d20*/  VIADD R9, R9, 0x2 ;  /* 0x0000000209097836 */ /* 0x000fce0000000000 */
.L_x_160:
[----:B------:R-:W-:-:S13]  /*2d30*/  ISETP.NE.AND P0, PT, R7, RZ, PT ;  /* 0x000000ff0700720c */ /* 0x000fda0003f05270 */
[----:B------:R-:W-:Y:S05]  /*2d40*/  @!P0 BRA `(.L_x_159) ;  /* 0x0000000000288947 */ /* 0x000fea0003800000 */
[----:B------:R-:W-:-:S05]  /*2d50*/  IMAD R8, R9, 0x400, R2 ;  /* 0x0000040009087824 */ /* 0x000fca00078e0202 */
[----:B------:R-:W4:Y:S02]  /*2d60*/  LDS R12, [R8] ;  /* 0x00000000080c7984 */ /* 0x000f240000000800 */
[----:B----4-:R-:W-:-:S13]  /*2d70*/  ISETP.NE.AND P0, PT, R12, RZ, PT ;  /* 0x000000ff0c00720c */ /* 0x010fda0003f05270 */
[----:B------:R-:W-:Y:S05]  /*2d80*/  @!P0 BRA `(.L_x_159) ;  /* 0x0000000000188947 */ /* 0x000fea0003800000 */
[----:B0123--:R-:W0:Y:S01]  /*2d90*/  LDC.64 R10, c[0x0][0x380] ;  /* 0x0000e000ff0a7b82 */ /* 0x00fe220000000a00 */
[----:B------:R-:W-:-:S04]  /*2da0*/  IMAD R9, R9, 0x100, R0 ;  /* 0x0000010009097824 */ /* 0x000fc800078e0200 */
[----:B0-----:R-:W-:-:S04]  /*2db0*/  IMAD.WIDE.U32 R8, R9, 0x8, R10 ;  /* 0x0000000809087825 */ /* 0x001fc800078e000a */
[----:B------:R-:W-:Y:S02]  /*2dc0*/  IMAD.MOV.U32 R10, RZ, RZ, R12 ;  /* 0x000000ffff0a7224 */ /* 0x000fe400078e000c */
[----:B------:R-:W-:-:S05]  /*2dd0*/  IMAD.MOV.U32 R11, RZ, RZ, RZ ;  /* 0x000000ffff0b7224 */ /* 0x000fca00078e00ff */
[----:B------:R4:W-:Y:S02]  /*2de0*/  REDG.E.ADD.64.STRONG.GPU desc[UR16][R8.64], R10 ;  /* 0x0000000a0800798e */ /* 0x0009e4000c12e510 */
.L_x_159:
[----:B------:R-:W-:Y:S05]  /*2df0*/  BSYNC.RECONVERGENT B1 ;  /* 0x0000000000017941 */ /* 0x000fea0003800200 */
.L_x_149:
[----:B------:R-:W-:-:S13]  /*2e00*/  ISETP.GT.U32.AND P0, PT, R0, 0x7f, PT ;  /* 0x0000007f0000780c */ /* 0x000fda0003f04070 */
[----:B------:R-:W-:Y:S05]  /*2e10*/  @P0 BRA `(.L_x_130) ;  /* 0x0000000800a00947 */ /* 0x000fea0003800000 */
[----:B------:R-:W-:Y:S01]  /*2e20*/  ISETP.GE.U32.AND P0, PT, R13, 0x7, PT ;  /* 0x000000070d00780c */ /* 0x000fe20003f06070 */
[----:B----4-:R-:W-:-:S12]  /*2e30*/  IMAD.MOV.U32 R9, RZ, RZ, RZ ;  /* 0x000000ffff097224 */ /* 0x010fd800078e00ff */
[----:B------:R-:W-:Y:S05]  /*2e40*/  @!P0 BRA `(.L_x_165) ;  /* 0x0000000400248947 */ /* 0x000fea0003800000 */
[----:B------:R-:W4:Y:S01]  /*2e50*/  LDC.64 R8, c[0x0][0x380] ;  /* 0x0000e000ff087b82 */ /* 0x000f220000000a00 */
[----:B0123--:R-:W-:-:S07]  /*2e60*/  IMAD.MOV.U32 R15, RZ, RZ, RZ ;  /* 0x000000ffff0f7224 */ /* 0x00ffce00078e00ff */
.L_x_182:
[C---:B01234-:R-:W-:Y:S01]  /*2e70*/  IMAD R12, R15.reuse, 0x400, R2 ;  /* 0x000004000f0c7824 */ /* 0x05ffe200078e0202 */
[----:B------:R-:W-:Y:S01]  /*2e80*/  BSSY.RECONVERGENT B1, `(.L_x_166) ;  /* 0x0000012000017945 */ /* 0x000fe20003800200 */
[C---:B------:R-:W-:Y:S02]  /*2e90*/  IMAD R11, R15.reuse, 0x100, R0 ;  /* 0x000001000f0b7824 */ /* 0x040fe400078e0200 */
[----:B------:R-:W-:Y:S01]  /*2ea0*/  VIADD R15, R15, 0x8 ;  /* 0x000000080f0f7836 */ /* 0x000fe20000000000 */
[----:B------:R-:W0:Y:S01]  /*2eb0*/  LDS R14, [R12+0x200] ;  /* 0x000200000c0e7984 */ /* 0x000e220000000800 */
[----:B----4-:R-:W-:-:S03]  /*2ec0*/  IMAD.WIDE.U32 R10, R11, 0x8, R8 ;  /* 0x000000080b0a7825 */ /* 0x010fc600078e0008 */
[----:B------:R-:W1:Y:S04]  /*2ed0*/  LDS R20, [R12+0x600] ;  /* 0x000600000c147984 */ /* 0x000e680000000800 */
[----:B------:R2:W3:Y:S04]  /*2ee0*/  LDS R21, [R12+0xa00] ;  /* 0x000a00000c157984 */ /* 0x0004e80000000800 */
[----:B------:R2:W4:Y:S04]  /*2ef0*/  LDS R22, [R12+0xe00] ;  /* 0x000e00000c167984 */ /* 0x0005280000000800 */
[----:B------:R2:W2:Y:S04]  /*2f00*/  LDS R23, [R12+0x1200] ;  /* 0x001200000c177984 */ /* 0x0004a80000000800 */
[----:B------:R0:W2:Y:S04]  /*2f10*/  LDS R24, [R12+0x1600] ;  /* 0x001600000c187984 */ /* 0x0000a80000000800 */
[----:B------:R0:W2:Y:S04]  /*2f20*/  LDS R25, [R12+0x1a00] ;  /* 0x001a00000c197984 */ /* 0x0000a80000000800 */
[----:B------:R0:W2:Y:S02]  /*2f30*/  LDS R26, [R12+0x1e00] ;  /* 0x001e00000c1a7984 */ /* 0x0000a40000000800 */
[----:B0-----:R-:W-:-:S02]  /*2f40*/  ISETP.NE.AND P0, PT, R14, RZ, PT ;  /* 0x000000ff0e00720c */ /* 0x001fc40003f05270 */
[----:B-1----:R-:W-:-:S11]  /*2f50*/  ISETP.NE.AND P1, PT, R20, RZ, PT ;  /* 0x000000ff1400720c */ /* 0x002fd60003f25270 */
[----:B---34-:R-:W-:Y:S05]  /*2f60*/  @!P0 BRA `(.L_x_167) ;  /* 0x00000000000c8947 */ /* 0x018fea0003800000 */
[----:B--2---:R-:W-:Y:S02]  /*2f70*/  IMAD.MOV.U32 R12, RZ, RZ, R14 ;  /* 0x000000ffff0c7224 */ /* 0x004fe400078e000e */
[----:B------:R-:W-:-:S05]  /*2f80*/  IMAD.MOV.U32 R13, RZ, RZ, RZ ;  /* 0x000000ffff0d7224 */ /* 0x000fca00078e00ff */
[----:B------:R0:W-:Y:S02]  /*2f90*/  REDG.E.ADD.64.STRONG.GPU desc[UR16][R10.64+0x400], R12 ;  /* 0x0004000c0a00798e */ /* 0x0001e4000c12e510 */
.L_x_167:
[----:B------:R-:W-:Y:S05]  /*2fa0*/  BSYNC.RECONVERGENT B1 ;  /* 0x0000000000017941 */ /* 0x000fea0003800200 */
.L_x_166:
[----:B------:R-:W-:Y:S04]  /*2fb0*/  BSSY.RECONVERGENT B1, `(.L_x_168) ;  /* 0x0000005000017945 */ /* 0x000fe80003800200 */
[----:B------:R-:W-:Y:S05]  /*2fc0*/  @!P1 BRA `(.L_x_169) ;  /* 0x00000000000c9947 */ /* 0x000fea0003800000 */
[----:B0-2---:R-:W-:Y:S02]  /*2fd0*/  IMAD.MOV.U32 R12, RZ, RZ, R20 ;  /* 0x000000ffff0c7224 */ /* 0x005fe400078e0014 */
[----:B------:R-:W-:-:S05]  /*2fe0*/  IMAD.MOV.U32 R13, RZ, RZ, RZ ;  /* 0x000000ffff0d7224 */ /* 0x000fca00078e00ff */
[----:B------:R1:W-:Y:S02]  /*2ff0*/  REDG.E.ADD.64.STRONG.GPU desc[UR16][R10.64+0xc00], R12 ;  /* 0x000c000c0a00798e */ /* 0x0003e4000c12e510 */
.L_x_169:
[----:B------:R-:W-:Y:S05]  /*3000*/  BSYNC.RECONVERGENT B1 ;  /* 0x0000000000017941 */ /* 0x000fea0003800200 */
.L_x_168:
[----:B------:R-:W-:Y:S01]  /*3010*/  ISETP.NE.AND P6, PT, R21, RZ, PT ;  /* 0x000000ff1500720c */ /* 0x000fe20003fc5270 */
[----:B------:R-:W-:Y:S01]  /*3020*/  BSSY.RECONVERGENT B1, `(.L_x_170) ;  /* 0x000000b000017945 */ /* 0x000fe20003800200 */
[----:B------:R-:W-:Y:S02]  /*3030*/  ISETP.NE.AND P0, PT, R15, R6, PT ;  /* 0x000000060f00720c */ /* 0x000fe40003f05270 */
[----:B------:R-:W-:Y:S02]  /*3040*/  ISETP.NE.AND P1, PT, R22, RZ, PT ;  /* 0x000000ff1600720c */ /* 0x000fe40003f25270 */
[----:B--2---:R-:W-:Y:S02]  /*3050*/  ISETP.NE.AND P2, PT, R23, RZ, PT ;  /* 0x000000ff1700720c */ /* 0x004fe40003f45270 */
[----:B------:R-:W-:Y:S02]  /*3060*/  ISETP.NE.AND P3, PT, R24, RZ, PT ;  /* 0x000000ff1800720c */ /* 0x000fe40003f65270 */
[----:B------:R-:W-:-:S02]  /*3070*/  ISETP.NE.AND P4, PT, R25, RZ, PT ;  /* 0x000000ff1900720c */ /* 0x000fc40003f85270 */
[----:B------:R-:W-:Y:S01]  /*3080*/  ISETP.NE.AND P5, PT, R26, RZ, PT ;  /* 0x000000ff1a00720c */ /* 0x000fe20003fa5270 */
[----:B------:R-:W-:-:S12]  /*3090*/  @!P6 BRA `(.L_x_171) ;  /* 0x00000000000ce947 */ /* 0x000fd80003800000 */
[----:B01----:R-:W-:Y:S02]  /*30a0*/  IMAD.MOV.U32 R12, RZ, RZ, R21 ;  /* 0x000000ffff0c7224 */ /* 0x003fe400078e0015 */
[----:B------:R-:W-:-:S05]  /*30b0*/  IMAD.MOV.U32 R13, RZ, RZ, RZ ;  /* 0x000000ffff0d7224 */ /* 0x000fca00078e00ff */
[----:B------:R2:W-:Y:S02]  /*30c0*/  REDG.E.ADD.64.STRONG.GPU desc[UR16][R10.64+0x1400], R12 ;  /* 0x0014000c0a00798e */ /* 0x0005e4000c12e510 */
.L_x_171:
[----:B------:R-:W-:Y:S05]  /*30d0*/  BSYNC.RECONVERGENT B1 ;  /* 0x0000000000017941 */ /* 0x000fea0003800200 */
.L_x_170:
[----:B------:R-:W-:Y:S04]  /*30e0*/  BSSY.RECONVERGENT B1, `(.L_x_172) ;  /* 0x0000005000017945 */ /* 0x000fe80003800200 */
[----:B------:R-:W-:Y:S05]  /*30f0*/  @!P1 BRA `(.L_x_173) ;  /* 0x00000000000c9947 */ /* 0x000fea0003800000 */
[----:B012---:R-:W-:Y:S02]  /*3100*/  IMAD.MOV.U32 R12, RZ, RZ, R22 ;  /* 0x000000ffff0c7224 */ /* 0x007fe400078e0016 */
[----:B------:R-:W-:-:S05]  /*3110*/  IMAD.MOV.U32 R13, RZ, RZ, RZ ;  /* 0x000000ffff0d7224 */ /* 0x000fca00078e00ff */
[----:B------:R3:W-:Y:S02]  /*3120*/  REDG.E.ADD.64.STRONG.GPU desc[UR16][R10.64+0x1c00], R12 ;  /* 0x001c000c0a00798e */ /* 0x0007e4000c12e510 */
.L_x_173:
[----:B------:R-:W-:Y:S05]  /*3130*/  BSYNC.RECONVERGENT B1 ;  /* 0x0000000000017941 */ /* 0x000fea0003800200 */
.L_x_172:
[----:B------:R-:W-:Y:S04]  /*3140*/  BSSY.RECONVERGENT B1, `(.L_x_174) ;  /* 0x0000005000017945 */ /* 0x000fe80003800200 */
[----:B------:R-:W-:Y:S05]  /*3150*/  @!P2 BRA `(.L_x_175) ;  /* 0x00000000000ca947 */ /* 0x000fea0003800000 */
[----:B0123--:R-:W-:Y:S02]  /*3160*/  IMAD.MOV.U32 R12, RZ, RZ, R23 ;  /* 0x000000ffff0c7224 */ /* 0x00ffe400078e0017 */
[----:B------:R-:W-:-:S05]  /*3170*/  IMAD.MOV.U32 R13, RZ, RZ, RZ ;  /* 0x000000ffff0d7224 */ /* 0x000fca00078e00ff */
[----:B------:R4:W-:Y:S02]  /*3180*/  REDG.E.ADD.64.STRONG.GPU desc[UR16][R10.64+0x2400], R12 ;  /* 0x0024000c0a00798e */ /* 0x0009e4000c12e510 */
.L_x_175:
[----:B------:R-:W-:Y:S05]  /*3190*/  BSYNC.RECONVERGENT B1 ;  /* 0x0000000000017941 */ /* 0x000fea0003800200 */
.L_x_174:
[----:B------:R-:W-:Y:S04]  /*31a0*/  BSSY.RECONVERGENT B1, `(.L_x_176) ;  /* 0x0000005000017945 */ /* 0x000fe80003800200 */
[----:B------:R-:W-:Y:S05]  /*31b0*/  @!P3 BRA `(.L_x_177) ;  /* 0x00000000000cb947 */ /* 0x000fea0003800000 */
[----:B01234-:R-:W-:Y:S02]  /*31c0*/  IMAD.MOV.U32 R12, RZ, RZ, R24 ;  /* 0x000000ffff0c7224 */ /* 0x01ffe400078e0018 */
[----:B------:R-:W-:-:S05]  /*31d0*/  IMAD.MOV.U32 R13, RZ, RZ, RZ ;  /* 0x000000ffff0d7224 */ /* 0x000fca00078e00ff */
[----:B------:R0:W-:Y:S02]  /*31e0*/  REDG.E.ADD.64.STRONG.GPU desc[UR16][R10.64+0x2c00], R12 ;  /* 0x002c000c0a00798e */ /* 0x0001e4000c12e510 */
.L_x_177:
[----:B------:R-:W-:Y:S05]  /*31f0*/  BSYNC.RECONVERGENT B1 ;  /* 0x0000000000017941 */ /* 0x000fea0003800200 */
.L_x_176:
[----:B------:R-:W-:Y:S04]  /*3200*/  BSSY.RECONVERGENT B1, `(.L_x_178) ;  /* 0x0000005000017945 */ /* 0x000fe80003800200 */
[----:B------:R-:W-:Y:S05]  /*3210*/  @!P4 BRA `(.L_x_179) ;  /* 0x00000000000cc947 */ /* 0x000fea0003800000 */
[----:B01234-:R-:W-:Y:S02]  /*3220*/  IMAD.MOV.U32 R12, RZ, RZ, R25 ;  /* 0x000000ffff0c7224 */ /* 0x01ffe400078e0019 */
[----:B------:R-:W-:-:S05]  /*3230*/  IMAD.MOV.U32 R13, RZ, RZ, RZ ;  /* 0x000000ffff0d7224 */ /* 0x000fca00078e00ff */
[----:B------:R0:W-:Y:S02]  /*3240*/  REDG.E.ADD.64.STRONG.GPU desc[UR16][R10.64+0x3400], R12 ;  /* 0x0034000c0a00798e */ /* 0x0001e4000c12e510 */
.L_x_179:
[----:B------:R-:W-:Y:S05]  /*3250*/  BSYNC.RECONVERGENT B1 ;  /* 0x0000000000017941 */ /* 0x000fea0003800200 */
.L_x_178:
[----:B------:R-:W-:Y:S04]  /*3260*/  BSSY.RECONVERGENT B1, `(.L_x_180) ;  /* 0x0000005000017945 */ /* 0x000fe80003800200 */
[----:B------:R-:W-:Y:S05]  /*3270*/  @!P5 BRA `(.L_x_181) ;  /* 0x00000000000cd947 */ /* 0x000fea0003800000 */
[----:B01234-:R-:W-:Y:S02]  /*3280*/  IMAD.MOV.U32 R12, RZ, RZ, R26 ;  /* 0x000000ffff0c7224 */ /* 0x01ffe400078e001a */
[----:B------:R-:W-:-:S05]  /*3290*/  IMAD.MOV.U32 R13, RZ, RZ, RZ ;  /* 0x000000ffff0d7224 */ /* 0x000fca00078e00ff */
[----:B------:R0:W-:Y:S02]  /*32a0*/  REDG.E.ADD.64.STRONG.GPU desc[UR16][R10.64+0x3c00], R12 ;  /* 0x003c000c0a00798e */ /* 0x0001e4000c12e510 */
.L_x_181:
[----:B------:R-:W-:Y:S05]  /*32b0*/  BSYNC.RECONVERGENT B1 ;  /* 0x0000000000017941 */ /* 0x000fea0003800200 */
.L_x_180:
[----:B------:R-:W-:Y:S05]  /*32c0*/  @P0 BRA `(.L_x_182) ;  /* 0xfffffff800e80947 */ /* 0x000fea000383ffff */
[----:B------:R-:W-:-:S07]  /*32d0*/  IMAD.MOV.U32 R9, RZ, RZ, R6 ;  /* 0x000000ffff097224 */ /* 0x000fce00078e0006 */
.L_x_165:
[----:B------:R-:W-:-:S13]  /*32e0*/  ISETP.NE.AND P0, PT, R17, RZ, PT ;  /* 0x000000ff1100720c */ /* 0x000fda0003f05270 */
[----:B------:R-:W-:Y:S05]  /*32f0*/  @!P0 BRA `(.L_x_130) ;  /* 0x0000000400688947 */ /* 0x000fea0003800000 */
[----:B------:R-:W-:-:S13]  /*3300*/  ISETP.GE.U32.AND P0, PT, R18, 0x3, PT ;  /* 0x000000031200780c */ /* 0x000fda0003f06070 */
[----:B------:R-:W-:Y:S05]  /*3310*/  @!P0 BRA `(.L_x_183) ;  /* 0x0000000000c08947 */ /* 0x000fea0003800000 */
[----:B------:R-:W-:Y:S01]  /*3320*/  IMAD R8, R9, 0x400, R2 ;  /* 0x0000040009087824 */ /* 0x000fe200078e0202 */
[----:B------:R-:W-:Y:S04]  /*3330*/  BSSY.RECONVERGENT B1, `(.L_x_184) ;  /* 0x000000f000017945 */ /* 0x000fe80003800200 */
[----:B01234-:R-:W0:Y:S04]  /*3340*/  LDS R12, [R8+0x200] ;  /* 0x00020000080c7984 */ /* 0x01fe280000000800 */
        /* <DEDUP_REMOVED lines=13> */
.L_x_185:
[----:B------:R-:W-:Y:S05]  /*3420*/  BSYNC.RECONVERGENT B1 ;  /* 0x0000000000017941 */ /* 0x000fea0003800200 */
.L_x_184:
        /* <DEDUP_REMOVED lines=9> */
.L_x_187:
[----:B------:R-:W-:Y:S05]  /*34c0*/  BSYNC.RECONVERGENT B1 ;  /* 0x0000000000017941 */ /* 0x000fea0003800200 */
.L_x_186:
        /* <DEDUP_REMOVED lines=9> */
.L_x_189:
[----:B------:R-:W-:Y:S05]  /*3560*/  BSYNC.RECONVERGENT B1 ;  /* 0x0000000000017941 */ /* 0x000fea0003800200 */
.L_x_188:
        /* <DEDUP_REMOVED lines=9> */
.L_x_191:
[----:B------:R-:W-:Y:S05]  /*3600*/  BSYNC.RECONVERGENT B1 ;  /* 0x0000000000017941 */ /* 0x000fea0003800200 */
.L_x_190:
[----:B------:R-:W-:-:S07]  /*3610*/  VIADD R9, R9, 0x4 ;  /* 0x0000000409097836 */ /* 0x000fce0000000000 */
.L_x_183:
[----:B------:R-:W-:-:S13]  /*3620*/  ISETP.NE.AND P0, PT, R16, RZ, PT ;  /* 0x000000ff1000720c */ /* 0x000fda0003f05270 */
[----:B------:R-:W-:Y:S05]  /*3630*/  @!P0 BRA `(.L_x_130) ;  /* 0x0000000000988947 */ /* 0x000fea0003800000 */
[----:B------:R-:W-:-:S13]  /*3640*/  ISETP.NE.AND P0, PT, R19, RZ, PT ;  /* 0x000000ff1300720c */ /* 0x000fda0003f05270 */
[----:B------:R-:W-:Y:S05]  /*3650*/  @!P0 BRA `(.L_x_192) ;  /* 0x0000000000648947 */ /* 0x000fea0003800000 */
[----:B01234-:R-:W-:Y:S01]  /*3660*/  IMAD R10, R9, 0x400, R2 ;  /* 0x00000400090a7824 */ /* 0x01ffe200078e0202 */
[----:B------:R-:W-:Y:S04]  /*3670*/  BSSY.RECONVERGENT B1, `(.L_x_193) ;  /* 0x000000c000017945 */ /* 0x000fe80003800200 */
[----:B------:R-:W0:Y:S04]  /*3680*/  LDS R6, [R10+0x200] ;  /* 0x000200000a067984 */ /* 0x000e280000000800 */
        /* <DEDUP_REMOVED lines=10> */
.L_x_194:
[----:B------:R-:W-:Y:S05]  /*3730*/  BSYNC.RECONVERGENT B1 ;  /* 0x0000000000017941 */ /* 0x000fea0003800200 */
.L_x_193:
        /* <DEDUP_REMOVED lines=9> */
.L_x_196:
[----:B------:R-:W-:Y:S05]  /*37d0*/  BSYNC.RECONVERGENT B1 ;  /* 0x0000000000017941 */ /* 0x000fea0003800200 */
.L_x_195:
[----:B------:R-:W-:-:S07]  /*37e0*/  VIADD R9, R9, 0x2 ;  /* 0x0000000209097836 */ /* 0x000fce0000000000 */
.L_x_192:
[----:B------:R-:W-:-:S13]  /*37f0*/  ISETP.NE.AND P0, PT, R7, RZ, PT ;  /* 0x000000ff0700720c */ /* 0x000fda0003f05270 */
[----:B------:R-:W-:Y:S05]  /*3800*/  @!P0 BRA `(.L_x_130) ;  /* 0x0000000000248947 */ /* 0x000fea0003800000 */
[----:B------:R-:W-:-:S05]  /*3810*/  IMAD R6, R9, 0x400, R2 ;  /* 0x0000040009067824 */ /* 0x000fca00078e0202 */
[----:B------:R-:W5:Y:S02]  /*3820*/  LDS R8, [R6+0x200] ;  /* 0x0002000006087984 */ /* 0x000f640000000800 */
[----:B-----5:R-:W-:-:S13]  /*3830*/  ISETP.NE.AND P0, PT, R8, RZ, PT ;  /* 0x000000ff0800720c */ /* 0x020fda0003f05270 */
[----:B------:R-:W-:Y:S05]  /*3840*/  @!P0 BRA `(.L_x_130) ;  /* 0x0000000000148947 */ /* 0x000fea0003800000 */
[----:B------:R-:W5:Y:S01]  /*3850*/  LDC.64 R6, c[0x0][0x380] ;  /* 0x0000e000ff067b82 */ /* 0x000f620000000a00 */
[----:B------:R-:W-:-:S04]  /*3860*/  IMAD R9, R9, 0x100, R0 ;  /* 0x0000010009097824 */ /* 0x000fc800078e0200 */
[----:B-----5:R-:W-:-:S04]  /*3870*/  IMAD.WIDE.U32 R6, R9, 0x8, R6 ;  /* 0x0000000809067825 */ /* 0x020fc800078e0006 */
[----:B------:R-:W-:-:S05]  /*3880*/  IMAD.MOV.U32 R9, RZ, RZ, RZ ;  /* 0x000000ffff097224 */ /* 0x000fca00078e00ff */
[----:B------:R0:W-:Y:S02]  /*3890*/  REDG.E.ADD.64.STRONG.GPU desc[UR16][R6.64+0x400], R8 ;  /* 0x000400080600798e */ /* 0x0001e4000c12e510 */
.L_x_130:
[----:B------:R-:W-:Y:S05]  /*38a0*/  BSYNC.RECONVERGENT B0 ;  /* 0x0000000000007941 */ /* 0x000fea0003800200 */
.L_x_129:
[----:B------:R-:W1:Y:S01]  /*38b0*/  LDCU.64 UR4, c[0x0][0x390] ;  /* 0x00007200ff0477ac */ /* 0x000e620008000a00 */
[----:B------:R-:W-:-:S04]  /*38c0*/  UIADD3 UR6, UP1, UPT, UR6, 0x1, URZ ;  /* 0x0000000106067890 */ /* 0x000fc8000ff3e0ff */
[----:B------:R-:W-:Y:S02]  /*38d0*/  UIADD3.X UR7, UPT, UPT, URZ, UR7, URZ, UP1, !UPT ;  /* 0x00000007ff077290 */ /* 0x000fe40008ffe4ff */
[----:B-1----:R-:W-:-:S04]  /*38e0*/  UIADD3 UR9, UP0, UPT, UR4, -0x1, URZ ;  /* 0xffffffff04097890 */ /* 0x002fc8000ff1e0ff */
[----:B------:R-:W-:-:S04]  /*38f0*/  UIADD3.X UR10, UPT, UPT, UR5, -0x1, URZ, UP0, !UPT ;  /* 0xffffffff050a7890 */ /* 0x000fc800087fe4ff */
[----:B------:R-:W-:-:S04]  /*3900*/  USHF.R.U64 UR9, UR9, 0x1e, UR10 ;  /* 0x0000001e09097899 */ /* 0x000fc8000800120a */
[----:B------:R-:W-:-:S04]  /*3910*/  UIADD3 UR9, UP0, UPT, UR9, 0x1, URZ ;  /* 0x0000000109097890 */ /* 0x000fc8000ff1e0ff */
[----:B------:R-:W-:Y:S02]  /*3920*/  ULEA.HI.X UR10, UR10, URZ, URZ, 0x2, UP0 ;  /* 0x000000ff0a0a7291 */ /* 0x000fe400080f14ff */
[----:B------:R-:W-:-:S04]  /*3930*/  UISETP.LT.U32.AND UP0, UPT, UR9, UR4, UPT ;  /* 0x000000040900728c */ /* 0x000fc8000bf01070 */
[----:B------:R-:W-:-:S04]  /*3940*/  UISETP.LT.U32.AND.EX UP0, UPT, UR10, UR5, UPT, UP0 ;  /* 0x000000050a00728c */ /* 0x000fc8000bf01100 */
[----:B------:R-:W-:Y:S02]  /*3950*/  USEL UR4, UR9, UR4, UP0 ;  /* 0x0000000409047287 */ /* 0x000fe40008000000 */
[----:B------:R-:W-:Y:S02]  /*3960*/  USEL UR5, UR10, UR5, UP0 ;  /* 0x000000050a057287 */ /* 0x000fe40008000000 */
[----:B------:R-:W-:-:S04]  /*3970*/  UISETP.NE.U32.AND UP0, UPT, UR6, UR4, UPT ;  /* 0x000000040600728c */ /* 0x000fc8000bf05070 */
[----:B------:R-:W-:Y:S01]  /*3980*/  UISETP.NE.AND.EX UP0, UPT, UR7, UR5, UPT, UP0 ;  /* 0x000000050700728c */ /* 0x000fe2000bf05300 */
[----:B------:R-:W-:Y:S08]  /*3990*/  BAR.SYNC.DEFER_BLOCKING 0x0 ;  /* 0x0000000000007b1d */ /* 0x000ff00000010000 */
[----:B------:R-:W-:Y:S05]  /*39a0*/  BRA.U UP0, `(.L_x_197) ;  /* 0xffffffc900007547 */ /* 0x000fea000b83ffff */
[----:B------:R-:W-:Y:S05]  /*39b0*/  EXIT ;  /* 0x000000000000794d */ /* 0x000fea0003800000 */
.L_x_198:
        /* <DEDUP_REMOVED lines=12> */
.L_x_550:


//--------------------- .text._ZN3cub18CUB_300001_SM_10006detail10radix_sort31DeviceRadixSortSingleTileKernelINS1_5radix10policy_hubIddyE10Policy1000ELNS0_9SortOrderE0EddyNS1_21identity_decomposer_tEEEvPKT1_PSA_PKT2_PSE_T3_iiT4_ --------------------------
	.section	.text._ZN3cub18CUB_300001_SM_10006detail10radix_sort31DeviceRadixSortSingleTileKernelINS1_5radix10policy_hubIddyE10Policy1000ELNS0_9SortOrderE0EddyNS1_21identity_decomposer_tEEEvPKT1_PSA_PKT2_PSE_T3_iiT4_,"ax",@progbits
	.align	128
        .global         _ZN3cub18CUB_300001_SM_10006detail10radix_sort31DeviceRadixSortSingleTileKernelINS1_5radix10policy_hubIddyE10Policy1000ELNS0_9SortOrderE0EddyNS1_21identity_decomposer_tEEEvPKT1_PSA_PKT2_PSE_T3_iiT4_
        .type           _ZN3cub18CUB_300001_SM_10006detail10radix_sort31DeviceRadixSortSingleTileKernelINS1_5radix10policy_hubIddyE10Policy1000ELNS0_9SortOrderE0EddyNS1_21identity_decomposer_tEEEvPKT1_PSA_PKT2_PSE_T3_iiT4_,@function
        .size           _ZN3cub18CUB_300001_SM_10006detail10radix_sort31DeviceRadixSortSingleTileKernelINS1_5radix10policy_hubIddyE10Policy1000ELNS0_9SortOrderE0EddyNS1_21identity_decomposer_tEEEvPKT1_PSA_PKT2_PSE_T3_iiT4_,(.L_x_551 - _ZN3cub18CUB_300001_SM_10006detail10radix_sort31DeviceRadixSortSingleTileKernelINS1_5radix10policy_hubIddyE10Policy1000ELNS0_9SortOrderE0EddyNS1_21identity_decomposer_tEEEvPKT1_PSA_PKT2_PSE_T3_iiT4_)
        .other          _ZN3cub18CUB_300001_SM_10006detail10radix_sort31DeviceRadixSortSingleTileKernelINS1_5radix10policy_hubIddyE10Policy1000ELNS0_9SortOrderE0EddyNS1_21identity_decomposer_tEEEvPKT1_PSA_PKT2_PSE_T3_iiT4_,@"STO_CUDA_ENTRY STV_DEFAULT"
_ZN3cub18CUB_300001_SM_10006detail10radix_sort31DeviceRadixSortSingleTileKernelINS1_5radix10policy_hubIddyE10Policy1000ELNS0_9SortOrderE0EddyNS1_21identity_decomposer_tEEEvPKT1_PSA_PKT2_PSE_T3_iiT4_:
.text._ZN3cub18CUB_300001_SM_10006detail10radix_sort31DeviceRadixSortSingleTileKernelINS1_5radix10policy_hubIddyE10Policy1000ELNS0_9SortOrderE0EddyNS1_21identity_decomposer_tEEEvPKT1_PSA_PKT2_PSE_T3_iiT4_:
[----:B------:R-:W-:Y:S01]  /*0000*/  LDC R1, c[0x0][0x37c] ;  /* 0x0000df00ff017b82 */ /* 0x000fe20000000800 */
[----:B------:R-:W0:Y:S01]  /*0010*/  S2R R0, SR_TID.X ;  /* 0x0000000000007919 */ /* 0x000e220000002100 */
[----:B------:R-:W1:Y:S06]  /*0020*/  LDCU UR4, c[0x0][0x3a0] ;  /* 0x00007400ff0477ac */ /* 0x000e6c0008000800 */
[----:B------:R-:W2:Y:S01]  /*0030*/  LDC.64 R4, c[0x0][0x380] ;  /* 0x0000e000ff047b82 */ /* 0x000ea20000000a00 */
[----:B------:R-:W-:Y:S01]  /*0040*/  IMAD.MOV.U32 R7, RZ, RZ, 0x7fffffff ;  /* 0x7fffffffff077424 */ /* 0x000fe200078e00ff */
[----:B------:R-:W3:Y:S01]  /*0050*/  LDCU.64 UR10, c[0x0][0x358] ;  /* 0x00006b00ff0a77ac */ /* 0x000ee20008000a00 */
[----:B------:R-:W-:-:S02]  /*0060*/  IMAD.MOV.U32 R8, RZ, RZ, -0x1 ;  /* 0xffffffffff087424 */ /* 0x000fc400078e00ff */
[----:B------:R-:W-:Y:S02]  /*0070*/  IMAD.MOV.U32 R9, RZ, RZ, 0x7fffffff ;  /* 0x7fffffffff097424 */ /* 0x000fe400078e00ff */
[----:B------:R-:W-:Y:S02]  /*0080*/  IMAD.MOV.U32 R34, RZ, RZ, -0x1 ;  /* 0xffffffffff227424 */ /* 0x000fe400078e00ff */
[----:B------:R-:W-:Y:S02]  /*0090*/  IMAD.MOV.U32 R35, RZ, RZ, 0x7fffffff ;  /* 0x7fffffffff237424 */ /* 0x000fe400078e00ff */
[----:B------:R-:W-:Y:S02]  /*00a0*/  IMAD.MOV.U32 R36, RZ, RZ, -0x1 ;  /* 0xffffffffff247424 */ /* 0x000fe400078e00ff */
[----:B------:R-:W-:Y:S02]  /*00b0*/  IMAD.MOV.U32 R37, RZ, RZ, 0x7fffffff ;  /* 0x7fffffffff257424 */ /* 0x000fe400078e00ff */
[----:B------:R-:W-:-:S02]  /*00c0*/  IMAD.MOV.U32 R38, RZ, RZ, -0x1 ;  /* 0xffffffffff267424 */ /* 0x000fc400078e00ff */
[----:B------:R-:W-:Y:S02]  /*00d0*/  IMAD.MOV.U32 R39, RZ, RZ, 0x7fffffff ;  /* 0x7fffffffff277424 */ /* 0x000fe400078e00ff */
[----:B------:R-:W-:Y:S02]  /*00e0*/  IMAD.MOV.U32 R40, RZ, RZ, -0x1 ;  /* 0xffffffffff287424 */ /* 0x000fe400078e00ff */
[----:B------:R-:W-:Y:S02]  /*00f0*/  IMAD.MOV.U32 R41, RZ, RZ, 0x7fffffff ;  /* 0x7fffffffff297424 */ /* 0x000fe400078e00ff */
[----:B------:R-:W-:Y:S02]  /*0100*/  IMAD.MOV.U32 R42, RZ, RZ, -0x1 ;  /* 0xffffffffff2a7424 */ /* 0x000fe400078e00ff */
[----:B------:R-:W-:Y:S02]  /*0110*/  IMAD.MOV.U32 R43, RZ, RZ, 0x7fffffff ;  /* 0x7fffffffff2b7424 */ /* 0x000fe400078e00ff */
[----:B------:R-:W-:-:S02]  /*0120*/  IMAD.MOV.U32 R44, RZ, RZ, -0x1 ;  /* 0xffffffffff2c7424 */ /* 0x000fc400078e00ff */
[----:B------:R-:W-:Y:S01]  /*0130*/  IMAD.MOV.U32 R45, RZ, RZ, 0x7fffffff ;  /* 0x7fffffffff2d7424 */ /* 0x000fe200078e00ff */
[----:B------:R-:W4:Y:S01]  /*0140*/  S2UR UR6, SR_CgaCtaId ;  /* 0x00000000000679c3 */ /* 0x000f220000008800 */
[----:B0-----:R-:W-:Y:S01]  /*0150*/  IMAD R31, R0, 0x9, RZ ;  /* 0x00000009001f7824 */ /* 0x001fe200078e02ff */
[----:B------:R-:W0:Y:S01]  /*0160*/  S2R R101, SR_LANEID ;  /* 0x0000000000657919 */ /* 0x000e220000000000 */
[----:B------:R-:W0:Y:S02]  /*0170*/  LDCU UR9, c[0x0][0x3ac] ;  /* 0x00007580ff0977ac */ /* 0x000e240008000800 */
[C---:B------:R-:W-:Y:S01]  /*0180*/  VIADD R6, R31.reuse, 0x1 ;  /* 0x000000011f067836 */ /* 0x040fe20000000000 */
[C---:B-1----:R-:W-:Y:S01]  /*0190*/  ISETP.GE.AND P2, PT, R31.reuse, UR4, PT ;  /* 0x000000041f007c0c */ /* 0x042fe2000bf46270 */
[C---:B------:R-:W-:Y:S02]  /*01a0*/  VIADD R10, R31.reuse, 0x2 ;  /* 0x000000021f0a7836 */ /* 0x040fe40000000000 */
[----:B--2---:R-:W-:Y:S01]  /*01b0*/  IMAD.WIDE.U32 R4, R31, 0x8, R4 ;  /* 0x000000081f047825 */ /* 0x004fe200078e0004 */
[----:B------:R-:W-:-:S02]  /*01c0*/  ISETP.GE.AND P1, PT, R6, UR4, PT ;  /* 0x0000000406007c0c */ /* 0x000fc4000bf26270 */
[----:B------:R-:W-:Y:S01]  /*01d0*/  ISETP.GE.AND P0, PT, R10, UR4, PT ;  /* 0x000000040a007c0c */ /* 0x000fe2000bf06270 */
[----:B------:R-:W-:Y:S01]  /*01e0*/  IMAD.MOV.U32 R6, RZ, RZ, -0x1 ;  /* 0xffffffffff067424 */ /* 0x000fe200078e00ff */
[----:B------:R-:W-:Y:S01]  /*01f0*/  P2R R30, PR, RZ, 0x4 ;  /* 0x00000004ff1e7803 */ /* 0x000fe20000000000 */
[C---:B------:R-:W-:Y:S01]  /*0200*/  VIADD R11, R31.reuse, 0x3 ;  /* 0x000000031f0b7836 */ /* 0x040fe20000000000 */
[----:B------:R-:W-:Y:S01]  /*0210*/  P2R R32, PR, RZ, 0x2 ;  /* 0x00000002ff207803 */ /* 0x000fe20000000000 */
[----:B------:R-:W-:Y:S02]  /*0220*/  VIADD R10, R31, 0x4 ;  /* 0x000000041f0a7836 */ /* 0x000fe40000000000 */
[----:B---3--:R-:W2:Y:S03]  /*0230*/  @!P2 LDG.E.64 R6, desc[UR10][R4.64] ;  /* 0x0000000a0406a981 */ /* 0x008ea6000c1e1b00 */
[----:B------:R-:W-:Y:S01]  /*0240*/  ISETP.GE.AND P2, PT, R10, UR4, PT ;  /* 0x000000040a007c0c */ /* 0x000fe2000bf46270 */
[----:B------:R-:W3:Y:S01]  /*0250*/  @!P1 LDG.E.64 R8, desc[UR10][R4.64+0x8] ;  /* 0x0000080a04089981 */ /* 0x000ee2000c1e1b00 */
[----:B------:R-:W-:Y:S01]  /*0260*/  ISETP.GE.AND P1, PT, R11, UR4, PT ;  /* 0x000000040b007c0c */ /* 0x000fe2000bf26270 */
[----:B------:R-:W-:-:S02]  /*0270*/  IMAD.MOV.U32 R10, RZ, RZ, -0x1 ;  /* 0xffffffffff0a7424 */ /* 0x000fc400078e00ff */
[----:B------:R-:W-:Y:S02]  /*0280*/  IMAD.MOV.U32 R11, RZ, RZ, 0x7fffffff ;  /* 0x7fffffffff0b7424 */ /* 0x000fe400078e00ff */
[C---:B------:R-:W-:Y:S02]  /*0290*/  VIADD R28, R31.reuse, 0x5 ;  /* 0x000000051f1c7836 */ /* 0x040fe40000000000 */
[----:B------:R-:W-:Y:S01]  /*02a0*/  VIADD R29, R31, 0x6 ;  /* 0x000000061f1d7836 */ /* 0x000fe20000000000 */
[----:B------:R-:W-:Y:S01]  /*02b0*/  P2R R46, PR, RZ, 0x1 ;  /* 0x00000001ff2e7803 */ /* 0x000fe20000000000 */
[----:B------:R-:W3:Y:S01]  /*02c0*/  @!P0 LDG.E.64 R10, desc[UR10][R4.64+0x10] ;  /* 0x0000100a040a8981 */ /* 0x000ee2000c1e1b00 */
[----:B------:R-:W-:Y:S02]  /*02d0*/  ISETP.NE.AND P0, PT, R32, RZ, PT ;  /* 0x000000ff2000720c */ /* 0x000fe40003f05270 */
[----:B------:R-:W-:Y:S01]  /*02e0*/  ISETP.GE.AND P3, PT, R28, UR4, PT ;  /* 0x000000041c007c0c */ /* 0x000fe2000bf66270 */
[----:B------:R-:W3:Y:S01]  /*02f0*/  @!P1 LDG.E.64 R34, desc[UR10][R4.64+0x18] ;  /* 0x0000180a04229981 */ /* 0x000ee2000c1e1b00 */
[----:B------:R-:W-:-:S02]  /*0300*/  ISETP.GE.AND P4, PT, R29, UR4, PT ;  /* 0x000000041d007c0c */ /* 0x000fc4000bf86270 */
[----:B------:R-:W-:Y:S01]  /*0310*/  P2R R33, PR, RZ, 0x1 ;  /* 0x00000001ff217803 */ /* 0x000fe20000000000 */
[C---:B------:R-:W-:Y:S01]  /*0320*/  VIADD R32, R31.reuse, 0x8 ;  /* 0x000000081f207836 */ /* 0x040fe20000000000 */
[----:B------:R-:W-:Y:S01]  /*0330*/  ISETP.NE.AND P0, PT, R30, RZ, PT ;  /* 0x000000ff1e00720c */ /* 0x000fe20003f05270 */
[C---:B------:R-:W-:Y:S01]  /*0340*/  VIADD R30, R31.reuse, 0x7 ;  /* 0x000000071f1e7836 */ /* 0x040fe20000000000 */
[----:B------:R-:W3:Y:S01]  /*0350*/  @!P2 LDG.E.64 R36, desc[UR10][R4.64+0x20] ;  /* 0x0000200a0424a981 */ /* 0x000ee2000c1e1b00 */
[----:B------:R-:W1:Y:S01]  /*0360*/  LDC.64 R28, c[0x0][0x390] ;  /* 0x0000e400ff1c7b82 */ /* 0x000e620000000a00 */
[----:B------:R-:W-:Y:S02]  /*0370*/  ISETP.GE.AND P6, PT, R32, UR4, PT ;  /* 0x0000000420007c0c */ /* 0x000fe4000bfc6270 */
[----:B------:R-:W-:Y:S01]  /*0380*/  ISETP.GE.AND P5, PT, R30, UR4, PT ;  /* 0x000000041e007c0c */ /* 0x000fe2000bfa6270 */
[----:B------:R-:W3:Y:S01]  /*0390*/  @!P3 LDG.E.64 R38, desc[UR10][R4.64+0x28] ;  /* 0x0000280a0426b981 */ /* 0x000ee2000c1e1b00 */
[----:B------:R-:W4:Y:S03]  /*03a0*/  LDCU.64 UR4, c[0x0][0x3a8] ;  /* 0x00007500ff0477ac */ /* 0x000f260008000a00 */
[----:B------:R-:W3:Y:S06]  /*03b0*/  @!P4 LDG.E.64 R40, desc[UR10][R4.64+0x30] ;  /* 0x0000300a0428c981 */ /* 0x000eec000c1e1b00 */
[----:B------:R-:W3:Y:S04]  /*03c0*/  @!P6 LDG.E.64 R44, desc[UR10][R4.64+0x40] ;  /* 0x0000400a042ce981 */ /* 0x000ee8000c1e1b00 */
[----:B------:R0:W3:Y:S01]  /*03d0*/  @!P5 LDG.E.64 R42, desc[UR10][R4.64+0x38] ;  /* 0x0000380a042ad981 */ /* 0x0000e2000c1e1b00 */
[----:B-1----:R-:W-:Y:S01]  /*03e0*/  IMAD.WIDE.U32 R28, R31, 0x8, R28 ;  /* 0x000000081f1c7825 */ /* 0x002fe200078e001c */
[----:B------:R-:W-:Y:S06]  /*03f0*/  BAR.SYNC.DEFER_BLOCKING 0x0 ;  /* 0x0000000000007b1d */ /* 0x000fec0000010000 */
[----:B------:R-:W5:Y:S01]  /*0400*/  @!P0 LDG.E.64 R2, desc[UR10][R28.64] ;  /* 0x0000000a1c028981 */ /* 0x000f62000c1e1b00 */
[----:B------:R-:W-:-:S03]  /*0410*/  ISETP.NE.AND P0, PT, R33, RZ, PT ;  /* 0x000000ff2100720c */ /* 0x000fc60003f05270 */
[----:B------:R-:W5:Y:S01]  /*0420*/  @!P1 LDG.E.64 R16, desc[UR10][R28.64+0x18] ;  /* 0x0000180a1c109981 */ /* 0x000f62000c1e1b00 */
[----:B0-----:R-:W-:-:S03]  /*0430*/  IMAD.MOV.U32 R4, RZ, RZ, -0x1 ;  /* 0xffffffffff047424 */ /* 0x001fc600078e00ff */
[----:B------:R-:W5:Y:S04]  /*0440*/  @!P2 LDG.E.64 R18, desc[UR10][R28.64+0x20] ;  /* 0x0000200a1c12a981 */ /* 0x000f68000c1e1b00 */
[----:B------:R-:W5:Y:S04]  /*0450*/  @!P3 LDG.E.64 R20, desc[UR10][R28.64+0x28] ;  /* 0x0000280a1c14b981 */ /* 0x000f68000c1e1b00 */
[----:B------:R-:W5:Y:S01]  /*0460*/  @!P0 LDG.E.64 R12, desc[UR10][R28.64+0x8] ;  /* 0x0000080a1c0c8981 */ /* 0x000f62000c1e1b00 */
[----:B------:R-:W-:-:S03]  /*0470*/  ISETP.NE.AND P0, PT, R46, RZ, PT ;  /* 0x000000ff2e00720c */ /* 0x000fc60003f05270 */
[----:B------:R-:W5:Y:S04]  /*0480*/  @!P4 LDG.E.64 R22, desc[UR10][R28.64+0x30] ;  /* 0x0000300a1c16c981 */ /* 0x000f68000c1e1b00 */
[----:B------:R-:W5:Y:S04]  /*0490*/  @!P5 LDG.E.64 R24, desc[UR10][R28.64+0x38] ;  /* 0x0000380a1c18d981 */ /* 0x000f68000c1e1b00 */
[----:B------:R-:W5:Y:S04]  /*04a0*/  @!P6 LDG.E.64 R26, desc[UR10][R28.64+0x40] ;  /* 0x0000400a1c1ae981 */ /* 0x000f68000c1e1b00 */
[----:B------:R0:W5:Y:S01]  /*04b0*/  @!P0 LDG.E.64 R14, desc[UR10][R28.64+0x10] ;  /* 0x0000100a1c0e8981 */ /* 0x000162000c1e1b00 */
[----:B----4-:R-:W-:-:S02]  /*04c0*/  UIADD3 UR7, UPT, UPT, UR4, 0x6, URZ ;  /* 0x0000000604077890 */ /* 0x010fc4000fffe0ff */
[----:B------:R-:W-:-:S03]  /*04d0*/  UIADD3 UR5, UPT, UPT, -UR4, UR5, URZ ;  /* 0x0000000504057290 */ /* 0x000fc6000fffe1ff */
[----:B------:R-:W-:Y:S02]  /*04e0*/  UMOV UR4, 0x400 ;  /* 0x0000040000047882 */ /* 0x000fe40000000000 */
[----:B------:R-:W-:Y:S01]  /*04f0*/  ULEA UR4, UR6, UR4, 0x18 ;  /* 0x0000000406047291 */ /* 0x000fe2000f8ec0ff */
[----:B------:R-:W-:-:S05]  /*0500*/  SHF.R.U32.HI R102, RZ, 0x5, R0 ;  /* 0x00000005ff667819 */ /* 0x000fca0000011600 */
[----:B------:R-:W-:Y:S02]  /*0510*/  LEA R49, R0, UR4, 0x2 ;  /* 0x0000000400317c11 */ /* 0x000fe4000f8e10ff */
[----:B------:R-:W-:Y:S01]  /*0520*/  LEA R46, R102, UR4, 0x2 ;  /* 0x00000004662e7c11 */ /* 0x000fe2000f8e10ff */
[----:B------:R-:W-:Y:S01]  /*0530*/  BAR.SYNC.DEFER_BLOCKING 0x0 ;  /* 0x0000000000007b1d */ /* 0x000fe20000010000 */
[----:B--2---:R-:W-:Y:S02]  /*0540*/  ISETP.GT.U32.AND P0, PT, R6, -0x1, PT ;  /* 0xffffffff0600780c */ /* 0x004fe40003f04070 */
[----:B---3--:R-:W-:Y:S02]  /*0550*/  ISETP.GT.U32.AND P1, PT, R8, -0x1, PT ;  /* 0xffffffff0800780c */ /* 0x008fe40003f24070 */
[----:B------:R-:W-:Y:S02]  /*0560*/  ISETP.GT.AND.EX P0, PT, R7, -0x1, PT, P0 ;  /* 0xffffffff0700780c */ /* 0x000fe40003f04300 */
[----:B------:R-:W-:-:S02]  /*0570*/  ISETP.GT.AND.EX P1, PT, R9, -0x1, PT, P1 ;  /* 0xffffffff0900780c */ /* 0x000fc40003f24310 */
[----:B------:R-:W-:Y:S02]  /*0580*/  SEL R33, RZ, 0xffffffff, P0 ;  /* 0xffffffffff217807 */ /* 0x000fe40000000000 */
[----:B------:R-:W-:Y:S02]  /*0590*/  SEL R5, RZ, 0xffffffff, P1 ;  /* 0xffffffffff057807 */ /* 0x000fe40000800000 */
[C---:B------:R-:W-:Y:S02]  /*05a0*/  SEL R31, R4.reuse, 0x80000000, !P1 ;  /* 0x80000000041f7807 */ /* 0x040fe40004800000 */
[----:B------:R-:W-:Y:S02]  /*05b0*/  SEL R47, R4, 0x80000000, !P0 ;  /* 0x80000000042f7807 */ /* 0x000fe40004000000 */
[----:B------:R-:W-:Y:S02]  /*05c0*/  ISETP.GT.U32.AND P1, PT, R34, -0x1, PT ;  /* 0xffffffff2200780c */ /* 0x000fe40003f24070 */
[----:B------:R-:W-:-:S02]  /*05d0*/  ISETP.GT.U32.AND P0, PT, R10, -0x1, PT ;  /* 0xffffffff0a00780c */ /* 0x000fc40003f04070 */
[----:B------:R-:W-:Y:S02]  /*05e0*/  ISETP.GT.AND.EX P1, PT, R35, -0x1, PT, P1 ;  /* 0xffffffff2300780c */ /* 0x000fe40003f24310 */
[----:B------:R-:W-:Y:S02]  /*05f0*/  ISETP.GT.AND.EX P0, PT, R11, -0x1, PT, P0 ;  /* 0xffffffff0b00780c */ /* 0x000fe40003f04300 */
[----:B------:R-:W-:Y:S02]  /*0600*/  ISETP.GT.U32.AND P2, PT, R36, -0x1, PT ;  /* 0xffffffff2400780c */ /* 0x000fe40003f44070 */
[----:B0-----:R-:W-:Y:S02]  /*0610*/  LOP3.LUT R29, R47, R7, RZ, 0x3c, !PT ;  /* 0x000000072f1d7212 */ /* 0x001fe400078e3cff */
[----:B------:R-:W-:Y:S02]  /*0620*/  LOP3.LUT R30, R5, R8, RZ, 0x3c, !PT ;  /* 0x00000008051e7212 */ /* 0x000fe400078e3cff */
[----:B------:R-:W-:-:S02]  /*0630*/  LOP3.LUT R28, R33, R6, RZ, 0x3c, !PT ;  /* 0x00000006211c7212 */ /* 0x000fc400078e3cff */
[----:B------:R-:W-:Y:S02]  /*0640*/  LOP3.LUT R31, R31, R9, RZ, 0x3c, !PT ;  /* 0x000000091f1f7212 */ /* 0x000fe400078e3cff */
[----:B------:R-:W-:Y:S02]  /*0650*/  SEL R5, RZ, 0xffffffff, P1 ;  /* 0xffffffffff057807 */ /* 0x000fe40000800000 */
[C---:B------:R-:W-:Y:S02]  /*0660*/  SEL R7, R4.reuse, 0x80000000, !P1 ;  /* 0x8000000004077807 */ /* 0x040fe40004800000 */
[----:B------:R-:W-:Y:S02]  /*0670*/  ISETP.GT.AND.EX P2, PT, R37, -0x1, PT, P2 ;  /* 0xffffffff2500780c */ /* 0x000fe40003f44320 */
[----:B------:R-:W-:Y:S02]  /*0680*/  SEL R9, RZ, 0xffffffff, P0 ;  /* 0xffffffffff097807 */ /* 0x000fe40000000000 */
[----:B------:R-:W-:-:S02]  /*0690*/  SEL R33, R4, 0x80000000, !P0 ;  /* 0x8000000004217807 */ /* 0x000fc40004000000 */
[----:B------:R-:W-:Y:S02]  /*06a0*/  ISETP.GT.U32.AND P0, PT, R38, -0x1, PT ;  /* 0xffffffff2600780c */ /* 0x000fe40003f04070 */
[----:B------:R-:W-:Y:S02]  /*06b0*/  ISETP.GT.U32.AND P1, PT, R40, -0x1, PT ;  /* 0xffffffff2800780c */ /* 0x000fe40003f24070 */
[----:B------:R-:W-:Y:S02]  /*06c0*/  LOP3.LUT R34, R5, R34, RZ, 0x3c, !PT ;  /* 0x0000002205227212 */ /* 0x000fe400078e3cff */
[----:B------:R-:W-:Y:S02]  /*06d0*/  LOP3.LUT R35, R7, R35, RZ, 0x3c, !PT ;  /* 0x0000002307237212 */ /* 0x000fe400078e3cff */
[----:B------:R-:W-:Y:S02]  /*06e0*/  SEL R5, RZ, 0xffffffff, P2 ;  /* 0xffffffffff057807 */ /* 0x000fe40001000000 */
[----:B------:R-:W-:-:S02]  /*06f0*/  SEL R7, R4, 0x80000000, !P2 ;  /* 0x8000000004077807 */ /* 0x000fc40005000000 */
[----:B------:R-:W-:Y:S02]  /*0700*/  ISETP.GT.AND.EX P0, PT, R39, -0x1, PT, P0 ;  /* 0xffffffff2700780c */ /* 0x000fe40003f04300 */
[----:B------:R-:W-:Y:S02]  /*0710*/  ISETP.GT.AND.EX P1, PT, R41, -0x1, PT, P1 ;  /* 0xffffffff2900780c */ /* 0x000fe40003f24310 */
[----:B------:R-:W-:Y:S02]  /*0720*/  LOP3.LUT R32, R9, R10, RZ, 0x3c, !PT ;  /* 0x0000000a09207212 */ /* 0x000fe400078e3cff */
[----:B------:R-:W-:Y:S02]  /*0730*/  LOP3.LUT R33, R33, R11, RZ, 0x3c, !PT ;  /* 0x0000000b21217212 */ /* 0x000fe400078e3cff */
[----:B------:R-:W-:Y:S02]  /*0740*/  LOP3.LUT R36, R5, R36, RZ, 0x3c, !PT ;  /* 0x0000002405247212 */ /* 0x000fe400078e3cff */
[----:B------:R-:W-:-:S02]  /*0750*/  LOP3.LUT R37, R7, R37, RZ, 0x3c, !PT ;  /* 0x0000002507257212 */ /* 0x000fc400078e3cff */
[----:B------:R-:W-:Y:S02]  /*0760*/  SEL R9, RZ, 0xffffffff, P0 ;  /* 0xffffffffff097807 */ /* 0x000fe40000000000 */
[C---:B------:R-:W-:Y:S02]  /*0770*/  SEL R11, R4.reuse, 0x80000000, !P0 ;  /* 0x80000000040b7807 */ /* 0x040fe40004000000 */
[----:B------:R-:W-:Y:S02]  /*0780*/  SEL R5, RZ, 0xffffffff, P1 ;  /* 0xffffffffff057807 */ /* 0x000fe40000800000 */
[----:B------:R-:W-:Y:S02]  /*0790*/  SEL R7, R4, 0x80000000, !P1 ;  /* 0x8000000004077807 */ /* 0x000fe40004800000 */
[----:B------:R-:W-:Y:S02]  /*07a0*/  ISETP.GT.U32.AND P0, PT, R42, -0x1, PT ;  /* 0xffffffff2a00780c */ /* 0x000fe40003f04070 */
[----:B------:R-:W-:-:S02]  /*07b0*/  ISETP.GT.U32.AND P1, PT, R44, -0x1, PT ;  /* 0xffffffff2c00780c */ /* 0x000fc40003f24070 */
[----:B------:R-:W-:Y:S02]  /*07c0*/  ISETP.GT.AND.EX P0, PT, R43, -0x1, PT, P0 ;  /* 0xffffffff2b00780c */ /* 0x000fe40003f04300 */
[----:B------:R-:W-:Y:S01]  /*07d0*/  ISETP.GT.AND.EX P1, PT, R45, -0x1, PT, P1 ;  /* 0xffffffff2d00780c */ /* 0x000fe20003f24310 */
[----:B------:R-:W-:Y:S01]  /*07e0*/  IMAD R47, R0, 0x80, R49 ;  /* 0x00000080002f7824 */ /* 0x000fe200078e0231 */
[----:B------:R-:W-:Y:S02]  /*07f0*/  LOP3.LUT R38, R9, R38, RZ, 0x3c, !PT ;  /* 0x0000002609267212 */ /* 0x000fe400078e3cff */
[----:B------:R-:W-:Y:S02]  /*0800*/  LOP3.LUT R39, R11, R39, RZ, 0x3c, !PT ;  /* 0x000000270b277212 */ /* 0x000fe400078e3cff */
[----:B------:R-:W-:Y:S02]  /*0810*/  LOP3.LUT R40, R5, R40, RZ, 0x3c, !PT ;  /* 0x0000002805287212 */ /* 0x000fe400078e3cff */
[----:B------:R-:W-:-:S02]  /*0820*/  LOP3.LUT R41, R7, R41, RZ, 0x3c, !PT ;  /* 0x0000002907297212 */ /* 0x000fc400078e3cff */
[----:B------:R-:W-:Y:S02]  /*0830*/  SEL R9, RZ, 0xffffffff, P0 ;  /* 0xffffffffff097807 */ /* 0x000fe40000000000 */
[C---:B------:R-:W-:Y:S02]  /*0840*/  SEL R11, R4.reuse, 0x80000000, !P0 ;  /* 0x80000000040b7807 */ /* 0x040fe40004000000 */
[----:B------:R-:W-:Y:S02]  /*0850*/  SEL R5, RZ, 0xffffffff, P1 ;  /* 0xffffffffff057807 */ /* 0x000fe40000800000 */
[----:B------:R-:W-:Y:S01]  /*0860*/  SEL R7, R4, 0x80000000, !P1 ;  /* 0x8000000004077807 */ /* 0x000fe20004800000 */
[----:B------:R-:W-:Y:S01]  /*0870*/  IMAD R51, R0, -0x3c, R47 ;  /* 0xffffffc400337824 */ /* 0x000fe200078e022f */
[----:B------:R-:W-:Y:S02]  /*0880*/  LOP3.LUT R42, R9, R42, RZ, 0x3c, !PT ;  /* 0x0000002a092a7212 */ /* 0x000fe400078e3cff */
[----:B------:R-:W-:-:S02]  /*0890*/  LOP3.LUT R43, R11, R43, RZ, 0x3c, !PT ;  /* 0x0000002b0b2b7212 */ /* 0x000fc400078e3cff */
[----:B------:R-:W-:Y:S02]  /*08a0*/  LOP3.LUT R44, R5, R44, RZ, 0x3c, !PT ;  /* 0x0000002c052c7212 */ /* 0x000fe400078e3cff */
[----:B------:R-:W-:-:S07]  /*08b0*/  LOP3.LUT R45, R7, R45, RZ, 0x3c, !PT ;  /* 0x0000002d072d7212 */ /* 0x000fce00078e3cff */
.L_x_200:
[----:B------:R-:W-:Y:S01]  /*08c0*/  UISETP.LT.AND UP0, UPT, UR5, 0x6, UPT ;  /* 0x000000060500788c */ /* 0x000fe2000bf01270 */
[C---:B------:R-:W-:Y:S01]  /*08d0*/  ISETP.NE.U32.AND P0, PT, R28.reuse, -0x1, PT ;  /* 0xffffffff1c00780c */ /* 0x040fe20003f05070 */
[----:B------:R-:W-:Y:S01]  /*08e0*/  UMOV UR6, 0x1 ;  /* 0x0000000100067882 */ /* 0x000fe20000000000 */
[----:B------:R-:W-:Y:S01]  /*08f0*/  UIADD3 UR8, UPT, UPT, UR7, -0x6, URZ ;  /* 0xfffffffa07087890 */ /* 0x000fe2000fffe0ff */
[----:B------:R-:W-:Y:S01]  /*0900*/  STS [R49], RZ ;  /* 0x000000ff31007388 */ /* 0x000fe20000000800 */
[----:B------:R-:W-:Y:S01]  /*0910*/  USEL UR4, UR5, 0x6, UP0 ;  /* 0x0000000605047887 */ /* 0x000fe20008000000 */
[C---:B------:R-:W-:Y:S01]  /*0920*/  ISETP.NE.AND.EX P0, PT, R29.reuse, 0x7fffffff, PT, P0 ;  /* 0x7fffffff1d00780c */ /* 0x040fe20003f05300 */
[----:B------:R-:W-:Y:S01]  /*0930*/  UISETP.GE.AND UP0, UPT, UR7, UR9, UPT ;  /* 0x000000090700728c */ /* 0x000fe2000bf06270 */
[----:B------:R-:W-:Y:S01]  /*0940*/  STS [R49+0x400], RZ ;  /* 0x000400ff31007388 */ /* 0x000fe20000000800 */
[----:B------:R-:W-:Y:S01]  /*0950*/  USHF.L.U32 UR4, UR6, UR4, URZ ;  /* 0x0000000406047299 */ /* 0x000fe200080006ff */
[----:B0-----:R-:W-:Y:S01]  /*0960*/  SEL R4, R28, RZ, P0 ;  /* 0x000000ff1c047207 */ /* 0x001fe20000000000 */
[----:B------:R-:W0:Y:S01]  /*0970*/  S2UR UR6, SR_CgaCtaId ;  /* 0x00000000000679c3 */ /* 0x000e220000008800 */
[----:B------:R-:W-:Y:S01]  /*0980*/  SEL R5, R29, 0x80000000, P0 ;  /* 0x800000001d057807 */ /* 0x000fe20000000000 */
[----:B------:R-:W-:Y:S01]  /*0990*/  UIADD3 UR4, UPT, UPT, UR4, -0x1, URZ ;  /* 0xffffffff04047890 */ /* 0x000fe2000fffe0ff */
[----:B------:R-:W-:Y:S01]  /*09a0*/  STS [R49+0x800], RZ ;  /* 0x000800ff31007388 */ /* 0x000fe20000000800 */
[----:B------:R-:W-:-:S02]  /*09b0*/  ISETP.NE.U32.AND P0, PT, R30, -0x1, PT ;  /* 0xffffffff1e00780c */ /* 0x000fc40003f05070 */
[----:B------:R-:W-:Y:S01]  /*09c0*/  SHF.R.U64 R4, R4, UR8, R5 ;  /* 0x0000000804047c19 */ /* 0x000fe20008001205 */
[----:B------:R-:W-:Y:S01]  /*09d0*/  STS [R49+0xc00], RZ ;  /* 0x000c00ff31007388 */ /* 0x000fe20000000800 */
[----:B------:R-:W-:Y:S02]  /*09e0*/  ISETP.NE.AND.EX P0, PT, R31, 0x7fffffff, PT, P0 ;  /* 0x7fffffff1f00780c */ /* 0x000fe40003f05300 */
[----:B------:R-:W-:Y:S01]  /*09f0*/  LOP3.LUT R4, R4, UR4, RZ, 0xc0, !PT ;  /* 0x0000000404047c12 */ /* 0x000fe2000f8ec0ff */
[----:B------:R-:W-:Y:S01]  /*0a00*/  STS [R49+0x1000], RZ ;  /* 0x001000ff31007388 */ /* 0x000fe20000000800 */
[----:B------:R-:W-:Y:S02]  /*0a10*/  ISETP.NE.AND P1, PT, R101, 0x1f, PT ;  /* 0x0000001f6500780c */ /* 0x000fe40003f25270 */
[----:B------:R-:W-:Y:S01]  /*0a20*/  ISETP.NE.AND P2, PT, R102, 0x6, PT ;  /* 0x000000066600780c */ /* 0x000fe20003f45270 */
[----:B------:R-:W-:Y:S01]  /*0a30*/  IMAD.SHL.U32 R5, R4, 0x400, RZ ;  /* 0x0000040004057824 */ /* 0x000fe200078e00ff */
[----:B------:R-:W-:Y:S01]  /*0a40*/  SHF.R.U32.HI R4, RZ, 0x4, R4 ;  /* 0x00000004ff047819 */ /* 0x000fe20000011604 */
[----:B------:R-:W-:Y:S01]  /*0a50*/  STS [R49+0x1400], RZ ;  /* 0x001400ff31007388 */ /* 0x000fe20000000800 */
[----:B------:R-:W-:-:S02]  /*0a60*/  ISETP.NE.AND P3, PT, R102, 0x7, PT ;  /* 0x000000076600780c */ /* 0x000fc40003f65270 */
[----:B------:R-:W-:Y:S01]  /*0a70*/  LOP3.LUT R50, R5, 0x7c00, RZ, 0xc0, !PT ;  /* 0x00007c0005327812 */ /* 0x000fe200078ec0ff */
[----:B------:R-:W-:Y:S01]  /*0a80*/  STS [R49+0x1800], RZ ;  /* 0x001800ff31007388 */ /* 0x000fe20000000800 */
[----:B------:R-:W-:Y:S02]  /*0a90*/  LOP3.LUT R4, R4, 0xffffffe, RZ, 0xc0, !PT ;  /* 0x0ffffffe04047812 */ /* 0x000fe400078ec0ff */
[----:B------:R-:W-:Y:S01]  /*0aa0*/  SEL R5, R31, 0x80000000, P0 ;  /* 0x800000001f057807 */ /* 0x000fe20000000000 */
[----:B------:R-:W-:Y:S01]  /*0ab0*/  STS [R49+0x1c00], RZ ;  /* 0x001c00ff31007388 */ /* 0x000fe20000000800 */
[----:B------:R-:W-:Y:S02]  /*0ac0*/  IADD3 R50, PT, PT, R4, R49, R50 ;  /* 0x0000003104327210 */ /* 0x000fe40007ffe032 */
[----:B------:R-:W-:Y:S01]  /*0ad0*/  SEL R4, R30, RZ, P0 ;  /* 0x000000ff1e047207 */ /* 0x000fe20000000000 */
[----:B------:R-:W-:Y:S01]  /*0ae0*/  STS [R49+0x2000], RZ ;  /* 0x002000ff31007388 */ /* 0x000fe20000000800 */
[----:B------:R-:W-:-:S02]  /*0af0*/  ISETP.NE.U32.AND P0, PT, R32, -0x1, PT ;  /* 0xffffffff2000780c */ /* 0x000fc40003f05070 */
[----:B------:R-:W-:Y:S01]  /*0b00*/  SHF.R.U64 R4, R4, UR8, R5 ;  /* 0x0000000804047c19 */ /* 0x000fe20008001205 */
[----:B------:R-:W-:Y:S01]  /*0b10*/  STS [R49+0x2400], RZ ;  /* 0x002400ff31007388 */ /* 0x000fe20000000800 */
[C---:B------:R-:W-:Y:S02]  /*0b20*/  ISETP.NE.AND.EX P0, PT, R33.reuse, 0x7fffffff, PT, P0 ;  /* 0x7fffffff2100780c */ /* 0x040fe40003f05300 */
[----:B------:R-:W-:Y:S01]  /*0b30*/  LOP3.LUT R4, R4, UR4, RZ, 0xc0, !PT ;  /* 0x0000000404047c12 */ /* 0x000fe2000f8ec0ff */
[----:B------:R-:W-:Y:S01]  /*0b40*/  STS [R49+0x2800], RZ ;  /* 0x002800ff31007388 */ /* 0x000fe20000000800 */
[----:B------:R-:W-:-:S03]  /*0b50*/  SEL R7, R33, 0x80000000, P0 ;  /* 0x8000000021077807 */ /* 0x000fc60000000000 */
[----:B------:R-:W-:Y:S01]  /*0b60*/  STS [R49+0x2c00], RZ ;  /* 0x002c00ff31007388 */ /* 0x000fe20000000800 */
[----:B------:R-:W-:Y:S01]  /*0b70*/  IMAD.SHL.U32 R5, R4, 0x400, RZ ;  /* 0x0000040004057824 */ /* 0x000fe200078e00ff */
[----:B------:R-:W-:Y:S02]  /*0b80*/  SHF.R.U32.HI R4, RZ, 0x4, R4 ;  /* 0x00000004ff047819 */ /* 0x000fe40000011604 */
[----:B------:R-:W-:Y:S02]  /*0b90*/  STS [R49+0x3000], RZ ;  /* 0x003000ff31007388 */ /* 0x000fe40000000800 */
[----:B------:R-:W-:Y:S02]  /*0ba0*/  LOP3.LUT R52, R5, 0x7c00, RZ, 0xc0, !PT ;  /* 0x00007c0005347812 */ /* 0x000fe400078ec0ff */
[----:B------:R-:W-:Y:S01]  /*0bb0*/  STS [R49+0x3400], RZ ;  /* 0x003400ff31007388 */ /* 0x000fe20000000800 */
[----:B------:R-:W-:-:S03]  /*0bc0*/  LOP3.LUT R4, R4, 0xffffffe, RZ, 0xc0, !PT ;  /* 0x0ffffffe04047812 */ /* 0x000fc600078ec0ff */
[----:B------:R-:W-:Y:S01]  /*0bd0*/  STS [R49+0x3800], RZ ;  /* 0x003800ff31007388 */ /* 0x000fe20000000800 */
[----:B------:R-:W-:Y:S02]  /*0be0*/  IADD3 R52, PT, PT, R4, R49, R52 ;  /* 0x0000003104347210 */ /* 0x000fe40007ffe034 */
[----:B------:R-:W-:Y:S01]  /*0bf0*/  SEL R4, R32, RZ, P0 ;  /* 0x000000ff20047207 */ /* 0x000fe20000000000 */
[----:B------:R-:W-:Y:S01]  /*0c00*/  STS [R49+0x3c00], RZ ;  /* 0x003c00ff31007388 */ /* 0x000fe20000000800 */
[----:B------:R-:W-:Y:S02]  /*0c10*/  ISETP.NE.U32.AND P0, PT, R34, -0x1, PT ;  /* 0xffffffff2200780c */ /* 0x000fe40003f05070 */
        /* <DEDUP_REMOVED lines=20> */
[----:B------:R-:W-:Y:S02]  /*0d60*/  ISETP.NE.AND.EX P0, PT, R37, 0x7fffffff, PT, P0 ;  /* 0x7fffffff2500780c */ /* 0x000fe40003f05300 */
[----:B------:R-:W-:Y:S01]  /*0d70*/  LOP3.LUT R4, R4, UR4, RZ, 0xc0, !PT ;  /* 0x0000000404047c12 */ /* 0x000fe2000f8ec0ff */
[----:B------:R-:W-:Y:S04]  /*0d80*/  STS [R49+0x6000], RZ ;  /* 0x006000ff31007388 */ /* 0x000fe80000000800 */
[----:B------:R-:W-:Y:S01]  /*0d90*/  STS [R49+0x6400], RZ ;  /* 0x006400ff31007388 */ /* 0x000fe20000000800 */
[----:B------:R-:W-:Y:S01]  /*0da0*/  IMAD.SHL.U32 R6, R4, 0x400, RZ ;  /* 0x0000040004067824 */ /* 0x000fe200078e00ff */
[----:B------:R-:W-:-:S02]  /*0db0*/  SHF.R.U32.HI R4, RZ, 0x4, R4 ;  /* 0x00000004ff047819 */ /* 0x000fc40000011604 */
[----:B------:R-:W-:Y:S02]  /*0dc0*/  STS [R49+0x6800], RZ ;  /* 0x006800ff31007388 */ /* 0x000fe40000000800 */
[----:B------:R-:W-:Y:S02]  /*0dd0*/  LOP3.LUT R6, R6, 0x7c00, RZ, 0xc0, !PT ;  /* 0x00007c0006067812 */ /* 0x000fe400078ec0ff */
[----:B------:R-:W-:Y:S01]  /*0de0*/  STS [R49+0x6c00], RZ ;  /* 0x006c00ff31007388 */ /* 0x000fe20000000800 */
[----:B------:R-:W-:-:S03]  /*0df0*/  LOP3.LUT R57, R4, 0xffffffe, RZ, 0xc0, !PT ;  /* 0x0ffffffe04397812 */ /* 0x000fc600078ec0ff */
[----:B------:R-:W-:Y:S01]  /*0e00*/  STS [R49+0x7000], RZ ;  /* 0x007000ff31007388 */ /* 0x000fe20000000800 */
[----:B------:R-:W-:Y:S02]  /*0e10*/  IADD3 R57, PT, PT, R57, R49, R6 ;  /* 0x0000003139397210 */ /* 0x000fe40007ffe006 */
[----:B------:R-:W-:Y:S01]  /*0e20*/  SEL R6, R37, 0x80000000, P0 ;  /* 0x8000000025067807 */ /* 0x000fe20000000000 */
[----:B------:R-:W-:Y:S04]  /*0e30*/  STS [R49+0x7400], RZ ;  /* 0x007400ff31007388 */ /* 0x000fe80000000800 */
[----:B------:R-:W-:Y:S04]  /*0e40*/  STS [R49+0x7800], RZ ;  /* 0x007800ff31007388 */ /* 0x000fe80000000800 */
[----:B------:R-:W-:Y:S04]  /*0e50*/  STS [R49+0x7c00], RZ ;  /* 0x007c00ff31007388 */ /* 0x000fe80000000800 */
[----:B------:R-:W-:Y:S04]  /*0e60*/  STS [R49+0x8000], RZ ;  /* 0x008000ff31007388 */ /* 0x000fe80000000800 */
[----:B------:R-:W1:Y:S02]  /*0e70*/  LDS.U16 R48, [R50] ;  /* 0x0000000032307984 */ /* 0x000e640000000400 */
[----:B-1----:R-:W-:-:S05]  /*0e80*/  VIADD R5, R48, 0x1 ;  /* 0x0000000130057836 */ /* 0x002fca0000000000 */
[----:B------:R-:W-:Y:S04]  /*0e90*/  STS.U16 [R50], R5 ;  /* 0x0000000532007388 */ /* 0x000fe80000000400 */
[----:B------:R-:W1:Y:S02]  /*0ea0*/  LDS.U16 R54, [R52] ;  /* 0x0000000034367984 */ /* 0x000e640000000400 */
[----:B-1----:R-:W-:-:S05]  /*0eb0*/  VIADD R5, R54, 0x1 ;  /* 0x0000000136057836 */ /* 0x002fca0000000000 */
[----:B------:R1:W-:Y:S04]  /*0ec0*/  STS.U16 [R52], R5 ;  /* 0x0000000534007388 */ /* 0x0003e80000000400 */
[----:B------:R-:W2:Y:S01]  /*0ed0*/  LDS.U16 R56, [R55] ;  /* 0x0000000037387984 */ /* 0x000ea20000000400 */
[----:B-1----:R-:W-:Y:S02]  /*0ee0*/  SEL R5, R36, RZ, P0 ;  /* 0x000000ff24057207 */ /* 0x002fe40000000000 */
[----:B------:R-:W-:Y:S02]  /*0ef0*/  ISETP.NE.U32.AND P0, PT, R38, -0x1, PT ;  /* 0xffffffff2600780c */ /* 0x000fe40003f05070 */
[----:B------:R-:W-:Y:S02]  /*0f00*/  SHF.R.U64 R5, R5, UR8, R6 ;  /* 0x0000000805057c19 */ /* 0x000fe40008001206 */
[----:B------:R-:W-:-:S02]  /*0f10*/  ISETP.NE.AND.EX P0, PT, R39, 0x7fffffff, PT, P0 ;  /* 0x7fffffff2700780c */ /* 0x000fc40003f05300 */
[----:B------:R-:W-:-:S05]  /*0f20*/  LOP3.LUT R5, R5, UR4, RZ, 0xc0, !PT ;  /* 0x0000000405057c12 */ /* 0x000fca000f8ec0ff */
[----:B------:R-:W-:Y:S01]  /*0f30*/  IMAD.SHL.U32 R6, R5, 0x400, RZ ;  /* 0x0000040005067824 */ /* 0x000fe200078e00ff */
[----:B------:R-:W-:-:S04]  /*0f40*/  SHF.R.U32.HI R5, RZ, 0x4, R5 ;  /* 0x00000004ff057819 */ /* 0x000fc80000011605 */
[----:B------:R-:W-:Y:S02]  /*0f50*/  LOP3.LUT R6, R6, 0x7c00, RZ, 0xc0, !PT ;  /* 0x00007c0006067812 */ /* 0x000fe400078ec0ff */
[----:B------:R-:W-:-:S04]  /*0f60*/  LOP3.LUT R5, R5, 0xffffffe, RZ, 0xc0, !PT ;  /* 0x0ffffffe05057812 */ /* 0x000fc800078ec0ff */
[----:B------:R-:W-:Y:S02]  /*0f70*/  IADD3 R59, PT, PT, R5, R49, R6 ;  /* 0x00000031053b7210 */ /* 0x000fe40007ffe006 */
[----:B------:R-:W-:Y:S02]  /*0f80*/  SEL R5, R38, RZ, P0 ;  /* 0x000000ff26057207 */ /* 0x000fe40000000000 */
[----:B------:R-:W-:Y:S02]  /*0f90*/  SEL R6, R39, 0x80000000, P0 ;  /* 0x8000000027067807 */ /* 0x000fe40000000000 */
[----:B------:R-:W-:Y:S02]  /*0fa0*/  ISETP.NE.U32.AND P0, PT, R40, -0x1, PT ;  /* 0xffffffff2800780c */ /* 0x000fe40003f05070 */
[----:B------:R-:W-:Y:S01]  /*0fb0*/  SHF.R.U64 R5, R5, UR8, R6 ;  /* 0x0000000805057c19 */ /* 0x000fe20008001206 */
[----:B--2---:R-:W-:Y:S01]  /*0fc0*/  VIADD R4, R56, 0x1 ;  /* 0x0000000138047836 */ /* 0x004fe20000000000 */
[----:B------:R-:W-:-:S02]  /*0fd0*/  ISETP.NE.AND.EX P0, PT, R41, 0x7fffffff, PT, P0 ;  /* 0x7fffffff2900780c */ /* 0x000fc40003f05300 */
[----:B------:R-:W-:Y:S02]  /*0fe0*/  LOP3.LUT R5, R5, UR4, RZ, 0xc0, !PT ;  /* 0x0000000405057c12 */ /* 0x000fe4000f8ec0ff */
[----:B------:R-:W-:Y:S03]  /*0ff0*/  STS.U16 [R55], R4 ;  /* 0x0000000437007388 */ /* 0x000fe60000000400 */
[----:B------:R-:W-:Y:S01]  /*1000*/  IMAD.SHL.U32 R6, R5, 0x400, RZ ;  /* 0x0000040005067824 */ /* 0x000fe200078e00ff */
[----:B------:R-:W1:Y:S01]  /*1010*/  LDS.U16 R58, [R57] ;  /* 0x00000000393a7984 */ /* 0x000e620000000400 */
[----:B------:R-:W-:-:S03]  /*1020*/  SHF.R.U32.HI R5, RZ, 0x4, R5 ;  /* 0x00000004ff057819 */ /* 0x000fc60000011605 */
[----:B------:R-:W-:Y:S02]  /*1030*/  LOP3.LUT R6, R6, 0x7c00, RZ, 0xc0, !PT ;  /* 0x00007c0006067812 */ /* 0x000fe400078ec0ff */
[----:B------:R-:W-:-:S04]  /*1040*/  LOP3.LUT R5, R5, 0xffffffe, RZ, 0xc0, !PT ;  /* 0x0ffffffe05057812 */ /* 0x000fc800078ec0ff */
[----:B------:R-:W-:Y:S02]  /*1050*/  IADD3 R61, PT, PT, R5, R49, R6 ;  /* 0x00000031053d7210 */ /* 0x000fe40007ffe006 */
[----:B------:R-:W-:Y:S02]  /*1060*/  SEL R5, R40, RZ, P0 ;  /* 0x000000ff28057207 */ /* 0x000fe40000000000 */
[----:B------:R-:W-:Y:S02]  /*1070*/  SEL R6, R41, 0x80000000, P0 ;  /* 0x8000000029067807 */ /* 0x000fe40000000000 */
        /* <DEDUP_REMOVED lines=8> */
[----:B------:R-:W-:Y:S01]  /*1100*/  IADD3 R63, PT, PT, R5, R49, R6 ;  /* 0x00000031053f7210 */ /* 0x000fe20007ffe006 */
[----:B-1----:R-:W-:Y:S01]  /*1110*/  VIADD R4, R58, 0x1 ;  /* 0x000000013a047836 */ /* 0x002fe20000000000 */
[----:B------:R-:W-:Y:S02]  /*1120*/  SEL R5, R42, RZ, P0 ;  /* 0x000000ff2a057207 */ /* 0x000fe40000000000 */
[----:B------:R-:W-:Y:S02]  /*1130*/  SEL R6, R43, 0x80000000, P0 ;  /* 0x800000002b067807 */ /* 0x000fe40000000000 */
[----:B------:R-:W-:Y:S01]  /*1140*/  STS.U16 [R57], R4 ;  /* 0x0000000439007388 */ /* 0x000fe20000000400 */
[----:B------:R-:W-:Y:S02]  /*1150*/  ISETP.NE.U32.AND P0, PT, R44, -0x1, PT ;  /* 0xffffffff2c00780c */ /* 0x000fe40003f05070 */
[----:B------:R-:W-:Y:S01]  /*1160*/  SHF.R.U64 R5, R5, UR8, R6 ;  /* 0x0000000805057c19 */ /* 0x000fe20008001206 */
[----:B------:R-:W1:Y:S01]  /*1170*/  LDS.U16 R60, [R59] ;  /* 0x000000003b3c7984 */ /* 0x000e620000000400 */
        /* <DEDUP_REMOVED lines=8> */
[----:B------:R-:W-:-:S04]  /*1200*/  SEL R6, R45, 0x80000000, P0 ;  /* 0x800000002d067807 */ /* 0x000fc80000000000 */
[----:B------:R-:W-:-:S04]  /*1210*/  SHF.R.U64 R5, R5, UR8, R6 ;  /* 0x0000000805057c19 */ /* 0x000fc80008001206 */
[----:B------:R-:W-:Y:S01]  /*1220*/  LOP3.LUT R5, R5, UR4, RZ, 0xc0, !PT ;  /* 0x0000000405057c12 */ /* 0x000fe2000f8ec0ff */
[----:B------:R-:W-:Y:S02]  /*1230*/  UMOV UR4, 0x400 ;  /* 0x0000040000047882 */ /* 0x000fe40000000000 */
[----:B0-----:R-:W-:Y:S02]  /*1240*/  ULEA UR4, UR6, UR4, 0x18 ;  /* 0x0000000406047291 */ /* 0x001fe4000f8ec0ff */
[----:B------:R-:W-:Y:S01]  /*1250*/  IMAD.SHL.U32 R6, R5, 0x400, RZ ;  /* 0x0000040005067824 */ /* 0x000fe200078e00ff */
[----:B------:R-:W-:Y:S01]  /*1260*/  SHF.R.U32.HI R5, RZ, 0x4, R5 ;  /* 0x00000004ff057819 */ /* 0x000fe20000011605 */
[----:B-1----:R-:W-:-:S03]  /*1270*/  VIADD R4, R60, 0x1 ;  /* 0x000000013c047836 */ /* 0x002fc60000000000 */
[----:B------:R-:W-:Y:S02]  /*1280*/  LOP3.LUT R6, R6, 0x7c00, RZ, 0xc0, !PT ;  /* 0x00007c0006067812 */ /* 0x000fe400078ec0ff */
[----:B------:R-:W-:Y:S01]  /*1290*/  LOP3.LUT R5, R5, 0xffffffe, RZ, 0xc0, !PT ;  /* 0x0ffffffe05057812 */ /* 0x000fe200078ec0ff */
[----:B------:R-:W-:Y:S03]  /*12a0*/  STS.U16 [R59], R4 ;  /* 0x000000043b007388 */ /* 0x000fe60000000400 */
[----:B------:R-:W-:Y:S01]  /*12b0*/  IADD3 R67, PT, PT, R5, R49, R6 ;  /* 0x0000003105437210 */ /* 0x000fe20007ffe006 */
[----:B------:R-:W0:Y:S02]  /*12c0*/  LDS.U16 R62, [R61] ;  /* 0x000000003d3e7984 */ /* 0x000e240000000400 */
[----:B0-----:R-:W-:-:S05]  /*12d0*/  VIADD R4, R62, 0x1 ;  /* 0x000000013e047836 */ /* 0x001fca0000000000 */
[----:B------:R-:W-:Y:S04]  /*12e0*/  STS.U16 [R61], R4 ;  /* 0x000000043d007388 */ /* 0x000fe80000000400 */
        /* <DEDUP_REMOVED lines=8> */
[----:B------:R-:W-:Y:S01]  /*1370*/  STS.U16 [R67], R6 ;  /* 0x0000000643007388 */ /* 0x000fe20000000400 */
[----:B------:R-:W-:Y:S06]  /*1380*/  BAR.SYNC.DEFER_BLOCKING 0x0 ;  /* 0x0000000000007b1d */ /* 0x000fec0000010000 */
[----:B------:R-:W-:Y:S04]  /*1390*/  LDS R69, [R47] ;  /* 0x000000002f457984 */ /* 0x000fe80000000800 */
[----:B------:R-:W0:Y:S04]  /*13a0*/  LDS R70, [R47+0x4] ;  /* 0x000004002f467984 */ /* 0x000e280000000800 */
[----:B------:R-:W1:Y:S04]  /*13b0*/  LDS R71, [R47+0x8] ;  /* 0x000008002f477984 */ /* 0x000e680000000800 */
[----:B------:R-:W2:Y:S04]  /*13c0*/  LDS R72, [R47+0xc] ;  /* 0x00000c002f487984 */ /* 0x000ea80000000800 */
[----:B------:R-:W3:Y:S04]  /*13d0*/  LDS R73, [R47+0x10] ;  /* 0x000010002f497984 */ /* 0x000ee80000000800 */
[----:B------:R-:W4:Y:S04]  /*13e0*/  LDS R74, [R47+0x14] ;  /* 0x000014002f4a7984 */ /* 0x000f280000000800 */
[----:B------:R-:W4:Y:S04]  /*13f0*/  LDS R75, [R47+0x18] ;  /* 0x000018002f4b7984 */ /* 0x000f280000000800 */
[----:B------:R-:W4:Y:S04]  /*1400*/  LDS R76, [R47+0x1c] ;  /* 0x00001c002f4c7984 */ /* 0x000f280000000800 */
[----:B------:R-:W4:Y:S04]  /*1410*/  LDS R77, [R47+0x20] ;  /* 0x000020002f4d7984 */ /* 0x000f280000000800 */
[----:B------:R-:W4:Y:S04]  /*1420*/  LDS R78, [R47+0x24] ;  /* 0x000024002f4e7984 */ /* 0x000f280000000800 */
[----:B------:R-:W4:Y:S04]  /*1430*/  LDS R79, [R47+0x28] ;  /* 0x000028002f4f7984 */ /* 0x000f280000000800 */
[----:B------:R-:W4:Y:S01]  /*1440*/  LDS R80, [R47+0x2c] ;  /* 0x00002c002f507984 */ /* 0x000f220000000800 */
[----:B0-----:R-:W-:-:S03]  /*1450*/  IMAD.IADD R70, R69, 0x1, R70 ;  /* 0x0000000145467824 */ /* 0x001fc600078e0246 */
[----:B------:R-:W0:Y:S01]  /*1460*/  LDS R81, [R47+0x30] ;  /* 0x000030002f517984 */ /* 0x000e220000000800 */
[----:B-1----:R-:W-:-:S03]  /*1470*/  IMAD.IADD R71, R71, 0x1, R70 ;  /* 0x0000000147477824 */ /* 0x002fc600078e0246 */
[----:B------:R-:W1:Y:S01]  /*1480*/  LDS R82, [R47+0x34] ;  /* 0x000034002f527984 */ /* 0x000e620000000800 */
[----:B--2---:R-:W-:-:S03]  /*1490*/  IMAD.IADD R72, R72, 0x1, R71 ;  /* 0x0000000148487824 */ /* 0x004fc600078e0247 */
[----:B------:R-:W2:Y:S01]  /*14a0*/  LDS R83, [R47+0x38] ;  /* 0x000038002f537984 */ /* 0x000ea20000000800 */
[----:B---3--:R-:W-:-:S03]  /*14b0*/  IMAD.IADD R73, R73, 0x1, R72 ;  /* 0x0000000149497824 */ /* 0x008fc600078e0248 */
[----:B------:R-:W3:Y:S01]  /*14c0*/  LDS R84, [R47+0x3c] ;  /* 0x00003c002f547984 */ /* 0x000ee20000000800 */
[----:B----4-:R-:W-:-:S03]  /*14d0*/  IMAD.IADD R74, R74, 0x1, R73 ;  /* 0x000000014a4a7824 */ /* 0x010fc600078e0249 */
[----:B------:R-:W4:Y:S01]  /*14e0*/  LDS R85, [R47+0x40] ;  /* 0x000040002f557984 */ /* 0x000f220000000800 */
[----:B------:R-:W-:-:S03]  /*14f0*/  IMAD.IADD R75, R75, 0x1, R74 ;  /* 0x000000014b4b7824 */ /* 0x000fc600078e024a */
        /* <DEDUP_REMOVED lines=31> */
[----:B------:R-:W-:-:S04]  /*16f0*/  IMAD.IADD R91, R91, 0x1, R90 ;  /* 0x000000015b5b7824 */ /* 0x000fc800078e025a */
[----:B0-----:R-:W-:-:S04]  /*1700*/  IMAD.IADD R92, R92, 0x1, R91 ;  /* 0x000000015c5c7824 */ /* 0x001fc800078e025b */
[----:B-1----:R-:W-:-:S04]  /*1710*/  IMAD.IADD R93, R93, 0x1, R92 ;  /* 0x000000015d5d7824 */ /* 0x002fc800078e025c */
[----:B--2---:R-:W-:-:S04]  /*1720*/  IMAD.IADD R94, R94, 0x1, R93 ;  /* 0x000000015e5e7824 */ /* 0x004fc800078e025d */
[----:B---3--:R-:W-:-:S04]  /*1730*/  IMAD.IADD R95, R95, 0x1, R94 ;  /* 0x000000015f5f7824 */ /* 0x008fc800078e025e */
[----:B----4-:R-:W-:-:S04]  /*1740*/  IMAD.IADD R96, R96, 0x1, R95 ;  /* 0x0000000160607824 */ /* 0x010fc800078e025f */
[----:B------:R-:W-:-:S04]  /*1750*/  IMAD.IADD R97, R97, 0x1, R96 ;  /* 0x0000000161617824 */ /* 0x000fc800078e0260 */
[----:B------:R-:W-:-:S04]  /*1760*/  IMAD.IADD R98, R98, 0x1, R97 ;  /* 0x0000000162627824 */ /* 0x000fc800078e0261 */
[----:B------:R-:W-:-:S04]  /*1770*/  IMAD.IADD R99, R99, 0x1, R98 ;  /* 0x0000000163637824 */ /* 0x000fc800078e0262 */
[----:B------:R-:W-:-:S04]  /*1780*/  IMAD.IADD R100, R100, 0x1, R99 ;  /* 0x0000000164647824 */ /* 0x000fc800078e0263 */
[----:B------:R-:W-:-:S05]  /*1790*/  IMAD.IADD R103, R5, 0x1, R100 ;  /* 0x0000000105677824 */ /* 0x000fca00078e0264 */
        /* <DEDUP_REMOVED lines=8> */
[----:B------:R-:W0:Y:S02]  /*1820*/  SHFL.UP P0, R104, R105, 0x10, RZ ;  /* 0x0600000069687989 */ /* 0x000e2400000000ff */
[----:B0-----:R-:W-:Y:S01]  /*1830*/  @P0 IMAD.IADD R104, R105, 0x1, R104 ;  /* 0x0000000169680824 */ /* 0x001fe200078e0268 */
[----:B------:R-:W-:-:S03]  /*1840*/  ISETP.NE.AND P0, PT, R102, 0x1, PT ;  /* 0x000000016600780c */ /* 0x000fc60003f05270 */
[----:B------:R-:W-:Y:S01]  /*1850*/  IMAD.IADD R103, R104, 0x1, -R103 ;  /* 0x0000000168677824 */ /* 0x000fe200078e0a67 */
[----:B------:R-:W-:Y:S01]  /*1860*/  @!P1 STS [R46+0x8400], R104 ;  /* 0x008400682e009388 */ /* 0x000fe20000000800 */
[----:B------:R-:W-:Y:S01]  /*1870*/  BAR.SYNC.DEFER_BLOCKING 0x0 ;  /* 0x0000000000007b1d */ /* 0x000fe20000010000 */
[----:B------:R-:W-:-:S05]  /*1880*/  ISETP.NE.AND P1, PT, R102, 0x4, PT ;  /* 0x000000046600780c */ /* 0x000fca0003f25270 */
[----:B------:R-:W0:Y:S04]  /*1890*/  LDS.128 R4, [UR4+0x8400] ;  /* 0x00840004ff047984 */ /* 0x000e280008000c00 */
[----:B------:R-:W1:Y:S01]  /*18a0*/  LDS.128 R8, [UR4+0x8410] ;  /* 0x00841004ff087984 */ /* 0x000e620008000c00 */
[C---:B0-----:R-:W-:Y:S01]  /*18b0*/  SEL R53, R4.reuse, R53, !P0 ;  /* 0x0000003504357207 */ /* 0x041fe20004000000 */
[----:B------:R-:W-:Y:S01]  /*18c0*/  IMAD.IADD R5, R4, 0x1, R5 ;  /* 0x0000000104057824 */ /* 0x000fe200078e0205 */
[----:B------:R-:W-:-:S03]  /*18d0*/  ISETP.NE.AND P0, PT, R102, 0x2, PT ;  /* 0x000000026600780c */ /* 0x000fc60003f05270 */
[----:B------:R-:W-:Y:S01]  /*18e0*/  IMAD.IADD R6, R6, 0x1, R5 ;  /* 0x0000000106067824 */ /* 0x000fe200078e0205 */
[----:B------:R-:W-:Y:S02]  /*18f0*/  SEL R53, R5, R53, !P0 ;  /* 0x0000003505357207 */ /* 0x000fe40004000000 */
[----:B------:R-:W-:Y:S01]  /*1900*/  ISETP.NE.AND P0, PT, R102, 0x3, PT ;  /* 0x000000036600780c */ /* 0x000fe20003f05270 */
[----:B------:R-:W-:-:S03]  /*1910*/  IMAD.IADD R7, R7, 0x1, R6 ;  /* 0x0000000107077824 */ /* 0x000fc600078e0206 */
[----:B------:R-:W-:Y:S01]  /*1920*/  SEL R53, R6, R53, !P0 ;  /* 0x0000003506357207 */ /* 0x000fe20004000000 */
[C---:B-1----:R-:W-:Y:S01]  /*1930*/  IMAD.IADD R8, R7.reuse, 0x1, R8 ;  /* 0x0000000107087824 */ /* 0x042fe200078e0208 */
[----:B------:R-:W-:Y:S02]  /*1940*/  ISETP.NE.AND P0, PT, R102, 0x5, PT ;  /* 0x000000056600780c */ /* 0x000fe40003f05270 */
[----:B------:R-:W-:Y:S01]  /*1950*/  SEL R53, R7, R53, !P1 ;  /* 0x0000003507357207 */ /* 0x000fe20004800000 */
[----:B------:R-:W-:Y:S01]  /*1960*/  IMAD.IADD R9, R9, 0x1, R8 ;  /* 0x0000000109097824 */ /* 0x000fe200078e0208 */
[----:B------:R-:W-:Y:S02]  /*1970*/  ISETP.NE.AND P1, PT, R101, RZ, PT ;  /* 0x000000ff6500720c */ /* 0x000fe40003f25270 */
[----:B------:R-:W-:Y:S01]  /*1980*/  SEL R53, R8, R53, !P0 ;  /* 0x0000003508357207 */ /* 0x000fe20004000000 */
[----:B------:R-:W-:Y:S01]  /*1990*/  IMAD.IADD R10, R10, 0x1, R9 ;  /* 0x000000010a0a7824 */ /* 0x000fe200078e0209 */
[----:B------:R-:W-:-:S02]  /*19a0*/  ISETP.GT.U32.AND P0, PT, R0, 0x1f, PT ;  /* 0x0000001f0000780c */ /* 0x000fc40003f04070 */
[----:B------:R-:W-:Y:S01]  /*19b0*/  SEL R53, R9, R53, !P2 ;  /* 0x0000003509357207 */ /* 0x000fe20005000000 */
[----:B------:R-:W-:Y:S01]  /*19c0*/  IMAD.IADD R11, R11, 0x1, R10 ;  /* 0x000000010b0b7824 */ /* 0x000fe200078e020a */
[----:B------:R-:W-:Y:S02]  /*19d0*/  ISETP.GT.U32.OR P2, PT, R0, 0x1f, P1 ;  /* 0x0000001f0000780c */ /* 0x000fe40000f44470 */
[----:B------:R-:W-:Y:S02]  /*19e0*/  SEL R4, R103, RZ, P1 ;  /* 0x000000ff67047207 */ /* 0x000fe40000800000 */
[----:B------:R-:W-:-:S05]  /*19f0*/  SEL R53, R10, R53, !P3 ;  /* 0x000000350a357207 */ /* 0x000fca0005800000 */
[----:B------:R-:W-:Y:S01]  /*1a00*/  @P0 IMAD.IADD R103, R53, 0x1, R4 ;  /* 0x0000000135670824 */ /* 0x000fe200078e0204 */
[----:B------:R-:W-:-:S03]  /*1a10*/  ISETP.NE.AND P0, PT, R0, RZ, PT ;  /* 0x000000ff0000720c */ /* 0x000fc60003f05270 */
[----:B------:R-:W-:-:S05]  /*1a20*/  @!P2 IMAD.U32 R103, R11, 0x10000, RZ ;  /* 0x000100000b67a824 */ /* 0x000fca00078e00ff */
[----:B------:R-:W-:Y:S01]  /*1a30*/  @!P2 STS [UR4+0x8428], R103 ;  /* 0x00842867ff00a988 */ /* 0x000fe20008000804 */
[----:B------:R-:W-:Y:S06]  /*1a40*/  BAR.SYNC.DEFER_BLOCKING 0x0 ;  /* 0x0000000000007b1d */ /* 0x000fec0000010000 */
[----:B------:R-:W0:Y:S02]  /*1a50*/  LDS R4, [UR4+0x8428] ;  /* 0x00842804ff047984 */ /* 0x000e240008000800 */
[----:B0-----:R-:W-:-:S05]  /*1a60*/  SEL R4, R4, RZ, P0 ;  /* 0x000000ff04047207 */ /* 0x001fca0000000000 */
[----:B------:R-:W-:-:S04]  /*1a70*/  IMAD.IADD R4, R4, 0x1, R103 ;  /* 0x0000000104047824 */ /* 0x000fc800078e0267 */
[--C-:B------:R-:W-:Y:S01]  /*1a80*/  IMAD.IADD R6, R69, 0x1, R4.reuse ;  /* 0x0000000145067824 */ /* 0x100fe200078e0204 */
[----:B------:R-:W-:Y:S01]  /*1a90*/  STS [R47], R4 ;  /* 0x000000042f007388 */ /* 0x000fe20000000800 */
[--C-:B------:R-:W-:Y:S02]  /*1aa0*/  IMAD.IADD R70, R70, 0x1, R4.reuse ;  /* 0x0000000146467824 */ /* 0x100fe400078e0204 */
[--C-:B------:R-:W-:Y:S01]  /*1ab0*/  IMAD.IADD R8, R71, 0x1, R4.reuse ;  /* 0x0000000147087824 */ /* 0x100fe200078e0204 */
[----:B------:R-:W-:Y:S01]  /*1ac0*/  STS [R47+0x4], R6 ;  /* 0x000004062f007388 */ /* 0x000fe20000000800 */
[--C-:B------:R-:W-:Y:S02]  /*1ad0*/  IMAD.IADD R72, R72, 0x1, R4.reuse ;  /* 0x0000000148487824 */ /* 0x100fe400078e0204 */
[--C-:B------:R-:W-:Y:S01]  /*1ae0*/  IMAD.IADD R10, R73, 0x1, R4.reuse ;  /* 0x00000001490a7824 */ /* 0x100fe200078e0204 */
[----:B------:R-:W-:Y:S01]  /*1af0*/  STS [R47+0x8], R70 ;  /* 0x000008462f007388 */ /* 0x000fe20000000800 */
[----:B------:R-:W-:-:S02]  /*1b00*/  IMAD.IADD R74, R74, 0x1, R4 ;  /* 0x000000014a4a7824 */ /* 0x000fc400078e0204 */
[--C-:B------:R-:W-:Y:S01]  /*1b10*/  IMAD.IADD R104, R75, 0x1, R4.reuse ;  /* 0x000000014b687824 */ /* 0x100fe200078e0204 */
[----:B------:R-:W-:Y:S01]  /*1b20*/  STS [R47+0xc], R8 ;  /* 0x00000c082f007388 */ /* 0x000fe20000000800 */
        /* <DEDUP_REMOVED lines=36> */
[----:B------:R-:W-:-:S03]  /*1d70*/  IMAD.IADD R100, R100, 0x1, R4 ;  /* 0x0000000164647824 */ /* 0x000fc600078e0204 */
[----:B------:R-:W-:Y:S04]  /*1d80*/  STS [R47+0x40], R84 ;  /* 0x000040542f007388 */ /* 0x000fe80000000800 */
        /* <DEDUP_REMOVED lines=15> */
[----:B------:R-:W-:Y:S01]  /*1e80*/  STS [R47+0x80], R100 ;  /* 0x000080642f007388 */ /* 0x000fe20000000800 */
[----:B------:R-:W-:Y:S06]  /*1e90*/  BAR.SYNC.DEFER_BLOCKING 0x0 ;  /* 0x0000000000007b1d */ /* 0x000fec0000010000 */
[----:B------:R-:W0:Y:S04]  /*1ea0*/  LDS.U16 R5, [R50] ;  /* 0x0000000032057984 */ /* 0x000e280000000400 */
[----:B------:R-:W1:Y:S04]  /*1eb0*/  LDS.U16 R7, [R52] ;  /* 0x0000000034077984 */ /* 0x000e680000000400 */
[----:B------:R-:W2:Y:S04]  /*1ec0*/  LDS.U16 R55, [R55] ;  /* 0x0000000037377984 */ /* 0x000ea80000000400 */
[----:B------:R-:W3:Y:S04]  /*1ed0*/  LDS.U16 R57, [R57] ;  /* 0x0000000039397984 */ /* 0x000ee80000000400 */
[----:B------:R-:W4:Y:S04]  /*1ee0*/  LDS.U16 R59, [R59] ;  /* 0x000000003b3b7984 */ /* 0x000f280000000400 */
[----:B------:R-:W4:Y:S04]  /*1ef0*/  LDS.U16 R61, [R61] ;  /* 0x000000003d3d7984 */ /* 0x000f280000000400 */
[----:B------:R-:W4:Y:S04]  /*1f00*/  LDS.U16 R63, [R63] ;  /* 0x000000003f3f7984 */ /* 0x000f280000000400 */
[----:B------:R-:W4:Y:S04]  /*1f10*/  LDS.U16 R65, [R65] ;  /* 0x0000000041417984 */ /* 0x000f280000000400 */
[----:B------:R-:W4:Y:S01]  /*1f20*/  LDS.U16 R67, [R67] ;  /* 0x0000000043437984 */ /* 0x000f220000000400 */
[----:B0-----:R-:W-:-:S02]  /*1f30*/  IMAD.IADD R5, R48, 0x1, R5 ;  /* 0x0000000130057824 */ /* 0x001fc400078e0205 */
[----:B-1----:R-:W-:Y:S02]  /*1f40*/  IMAD.IADD R7, R54, 0x1, R7 ;  /* 0x0000000136077824 */ /* 0x002fe400078e0207 */
[----:B--2---:R-:W-:Y:S02]  /*1f50*/  IMAD.IADD R56, R56, 0x1, R55 ;  /* 0x0000000138387824 */ /* 0x004fe400078e0237 */
[----:B---3--:R-:W-:Y:S02]  /*1f60*/  IMAD.IADD R58, R58, 0x1, R57 ;  /* 0x000000013a3a7824 */ /* 0x008fe400078e0239 */
[----:B----4-:R-:W-:Y:S02]  /*1f70*/  IMAD.IADD R60, R60, 0x1, R59 ;  /* 0x000000013c3c7824 */ /* 0x010fe400078e023b */
[----:B------:R-:W-:Y:S02]  /*1f80*/  IMAD.IADD R61, R62, 0x1, R61 ;  /* 0x000000013e3d7824 */ /* 0x000fe400078e023d */
[----:B------:R-:W-:-:S02]  /*1f90*/  IMAD.IADD R63, R64, 0x1, R63 ;  /* 0x00000001403f7824 */ /* 0x000fc400078e023f */
[----:B------:R-:W-:Y:S02]  /*1fa0*/  IMAD.IADD R65, R66, 0x1, R65 ;  /* 0x0000000142417824 */ /* 0x000fe400078e0241 */
[----:B------:R-:W-:Y:S01]  /*1fb0*/  IMAD.IADD R67, R68, 0x1, R67 ;  /* 0x0000000144437824 */ /* 0x000fe200078e0243 */
[----:B------:R-:W-:Y:S06]  /*1fc0*/  BAR.SYNC.DEFER_BLOCKING 0x0 ;  /* 0x0000000000007b1d */ /* 0x000fec0000010000 */
[----:B------:R-:W-:Y:S05]  /*1fd0*/  BRA.U UP0, `(.L_x_199) ;  /* 0x0000000100e07547 */ /* 0x000fea000b800000 */
[----:B------:R-:W-:Y:S01]  /*1fe0*/  LEA R9, R5, UR4, 0x3 ;  /* 0x0000000405097c11 */ /* 0x000fe2000f8e18ff */
[----:B------:R-:W-:Y:S01]  /*1ff0*/  IMAD.MOV.U32 R4, RZ, RZ, R42 ;  /* 0x000000ffff047224 */ /* 0x000fe200078e002a */
[----:B------:R-:W-:Y:S01]  /*2000*/  LEA R11, R7, UR4, 0x3 ;  /* 0x00000004070b7c11 */ /* 0x000fe2000f8e18ff */
[----:B------:R-:W-:Y:S01]  /*2010*/  IMAD.MOV.U32 R5, RZ, RZ, R43 ;  /* 0x000000ffff057224 */ /* 0x000fe200078e002b */
[----:B------:R-:W-:Y:S01]  /*2020*/  LEA R55, R56, UR4, 0x3 ;  /* 0x0000000438377c11 */ /* 0x000fe2000f8e18ff */
[----:B------:R0:W-:Y:S01]  /*2030*/  STS.64 [R9], R28 ;  /* 0x0000001c09007388 */ /* 0x0001e20000000a00 */
        /* <DEDUP_REMOVED lines=9> */
[----:B------:R-:W-:Y:S01]  /*20d0*/  UIADD3 UR7, UPT, UPT, UR7, 0x6, URZ ;  /* 0x0000000607077890 */ /* 0x000fe2000fffe0ff */
[----:B------:R-:W-:Y:S01]  /*20e0*/  LEA R67, R67, UR4, 0x3 ;  /* 0x0000000443437c11 */ /* 0x000fe2000f8e18ff */
[----:B------:R0:W-:Y:S01]  /*20f0*/  STS.64 [R57], R34 ;  /* 0x0000002239007388 */ /* 0x0001e20000000a00 */
[----:B------:R-:W-:-:S03]  /*2100*/  UIADD3 UR5, UPT, UPT, UR5, -0x6, URZ ;  /* 0xfffffffa05057890 */ /* 0x000fc6000fffe0ff */
[----:B------:R0:W-:Y:S04]  /*2110*/  STS.64 [R59], R36 ;  /* 0x000000243b007388 */ /* 0x0001e80000000a00 */
[----:B------:R0:W-:Y:S04]  /*2120*/  STS.64 [R61], R38 ;  /* 0x000000263d007388 */ /* 0x0001e80000000a00 */
[----:B------:R0:W-:Y:S04]  /*2130*/  STS.64 [R63], R40 ;  /* 0x000000283f007388 */ /* 0x0001e80000000a00 */
[----:B------:R0:W-:Y:S04]  /*2140*/  STS.64 [R65], R4 ;  /* 0x0000000441007388 */ /* 0x0001e80000000a00 */
[----:B------:R0:W-:Y:S01]  /*2150*/  STS.64 [R67], R6 ;  /* 0x0000000643007388 */ /* 0x0001e20000000a00 */
[----:B------:R-:W-:Y:S06]  /*2160*/  BAR.SYNC.DEFER_BLOCKING 0x0 ;  /* 0x0000000000007b1d */ /* 0x000fec0000010000 */
[----:B------:R0:W1:Y:S04]  /*2170*/  LDS.64 R28, [R51] ;  /* 0x00000000331c7984 */ /* 0x0000680000000a00 */
[----:B------:R0:W2:Y:S04]  /*2180*/  LDS.64 R30, [R51+0x8] ;  /* 0x00000800331e7984 */ /* 0x0000a80000000a00 */
[----:B------:R0:W3:Y:S04]  /*2190*/  LDS.64 R32, [R51+0x10] ;  /* 0x0000100033207984 */ /* 0x0000e80000000a00 */
[----:B------:R0:W4:Y:S04]  /*21a0*/  LDS.64 R34, [R51+0x18] ;  /* 0x0000180033227984 */ /* 0x0001280000000a00 */
[----:B------:R0:W0:Y:S04]  /*21b0*/  LDS.64 R36, [R51+0x20] ;  /* 0x0000200033247984 */ /* 0x0000280000000a00 */
[----:B------:R0:W0:Y:S04]  /*21c0*/  LDS.64 R38, [R51+0x28] ;  /* 0x0000280033267984 */ /* 0x0000280000000a00 */
[----:B------:R0:W0:Y:S04]  /*21d0*/  LDS.64 R40, [R51+0x30] ;  /* 0x0000300033287984 */ /* 0x0000280000000a00 */
[----:B------:R0:W0:Y:S04]  /*21e0*/  LDS.64 R42, [R51+0x38] ;  /* 0x00003800332a7984 */ /* 0x0000280000000a00 */
[----:B------:R0:W0:Y:S01]  /*21f0*/  LDS.64 R44, [R51+0x40] ;  /* 0x00004000332c7984 */ /* 0x0000220000000a00 */
[----:B------:R-:W-:Y:S06]  /*2200*/  BAR.SYNC.DEFER_BLOCKING 0x0 ;  /* 0x0000000000007b1d */ /* 0x000fec0000010000 */
[----:B-----5:R0:W-:Y:S04]  /*2210*/  STS.64 [R9], R2 ;  /* 0x0000000209007388 */ /* 0x0201e80000000a00 */
[----:B------:R0:W-:Y:S04]  /*2220*/  STS.64 [R11], R12 ;  /* 0x0000000c0b007388 */ /* 0x0001e80000000a00 */
[----:B------:R0:W-:Y:S04]  /*2230*/  STS.64 [R55], R14 ;  /* 0x0000000e37007388 */ /* 0x0001e80000000a00 */
[----:B------:R0:W-:Y:S04]  /*2240*/  STS.64 [R57], R16 ;  /* 0x0000001039007388 */ /* 0x0001e80000000a00 */
[----:B------:R0:W-:Y:S04]  /*2250*/  STS.64 [R59], R18 ;  /* 0x000000123b007388 */ /* 0x0001e80000000a00 */
[----:B------:R0:W-:Y:S04]  /*2260*/  STS.64 [R61], R20 ;  /* 0x000000143d007388 */ /* 0x0001e80000000a00 */
[----:B------:R0:W-:Y:S04]  /*2270*/  STS.64 [R63], R22 ;  /* 0x000000163f007388 */ /* 0x0001e80000000a00 */
[----:B------:R0:W-:Y:S04]  /*2280*/  STS.64 [R65], R24 ;  /* 0x0000001841007388 */ /* 0x0001e80000000a00 */
[----:B------:R0:W-:Y:S01]  /*2290*/  STS.64 [R67], R26 ;  /* 0x0000001a43007388 */ /* 0x0001e20000000a00 */
[----:B------:R-:W-:Y:S06]  /*22a0*/  BAR.SYNC.DEFER_BLOCKING 0x0 ;  /* 0x0000000000007b1d */ /* 0x000fec0000010000 */
[----:B------:R0:W0:Y:S04]  /*22b0*/  LDS.64 R2, [R51] ;  /* 0x0000000033027984 */ /* 0x0000280000000a00 */
[----:B------:R0:W0:Y:S04]  /*22c0*/  LDS.64 R12, [R51+0x8] ;  /* 0x00000800330c7984 */ /* 0x0000280000000a00 */
[----:B------:R0:W0:Y:S04]  /*22d0*/  LDS.64 R14, [R51+0x10] ;  /* 0x00001000330e7984 */ /* 0x0000280000000a00 */
[----:B------:R0:W0:Y:S04]  /*22e0*/  LDS.64 R16, [R51+0x18] ;  /* 0x0000180033107984 */ /* 0x0000280000000a00 */
[----:B------:R0:W0:Y:S04]  /*22f0*/  LDS.64 R18, [R51+0x20] ;  /* 0x0000200033127984 */ /* 0x0000280000000a00 */
[----:B------:R0:W0:Y:S04]  /*2300*/  LDS.64 R20, [R51+0x28] ;  /* 0x0000280033147984 */ /* 0x0000280000000a00 */
[----:B------:R0:W0:Y:S04]  /*2310*/  LDS.64 R22, [R51+0x30] ;  /* 0x0000300033167984 */ /* 0x0000280000000a00 */
[----:B------:R0:W0:Y:S04]  /*2320*/  LDS.64 R24, [R51+0x38] ;  /* 0x0000380033187984 */ /* 0x0000280000000a00 */
[----:B------:R0:W0:Y:S01]  /*2330*/  LDS.64 R26, [R51+0x40] ;  /* 0x00004000331a7984 */ /* 0x0000220000000a00 */
[----:B------:R-:W-:Y:S06]  /*2340*/  BAR.SYNC.DEFER_BLOCKING 0x0 ;  /* 0x0000000000007b1d */ /* 0x000fec0000010000 */
[----:B-1234-:R-:W-:Y:S05]  /*2350*/  BRA `(.L_x_200) ;  /* 0xffffffe400587947 */ /* 0x01efea000383ffff */
.L_x_199:
[----:B------:R-:W-:Y:S01]  /*2360*/  LEA R47, R5, UR4, 0x3 ;  /* 0x00000004052f7c11 */ /* 0x000fe2000f8e18ff */
[----:B------:R-:W-:Y:S01]  /*2370*/  IMAD R51, R0, -0x40, R51 ;  /* 0xffffffc000337824 */ /* 0x000fe200078e0233 */
[----:B------:R-:W-:Y:S01]  /*2380*/  LEA R49, R7, UR4, 0x3 ;  /* 0x0000000407317c11 */ /* 0x000fe2000f8e18ff */
[----:B------:R-:W-:Y:S01]  /*2390*/  BSSY.RECONVERGENT B0, `(.L_x_201) ;  /* 0x0000049000007945 */ /* 0x000fe20003800200 */
[----:B------:R-:W-:Y:S01]  /*23a0*/  LEA R53, R56, UR4, 0x3 ;  /* 0x0000000438357c11 */ /* 0x000fe2000f8e18ff */
[----:B------:R-:W-:Y:S01]  /*23b0*/  STS.64 [R47], R28 ;  /* 0x0000001c2f007388 */ /* 0x000fe20000000a00 */
[----:B------:R-:W-:Y:S02]  /*23c0*/  LEA R55, R58, UR4, 0x3 ;  /* 0x000000043a377c11 */ /* 0x000fe4000f8e18ff */
[----:B------:R-:W-:Y:S01]  /*23d0*/  LEA R57, R60, UR4, 0x3 ;  /* 0x000000043c397c11 */ /* 0x000fe2000f8e18ff */
[----:B------:R-:W-:Y:S01]  /*23e0*/  STS.64 [R49], R30 ;  /* 0x0000001e31007388 */ /* 0x000fe20000000a00 */
[----:B------:R-:W-:-:S02]  /*23f0*/  LEA R61, R61, UR4, 0x3 ;  /* 0x000000043d3d7c11 */ /* 0x000fc4000f8e18ff */
[----:B------:R-:W-:Y:S01]  /*2400*/  LEA R63, R63, UR4, 0x3 ;  /* 0x000000043f3f7c11 */ /* 0x000fe2000f8e18ff */
[----:B------:R-:W-:Y:S01]  /*2410*/  STS.64 [R53], R32 ;  /* 0x0000002035007388 */ /* 0x000fe20000000a00 */
[----:B------:R-:W-:Y:S02]  /*2420*/  LEA R65, R65, UR4, 0x3 ;  /* 0x0000000441417c11 */ /* 0x000fe4000f8e18ff */
[----:B------:R-:W-:Y:S01]  /*2430*/  LEA R67, R67, UR4, 0x3 ;  /* 0x0000000443437c11 */ /* 0x000fe2000f8e18ff */
[----:B------:R-:W-:Y:S01]  /*2440*/  STS.64 [R55], R34 ;  /* 0x0000002237007388 */ /* 0x000fe20000000a00 */
[----:B------:R-:W0:Y:S03]  /*2450*/  LDCU.64 UR4, c[0x0][0x3a0] ;  /* 0x00007400ff0477ac */ /* 0x000e260008000a00 */
[----:B------:R-:W-:Y:S04]  /*2460*/  STS.64 [R57], R36 ;  /* 0x0000002439007388 */ /* 0x000fe80000000a00 */
[----:B------:R-:W-:Y:S04]  /*2470*/  STS.64 [R61], R38 ;  /* 0x000000263d007388 */ /* 0x000fe80000000a00 */
[----:B------:R-:W-:Y:S04]  /*2480*/  STS.64 [R63], R40 ;  /* 0x000000283f007388 */ /* 0x000fe80000000a00 */
[----:B------:R-:W-:Y:S01]  /*2490*/  STS.64 [R65], R42 ;  /* 0x0000002a41007388 */ /* 0x000fe20000000a00 */
[----:B0-----:R-:W-:-:S03]  /*24a0*/  ISETP.LT.U32.AND P1, PT, R0, UR4, PT ;  /* 0x0000000400007c0c */ /* 0x001fc6000bf21070 */
[----:B------:R-:W-:Y:S01]  /*24b0*/  STS.64 [R67], R44 ;  /* 0x0000002c43007388 */ /* 0x000fe20000000a00 */
[----:B------:R-:W-:Y:S06]  /*24c0*/  BAR.SYNC.DEFER_BLOCKING 0x0 ;  /* 0x0000000000007b1d */ /* 0x000fec0000010000 */
[----:B------:R-:W0:Y:S04]  /*24d0*/  LDS.64 R36, [R51] ;  /* 0x0000000033247984 */ /* 0x000e280000000a00 */
[----:B------:R-:W1:Y:S04]  /*24e0*/  LDS.64 R38, [R51+0x800] ;  /* 0x0008000033267984 */ /* 0x000e680000000a00 */
[----:B------:R-:W2:Y:S04]  /*24f0*/  LDS.64 R34, [R51+0x1000] ;  /* 0x0010000033227984 */ /* 0x000ea80000000a00 */
[----:B------:R-:W3:Y:S04]  /*2500*/  LDS.64 R32, [R51+0x1800] ;  /* 0x0018000033207984 */ /* 0x000ee80000000a00 */
[----:B------:R-:W4:Y:S04]  /*2510*/  LDS.64 R28, [R51+0x2000] ;  /* 0x00200000331c7984 */ /* 0x000f280000000a00 */
[----:B------:R-:W0:Y:S04]  /*2520*/  LDS.64 R10, [R51+0x2800] ;  /* 0x00280000330a7984 */ /* 0x000e280000000a00 */
[----:B------:R-:W0:Y:S04]  /*2530*/  LDS.64 R8, [R51+0x3000] ;  /* 0x0030000033087984 */ /* 0x000e280000000a00 */
[----:B------:R-:W0:Y:S04]  /*2540*/  LDS.64 R6, [R51+0x3800] ;  /* 0x0038000033067984 */ /* 0x000e280000000a00 */
[----:B------:R-:W0:Y:S01]  /*2550*/  LDS.64 R4, [R51+0x4000] ;  /* 0x0040000033047984 */ /* 0x000e220000000a00 */
[----:B------:R-:W-:Y:S06]  /*2560*/  BAR.SYNC.DEFER_BLOCKING 0x0 ;  /* 0x0000000000007b1d */ /* 0x000fec0000010000 */
[----:B-----5:R1:W-:Y:S04]  /*2570*/  STS.64 [R47], R2 ;  /* 0x000000022f007388 */ /* 0x0203e80000000a00 */
[----:B------:R2:W-:Y:S04]  /*2580*/  STS.64 [R49], R12 ;  /* 0x0000000c31007388 */ /* 0x0005e80000000a00 */
[----:B------:R3:W-:Y:S04]  /*2590*/  STS.64 [R53], R14 ;  /* 0x0000000e35007388 */ /* 0x0007e80000000a00 */
[----:B------:R4:W-:Y:S01]  /*25a0*/  STS.64 [R55], R16 ;  /* 0x0000001037007388 */ /* 0x0009e20000000a00 */
[----:B-1----:R-:W1:Y:S03]  /*25b0*/  LDC.64 R2, c[0x0][0x388] ;  /* 0x0000e200ff027b82 */ /* 0x002e660000000a00 */
[----:B------:R0:W-:Y:S04]  /*25c0*/  STS.64 [R57], R18 ;  /* 0x0000001239007388 */ /* 0x0001e80000000a00 */
[----:B------:R0:W-:Y:S01]  /*25d0*/  STS.64 [R61], R20 ;  /* 0x000000143d007388 */ /* 0x0001e20000000a00 */
[----:B--2---:R-:W2:Y:S01]  /*25e0*/  LDC.64 R12, c[0x0][0x398] ;  /* 0x0000e600ff0c7b82 */ /* 0x004ea20000000a00 */
[----:B---3--:R-:W-:-:S02]  /*25f0*/  VIADD R14, R0, 0x100 ;  /* 0x00000100000e7836 */ /* 0x008fc40000000000 */
[----:B------:R3:W-:Y:S01]  /*2600*/  STS.64 [R63], R22 ;  /* 0x000000163f007388 */ /* 0x0007e20000000a00 */
[C---:B----4-:R-:W-:Y:S01]  /*2610*/  VIADD R16, R0.reuse, 0x300 ;  /* 0x0000030000107836 */ /* 0x050fe20000000000 */
[C---:B------:R-:W-:Y:S01]  /*2620*/  LOP3.LUT R17, R0.reuse, 0x400, RZ, 0xfc, !PT ;  /* 0x0000040000117812 */ /* 0x040fe200078efcff */
[----:B------:R-:W-:Y:S01]  /*2630*/  VIADD R15, R0, 0x200 ;  /* 0x00000200000f7836 */ /* 0x000fe20000000000 */
[----:B------:R3:W-:Y:S01]  /*2640*/  STS.64 [R65], R24 ;  /* 0x0000001841007388 */ /* 0x0007e20000000a00 */
[----:B------:R-:W-:Y:S01]  /*2650*/  ISETP.LT.U32.AND P4, PT, R14, UR4, PT ;  /* 0x000000040e007c0c */ /* 0x000fe2000bf81070 */
[----:B------:R-:W-:Y:S01]  /*2660*/  VIADD R14, R0, 0x500 ;  /* 0x00000500000e7836 */ /* 0x000fe20000000000 */
[----:B------:R-:W-:Y:S01]  /*2670*/  ISETP.LT.U32.AND P0, PT, R16, UR4, PT ;  /* 0x0000000410007c0c */ /* 0x000fe2000bf01070 */
[----:B------:R3:W-:Y:S01]  /*2680*/  STS.64 [R67], R26 ;  /* 0x0000001a43007388 */ /* 0x0007e20000000a00 */
[----:B------:R-:W-:Y:S01]  /*2690*/  IMAD.U32 R16, RZ, RZ, UR5 ;  /* 0x00000005ff107e24 */ /* 0x000fe2000f8e00ff */
[----:B------:R-:W-:Y:S01]  /*26a0*/  BAR.SYNC.DEFER_BLOCKING 0x0 ;  /* 0x0000000000007b1d */ /* 0x000fe20000010000 */
[----:B------:R-:W-:Y:S01]  /*26b0*/  ISETP.LT.U32.AND P5, PT, R15, UR4, PT ;  /* 0x000000040f007c0c */ /* 0x000fe2000bfa1070 */
[----:B------:R-:W-:-:S02]  /*26c0*/  VIADD R15, R0, 0x600 ;  /* 0x00000600000f7836 */ /* 0x000fc40000000000 */
[----:B------:R-:W-:Y:S01]  /*26d0*/  ISETP.GT.U32.AND.EX P1, PT, R16, RZ, PT, P1 ;  /* 0x000000ff1000720c */ /* 0x000fe20003f24110 */
[----:B0-----:R-:W-:Y:S01]  /*26e0*/  VIADD R18, R0, 0x700 ;  /* 0x0000070000127836 */ /* 0x001fe20000000000 */
[----:B------:R-:W-:Y:S01]  /*26f0*/  ISETP.LT.U32.AND P6, PT, R17, UR4, PT ;  /* 0x0000000411007c0c */ /* 0x000fe2000bfc1070 */
[----:B------:R-:W-:Y:S01]  /*2700*/  IMAD.U32 R17, RZ, RZ, UR5 ;  /* 0x00000005ff117e24 */ /* 0x000fe2000f8e00ff */
[----:B------:R-:W-:Y:S01]  /*2710*/  ISETP.LT.U32.AND P3, PT, R14, UR4, PT ;  /* 0x000000040e007c0c */ /* 0x000fe2000bf61070 */
[C---:B-1----:R-:W-:Y:S01]  /*2720*/  IMAD.WIDE.U32 R2, R0.reuse, 0x8, R2 ;  /* 0x0000000800027825 */ /* 0x042fe200078e0002 */
[----:B------:R-:W-:Y:S02]  /*2730*/  ISETP.LT.U32.AND P2, PT, R15, UR4, PT ;  /* 0x000000040f007c0c */ /* 0x000fe4000bf41070 */
[----:B------:R-:W-:Y:S01]  /*2740*/  ISETP.GT.U32.AND.EX P4, PT, R17, RZ, PT, P4 ;  /* 0x000000ff1100720c */ /* 0x000fe20003f84140 */
[----:B--2---:R-:W-:Y:S01]  /*2750*/  IMAD.WIDE.U32 R12, R0, 0x8, R12 ;  /* 0x00000008000c7825 */ /* 0x004fe200078e000c */
[----:B------:R3:W0:Y:S03]  /*2760*/  LDS.64 R30, [R51+0x4000] ;  /* 0x00400000331e7984 */ /* 0x0006260000000a00 */
[----:B------:R-:W-:Y:S08]  /*2770*/  @!P1 BRA `(.L_x_202) ;  /* 0x0000000000289947 */ /* 0x000ff00003800000 */
[----:B------:R-:W1:Y:S01]  /*2780*/  LDS.64 R14, [R51] ;  /* 0x00000000330e7984 */ /* 0x000e620000000a00 */
[----:B------:R-:W-:Y:S01]  /*2790*/  ISETP.GT.U32.AND P1, PT, R36, -0x1, PT ;  /* 0xffffffff2400780c */ /* 0x000fe20003f24070 */
[----:B------:R-:W-:-:S03]  /*27a0*/  IMAD.MOV.U32 R19, RZ, RZ, -0x1 ;  /* 0xffffffffff137424 */ /* 0x000fc600078e00ff */
[----:B------:R-:W-:-:S04]  /*27b0*/  ISETP.GT.AND.EX P1, PT, R37, -0x1, PT, P1 ;  /* 0xffffffff2500780c */ /* 0x000fc80003f24310 */
[----:B------:R-:W-:Y:S02]  /*27c0*/  SEL R17, RZ, 0xffffffff, !P1 ;  /* 0xffffffffff117807 */ /* 0x000fe40004800000 */
[----:B------:R-:W-:Y:S02]  /*27d0*/  SEL R19, R19, 0x80000000, P1 ;  /* 0x8000000013137807 */ /* 0x000fe40000800000 */
[----:B------:R-:W-:Y:S02]  /*27e0*/  LOP3.LUT R16, R17, R36, RZ, 0x3c, !PT ;  /* 0x0000002411107212 */ /* 0x000fe400078e3cff */
[----:B------:R-:W-:-:S05]  /*27f0*/  LOP3.LUT R17, R19, R37, RZ, 0x3c, !PT ;  /* 0x0000002513117212 */ /* 0x000fca00078e3cff */
[----:B------:R2:W-:Y:S04]  /*2800*/  STG.E.64 desc[UR10][R2.64], R16 ;  /* 0x0000001002007986 */ /* 0x0005e8000c101b0a */
[----:B-1----:R2:W-:Y:S02]  /*2810*/  STG.E.64 desc[UR10][R12.64], R14 ;  /* 0x0000000e0c007986 */ /* 0x0025e4000c101b0a */
.L_x_202:
[----:B------:R-:W-:Y:S05]  /*2820*/  BSYNC.RECONVERGENT B0 ;  /* 0x0000000000007941 */ /* 0x000fea0003800200 */
.L_x_201:
[----:B--2---:R1:W2:Y:S01]  /*2830*/  LDS.64 R14, [R51+0x800] ;  /* 0x00080000330e7984 */ /* 0x0042a20000000a00 */
[----:B------:R-:W-:Y:S01]  /*2840*/  BSSY.RECONVERGENT B0, `(.L_x_203) ;  /* 0x000000c000007945 */ /* 0x000fe20003800200 */
[----:B------:R-:W-:-:S03]  /*2850*/  ISETP.LT.U32.AND P1, PT, R18, UR4, PT ;  /* 0x0000000412007c0c */ /* 0x000fc6000bf21070 */
[----:B------:R-:W-:Y:S10]  /*2860*/  @!P4 BRA `(.L_x_204) ;  /* 0x000000000024c947 */ /* 0x000ff40003800000 */
        /* <DEDUP_REMOVED lines=8> */
[----:B--2---:R4:W-:Y:S02]  /*28f0*/  STG.E.64 desc[UR10][R12.64+0x800], R14 ;  /* 0x0008000e0c007986 */ /* 0x0049e4000c101b0a */
.L_x_204:
[----:B------:R-:W-:Y:S05]  /*2900*/  BSYNC.RECONVERGENT B0 ;  /* 0x0000000000007941 */ /* 0x000fea0003800200 */
.L_x_203:
[----:B--2-4-:R-:W-:Y:S01]  /*2910*/  IMAD.U32 R14, RZ, RZ, UR5 ;  /* 0x00000005ff0e7e24 */ /* 0x014fe2000f8e00ff */
[----:B------:R-:W-:Y:S01]  /*2920*/  LOP3.LUT R0, R0, 0x800, RZ, 0xfc, !PT ;  /* 0x0000080000007812 */ /* 0x000fe200078efcff */
[----:B------:R-:W-:Y:S01]  /*2930*/  IMAD.U32 R15, RZ, RZ, UR5 ;  /* 0x00000005ff0f7e24 */ /* 0x000fe2000f8e00ff */
[----:B------:R-:W-:Y:S01]  /*2940*/  BSSY.RECONVERGENT B0, `(.L_x_205) ;  /* 0x0000016000007945 */ /* 0x000fe20003800200 */
[----:B------:R-:W-:Y:S01]  /*2950*/  IMAD.U32 R16, RZ, RZ, UR5 ;  /* 0x00000005ff107e24 */ /* 0x000fe2000f8e00ff */
[C---:B------:R-:W-:Y:S02]  /*2960*/  ISETP.GT.U32.AND.EX P5, PT, R14.reuse, RZ, PT, P5 ;  /* 0x000000ff0e00720c */ /* 0x040fe40003fa4150 */
[C---:B------:R-:W-:Y:S02]  /*2970*/  ISETP.GT.U32.AND.EX P0, PT, R15.reuse, RZ, PT, P0 ;  /* 0x000000ff0f00720c */ /* 0x040fe40003f04100 */
[----:B------:R-:W-:Y:S02]  /*2980*/  ISETP.GT.U32.AND.EX P2, PT, R14, RZ, PT, P2 ;  /* 0x000000ff0e00720c */ /* 0x000fe40003f44120 */
[----:B------:R-:W-:-:S02]  /*2990*/  ISETP.GT.U32.AND.EX P1, PT, R15, RZ, PT, P1 ;  /* 0x000000ff0f00720c */ /* 0x000fc40003f24110 */
[----:B------:R2:W4:Y:S01]  /*29a0*/  LDS.64 R14, [R51+0x1000] ;  /* 0x00100000330e7984 */ /* 0x0005220000000a00 */
[----:B------:R-:W-:Y:S01]  /*29b0*/  ISETP.LT.U32.AND P4, PT, R0, UR4, PT ;  /* 0x0000000400007c0c */ /* 0x000fe2000bf81070 */
[----:B------:R-:W-:Y:S01]  /*29c0*/  IMAD.U32 R0, RZ, RZ, UR5 ;  /* 0x00000005ff007e24 */ /* 0x000fe2000f8e00ff */
[C---:B------:R-:W-:Y:S02]  /*29d0*/  ISETP.GT.U32.AND.EX P6, PT, R16.reuse, RZ, PT, P6 ;  /* 0x000000ff1000720c */ /* 0x040fe40003fc4160 */
[----:B------:R-:W-:Y:S02]  /*29e0*/  ISETP.GT.U32.AND.EX P4, PT, R16, RZ, PT, P4 ;  /* 0x000000ff1000720c */ /* 0x000fe40003f84140 */
[----:B------:R-:W-:Y:S01]  /*29f0*/  ISETP.GT.U32.AND.EX P3, PT, R0, RZ, PT, P3 ;  /* 0x000000ff0000720c */ /* 0x000fe20003f64130 */
[----:B--2---:R-:W-:-:S12]  /*2a00*/  @!P5 BRA `(.L_x_206) ;  /* 0x000000000024d947 */ /* 0x004fd80003800000 */
        /* <DEDUP_REMOVED lines=8> */
[----:B----4-:R2:W-:Y:S02]  /*2a90*/  STG.E.64 desc[UR10][R12.64+0x1000], R14 ;  /* 0x0010000e0c007986 */ /* 0x0105e4000c101b0a */
.L_x_206:
[----:B------:R-:W-:Y:S05]  /*2aa0*/  BSYNC.RECONVERGENT B0 ;  /* 0x0000000000007941 */ /* 0x000fea0003800200 */
.L_x_205:
[----:B--2-4-:R2:W4:Y:S01]  /*2ab0*/  LDS.64 R14, [R51+0x1800] ;  /* 0x00180000330e7984 */ /* 0x0145220000000a00 */
[----:B------:R-:W-:Y:S04]  /*2ac0*/  BSSY.RECONVERGENT B0, `(.L_x_207) ;  /* 0x000000b000007945 */ /* 0x000fe80003800200 */
[----:B------:R-:W-:Y:S05]  /*2ad0*/  @!P0 BRA `(.L_x_208) ;  /* 0x0000000000248947 */ /* 0x000fea0003800000 */
        /* <DEDUP_REMOVED lines=9> */
.L_x_208:
[----:B------:R-:W-:Y:S05]  /*2b70*/  BSYNC.RECONVERGENT B0 ;  /* 0x0000000000007941 */ /* 0x000fea0003800200 */
.L_x_207:
[----:B----4-:R4:W0:Y:S01]  /*2b80*/  LDS.64 R14, [R51+0x2000] ;  /* 0x00200000330e7984 */ /* 0x0108220000000a00 */
[----:B------:R-:W-:Y:S04]  /*2b90*/  BSSY.RECONVERGENT B0, `(.L_x_209) ;  /* 0x000000b000007945 */ /* 0x000fe80003800200 */
[----:B------:R-:W-:Y:S05]  /*2ba0*/  @!P6 BRA `(.L_x_210) ;  /* 0x000000000024e947 */ /* 0x000fea0003800000 */
[----:B------:R-:W-:Y:S01]  /*2bb0*/  ISETP.GT.U32.AND P0, PT, R28, -0x1, PT ;  /* 0xffffffff1c00780c */ /* 0x000fe20003f04070 */
[----:B------:R-:W-:-:S03]  /*2bc0*/  IMAD.MOV.U32 R19, RZ, RZ, -0x1 ;  /* 0xffffffffff137424 */ /* 0x000fc600078e00ff */
[----:B------:R-:W-:-:S04]  /*2bd0*/  ISETP.GT.AND.EX P0, PT, R29, -0x1, PT, P0 ;  /* 0xffffffff1d00780c */ /* 0x000fc80003f04300 */
[----:B0-----:R-:W-:Y:S02]  /*2be0*/  SEL R17, RZ, 0xffffffff, !P0 ;  /* 0xffffffffff117807 */ /* 0x001fe40004000000 */
[----:B------:R-:W-:Y:S02]  /*2bf0*/  SEL R19, R19, 0x80000000, P0 ;  /* 0x8000000013137807 */ /* 0x000fe40000000000 */
[----:B------:R-:W-:Y:S02]  /*2c00*/  LOP3.LUT R16, R17, R28, RZ, 0x3c, !PT ;  /* 0x0000001c11107212 */ /* 0x000fe400078e3cff */
[----:B------:R-:W-:-:S05]  /*2c10*/  LOP3.LUT R17, R19, R29, RZ, 0x3c, !PT ;  /* 0x0000001d13117212 */ /* 0x000fca00078e3cff */
[----:B------:R0:W-:Y:S04]  /*2c20*/  STG.E.64 desc[UR10][R2.64+0x2000], R16 ;  /* 0x0020001002007986 */ /* 0x0001e8000c101b0a */
[----:B------:R0:W-:Y:S02]  /*2c30*/  STG.E.64 desc[UR10][R12.64+0x2000], R14 ;  /* 0x0020000e0c007986 */ /* 0x0001e4000c101b0a */
.L_x_210:
[----:B------:R-:W-:Y:S05]  /*2c40*/  BSYNC.RECONVERGENT B0 ;  /* 0x0000000000007941 */ /* 0x000fea0003800200 */
.L_x_209:
[----:B0-----:R0:W0:Y:S01]  /*2c50*/  LDS.64 R14, [R51+0x2800] ;  /* 0x00280000330e7984 */ /* 0x0010220000000a00 */
        /* <DEDUP_REMOVED lines=10> */
[----:B0-----:R1:W-:Y:S02]  /*2d00*/  STG.E.64 desc[UR10][R12.64+0x2800], R14 ;  /* 0x0028000e0c007986 */ /* 0x0013e4000c101b0a */
.L_x_212:
[----:B------:R-:W-:Y:S05]  /*2d10*/  BSYNC.RECONVERGENT B0 ;  /* 0x0000000000007941 */ /* 0x000fea0003800200 */
.L_x_211:
[----:B-1----:R1:W0:Y:S01]  /*2d20*/  LDS.64 R10, [R51+0x3000] ;  /* 0x00300000330a7984 */ /* 0x0022220000000a00 */
        /* <DEDUP_REMOVED lines=11> */
.L_x_214:
[----:B------:R-:W-:Y:S05]  /*2de0*/  BSYNC.RECONVERGENT B0 ;  /* 0x0000000000007941 */ /* 0x000fea0003800200 */
.L_x_213:
        /* <DEDUP_REMOVED lines=12> */
.L_x_216:
[----:B------:R-:W-:Y:S05]  /*2eb0*/  BSYNC.RECONVERGENT B0 ;  /* 0x0000000000007941 */ /* 0x000fea0003800200 */
.L_x_215:
[----:B------:R-:W-:Y:S05]  /*2ec0*/  @!P4 EXIT ;  /* 0x000000000000c94d */ /* 0x000fea0003800000 */
[----:B------:R-:W-:Y:S01]  /*2ed0*/  ISETP.GT.U32.AND P0, PT, R4, -0x1, PT ;  /* 0xffffffff0400780c */ /* 0x000fe20003f04070 */
[----:B01----:R-:W-:-:S03]  /*2ee0*/  IMAD.MOV.U32 R9, RZ, RZ, -0x1 ;  /* 0xffffffffff097424 */ /* 0x003fc600078e00ff */
[----:B------:R-:W-:-:S04]  /*2ef0*/  ISETP.GT.AND.EX P0, PT, R5, -0x1, PT, P0 ;  /* 0xffffffff0500780c */ /* 0x000fc80003f04300 */
[----:B------:R-:W-:Y:S02]  /*2f00*/  SEL R7, RZ, 0xffffffff, !P0 ;  /* 0xffffffffff077807 */ /* 0x000fe40004000000 */
[----:B------:R-:W-:Y:S02]  /*2f10*/  SEL R9, R9, 0x80000000, P0 ;  /* 0x8000000009097807 */ /* 0x000fe40000000000 */
[----:B------:R-:W-:Y:S02]  /*2f20*/  LOP3.LUT R4, R7, R4, RZ, 0x3c, !PT ;  /* 0x0000000407047212 */ /* 0x000fe400078e3cff */
[----:B------:R-:W-:-:S05]  /*2f30*/  LOP3.LUT R5, R9, R5, RZ, 0x3c, !PT ;  /* 0x0000000509057212 */ /* 0x000fca00078e3cff */
[----:B------:R-:W-:Y:S04]  /*2f40*/  STG.E.64 desc[UR10][R2.64+0x4000], R4 ;  /* 0x0040000402007986 */ /* 0x000fe8000c101b0a */
[----:B------:R-:W-:Y:S01]  /*2f50*/  STG.E.64 desc[UR10][R12.64+0x4000], R30 ;  /* 0x0040001e0c007986 */ /* 0x000fe2000c101b0a */
[----:B------:R-:W-:Y:S05]  /*2f60*/  EXIT ;  /* 0x000000000000794d */ /* 0x000fea0003800000 */
.L_x_217:
        /* <DEDUP_REMOVED lines=9> */
.L_x_551:


//--------------------- .text._ZN3cub18CUB_300001_SM_10006detail10radix_sort29DeviceRadixSortOnesweepKernelINS1_5radix10policy_hubIdiyE10Policy1000ELNS0_9SortOrderE0EdiyiiNS1_21identity_decomposer_tEEEvPT5_SB_PT3_PKSC_PT1_PKSG_PT2_PKSK_T4_iiT6_ --------------------------
	.section	.text._ZN3cub18CUB_300001_SM_10006detail10radix_sort29DeviceRadixSortOnesweepKernelINS1_5radix10policy_hubIdiyE10Policy1000ELNS0_9SortOrderE0EdiyiiNS1_21identity_decomposer_tEEEvPT5_SB_PT3_PKSC_PT1_PKSG_PT2_PKSK_T4_iiT6_,"ax",@progbits
	.align	128
        .global         _ZN3cub18CUB_300001_SM_10006detail10radix_sort29DeviceRadixSortOnesweepKernelINS1_5radix10policy_hubIdiyE10Policy1000ELNS0_9SortOrderE0EdiyiiNS1_21identity_decomposer_tEEEvPT5_SB_PT3_PKSC_PT1_PKSG_PT2_PKSK_T4_iiT6_
        .type           _ZN3cub18CUB_300001_SM_10006detail10radix_sort29DeviceRadixSortOnesweepKernelINS1_5radix10policy_hubIdiyE10Policy1000ELNS0_9SortOrderE0EdiyiiNS1_21identity_decomposer_tEEEvPT5_SB_PT3_PKSC_PT1_PKSG_PT2_PKSK_T4_iiT6_,@function
        .size           _ZN3cub18CUB_300001_SM_10006detail10radix_sort29DeviceRadixSortOnesweepKernelINS1_5radix10policy_hubIdiyE10Policy1000ELNS0_9SortOrderE0EdiyiiNS1_21identity_decomposer_tEEEvPT5_SB_PT3_PKSC_PT1_PKSG_PT2_PKSK_T4_iiT6_,(.L_x_552 - _ZN3cub18CUB_300001_SM_10006detail10radix_sort29DeviceRadixSortOnesweepKernelINS1_5radix10policy_hubIdiyE10Policy1000ELNS0_9SortOrderE0EdiyiiNS1_21identity_decomposer_tEEEvPT5_SB_PT3_PKSC_PT1_PKSG_PT2_PKSK_T4_iiT6_)
        .other          _ZN3cub18CUB_300001_SM_10006detail10radix_sort29DeviceRadixSortOnesweepKernelINS1_5radix10policy_hubIdiyE10Policy1000ELNS0_9SortOrderE0EdiyiiNS1_21identity_decomposer_tEEEvPT5_SB_PT3_PKSC_PT1_PKSG_PT2_PKSK_T4_iiT6_,@"STO_CUDA_ENTRY STV_DEFAULT"
_ZN3cub18CUB_300001_SM_10006detail10radix_sort29DeviceRadixSortOnesweepKernelINS1_5radix10policy_hubIdiyE10Policy1000ELNS0_9SortOrderE0EdiyiiNS1_21identity_decomposer_tEEEvPT5_SB_PT3_PKSC_PT1_PKSG_PT2_PKSK_T4_iiT6_:
.text._ZN3cub18CUB_300001_SM_10006detail10radix_sort29DeviceRadixSortOnesweepKernelINS1_5radix10policy_hubIdiyE10Policy1000ELNS0_9SortOrderE0EdiyiiNS1_21identity_decomposer_tEEEvPT5_SB_PT3_PKSC_PT1_PKSG_PT2_PKSK_T4_iiT6_:
[----:B------:R-:W-:Y:S01]  /*0000*/  LDC R1, c[0x0][0x37c] ;  /* 0x0000df00ff017b82 */ /* 0x000fe20000000800 */
[----:B------:R-:W0:Y:S01]  /*0010*/  S2R R3, SR_TID.X ;  /* 0x0000000000037919 */ /* 0x000e220000002100 */
[----:B------:R-:W1:Y:S01]  /*0020*/  LDCU.64 UR8, c[0x0][0x358] ;  /* 0x00006b00ff0877ac */ /* 0x000e620008000a00 */
[----:B------:R-:W-:Y:S01]  /*0030*/  BSSY.RECONVERGENT B0, `(.L_x_218) ;  /* 0x000000a000007945 */ /* 0x000fe20003800200 */
[----:B0-----:R-:W-:-:S13]  /*0040*/  ISETP.NE.AND P0, PT, R3, RZ, PT ;  /* 0x000000ff0300720c */ /* 0x001fda0003f05270 */
        /* <DEDUP_REMOVED lines=8> */
.L_x_219:
[----:B------:R-:W-:Y:S05]  /*00d0*/  BSYNC.RECONVERGENT B0 ;  /* 0x0000000000007941 */ /* 0x000fea0003800200 */
.L_x_218:
[----:B------:R-:W1:Y:S08]  /*00e0*/  S2UR UR5, SR_CgaCtaId ;  /* 0x00000000000579c3 */ /* 0x000e700000008800 */
[----:B------:R-:W-:Y:S01]  /*00f0*/  BAR.SYNC.DEFER_BLOCKING 0x0 ;  /* 0x0000000000007b1d */ /* 0x000fe20000010000 */
[----:B0-----:R-:W-:-:S05]  /*0100*/  SHF.R.U32.HI R4, RZ, 0x5, R3 ;  /* 0x00000005ff047819 */ /* 0x001fca0000011603 */
[----:B------:R-:W-:Y:S01]  /*0110*/  UMOV UR4, 0x400 ;  /* 0x0000040000047882 */ /* 0x000fe20000000000 */
[----:B------:R-:W0:Y:S01]  /*0120*/  S2R R16, SR_LANEID ;  /* 0x0000000000107919 */ /* 0x000e220000000000 */
[----:B-1----:R-:W-:Y:S02]  /*0130*/  ULEA UR6, UR5, UR4, 0x18 ;  /* 0x0000000405067291 */ /* 0x002fe4000f8ec0ff */
[----:B------:R-:W1:Y:S07]  /*0140*/  LDCU UR4, c[0x0][0x3c0] ;  /* 0x00007800ff0477ac */ /* 0x000e6e0008000800 */
[----:B------:R-:W2:Y:S02]  /*0150*/  LDS R0, [UR6+0xb400] ;  /* 0x00b40006ff007984 */ /* 0x000ea40008000800 */
[----:B--2---:R-:W-:-:S13]  /*0160*/  R2UR UR10, R0 ;  /* 0x00000000000a72ca */ /* 0x004fda00000e0000 */
[----:B------:R-:W-:-:S04]  /*0170*/  UIMAD UR5, UR10, 0x1680, URZ ;  /* 0x000016800a0578a4 */ /* 0x000fc8000f8e02ff */
[----:B------:R-:W-:Y:S02]  /*0180*/  UIADD3 UR11, UPT, UPT, UR5, 0x1680, URZ ;  /* 0x00001680050b7890 */ /* 0x000fe4000fffe0ff */
[----:B------:R-:W-:Y:S02]  /*0190*/  USHF.R.S32.HI UR7, URZ, 0x1f, UR5 ;  /* 0x0000001fff077899 */ /* 0x000fe40008011405 */
[----:B-1----:R-:W-:-:S09]  /*01a0*/  UISETP.GT.AND UP0, UPT, UR11, UR4, UPT ;  /* 0x000000040b00728c */ /* 0x002fd2000bf04270 */
[----:B0-----:R-:W-:Y:S05]  /*01b0*/  BRA.U UP0, `(.L_x_220) ;  /* 0x0000000100607547 */ /* 0x001fea000b800000 */
[----:B------:R-:W0:Y:S01]  /*01c0*/  LDCU.64 UR12, c[0x0][0x3a8] ;  /* 0x00007500ff0c77ac */ /* 0x000e220008000a00 */
[C---:B------:R-:W-:Y:S02]  /*01d0*/  LOP3.LUT R0, R3.reuse, 0x1f, RZ, 0xc0, !PT ;  /* 0x0000001f03007812 */ /* 0x040fe400078ec0ff */
[----:B------:R-:W-:-:S05]  /*01e0*/  LOP3.LUT R5, R3, 0x3e0, RZ, 0xc0, !PT ;  /* 0x000003e003057812 */ /* 0x000fca00078ec0ff */
[----:B------:R-:W-:-:S05]  /*01f0*/  IMAD R0, R5, 0xf, R0 ;  /* 0x0000000f05007824 */ /* 0x000fca00078e0200 */
[----:B------:R-:W-:-:S05]  /*0200*/  IADD3 R52, P0, PT, R0, UR5, RZ ;  /* 0x0000000500347c10 */ /* 0x000fca000ff1e0ff */
[----:B------:R-:W-:Y:S01]  /*0210*/  IMAD.X R5, RZ, RZ, UR7, P0 ;  /* 0x00000007ff057e24 */ /* 0x000fe200080e06ff */
[----:B0-----:R-:W-:-:S04]  /*0220*/  LEA R12, P0, R52, UR12, 0x3 ;  /* 0x0000000c340c7c11 */ /* 0x001fc8000f8018ff */
        /* <DEDUP_REMOVED lines=17> */
.L_x_220:
[----:B------:R-:W0:Y:S01]  /*0340*/  LDCU.64 UR12, c[0x0][0x3a8] ;  /* 0x00007500ff0c77ac */ /* 0x000e220008000a00 */
[C---:B------:R-:W-:Y:S01]  /*0350*/  LOP3.LUT R0, R3.reuse, 0x1f, RZ, 0xc0, !PT ;  /* 0x0000001f03007812 */ /* 0x040fe200078ec0ff */
[----:B------:R-:W-:Y:S01]  /*0360*/  IMAD.MOV.U32 R26, RZ, RZ, -0x1 ;  /* 0xffffffffff1a7424 */ /* 0x000fe200078e00ff */
[----:B------:R-:W-:Y:S01]  /*0370*/  LOP3.LUT R5, R3, 0x3e0, RZ, 0xc0, !PT ;  /* 0x000003e003057812 */ /* 0x000fe200078ec0ff */
[----:B------:R-:W-:Y:S01]  /*0380*/  UIADD3 UR4, UPT, UPT, -UR5, UR4, URZ ;  /* 0x0000000405047290 */ /* 0x000fe2000fffe1ff */
[----:B------:R-:W-:Y:S02]  /*0390*/  IMAD.MOV.U32 R27, RZ, RZ, 0x7fffffff ;  /* 0x7fffffffff1b7424 */ /* 0x000fe400078e00ff */
[----:B------:R-:W-:Y:S02]  /*03a0*/  IMAD.MOV.U32 R36, RZ, RZ, -0x1 ;  /* 0xffffffffff247424 */ /* 0x000fe400078e00ff */
[----:B------:R-:W-:Y:S02]  /*03b0*/  IMAD R0, R5, 0xf, R0 ;  /* 0x0000000f05007824 */ /* 0x000fe400078e0200 */
[----:B------:R-:W-:-:S02]  /*03c0*/  IMAD.MOV.U32 R37, RZ, RZ, 0x7fffffff ;  /* 0x7fffffffff257424 */ /* 0x000fc400078e00ff */
[C---:B------:R-:W-:Y:S01]  /*03d0*/  VIADD R5, R0.reuse, 0x20 ;  /* 0x0000002000057836 */ /* 0x040fe20000000000 */
[C---:B------:R-:W-:Y:S01]  /*03e0*/  IADD3 R52, P0, PT, R0.reuse, UR5, RZ ;  /* 0x0000000500347c10 */ /* 0x040fe2000ff1e0ff */
[C---:B------:R-:W-:Y:S01]  /*03f0*/  VIADD R6, R0.reuse, 0x40 ;  /* 0x0000004000067836 */ /* 0x040fe20000000000 */
[C---:B------:R-:W-:Y:S01]  /*0400*/  ISETP.GE.AND P3, PT, R0.reuse, UR4, PT ;  /* 0x0000000400007c0c */ /* 0x040fe2000bf66270 */
[----:B------:R-:W-:Y:S01]  /*0410*/  VIADD R7, R0, 0x60 ;  /* 0x0000006000077836 */ /* 0x000fe20000000000 */
[----:B------:R-:W-:Y:S01]  /*0420*/  ISETP.GE.AND P4, PT, R5, UR4, PT ;  /* 0x0000000405007c0c */ /* 0x000fe2000bf86270 */
[----:B------:R-:W-:Y:S01]  /*0430*/  IMAD.X R5, RZ, RZ, UR7, P0 ;  /* 0x00000007ff057e24 */ /* 0x000fe200080e06ff */
[----:B------:R-:W-:Y:S01]  /*0440*/  ISETP.GE.AND P5, PT, R6, UR4, PT ;  /* 0x0000000406007c0c */ /* 0x000fe2000bfa6270 */
[----:B------:R-:W-:Y:S01]  /*0450*/  VIADD R6, R0, 0x80 ;  /* 0x0000008000067836 */ /* 0x000fe20000000000 */
[----:B0-----:R-:W-:Y:S01]  /*0460*/  LEA R12, P2, R52, UR12, 0x3 ;  /* 0x0000000c340c7c11 */ /* 0x001fe2000f8418ff */
[----:B------:R-:W-:Y:S01]  /*0470*/  IMAD.MOV.U32 R38, RZ, RZ, -0x1 ;  /* 0xffffffffff267424 */ /* 0x000fe200078e00ff */
[----:B------:R-:W-:Y:S01]  /*0480*/  ISETP.GE.AND P6, PT, R7, UR4, PT ;  /* 0x0000000407007c0c */ /* 0x000fe2000bfc6270 */
[----:B------:R-:W-:Y:S01]  /*0490*/  VIADD R7, R0, 0xa0 ;  /* 0x000000a000077836 */ /* 0x000fe20000000000 */
[----:B------:R-:W-:Y:S01]  /*04a0*/  ISETP.GE.AND P0, PT, R6, UR4, PT ;  /* 0x0000000406007c0c */ /* 0x000fe2000bf06270 */
[----:B------:R-:W-:Y:S01]  /*04b0*/  VIADD R6, R0, 0xe0 ;  /* 0x000000e000067836 */ /* 0x000fe20000000000 */
[----:B------:R-:W-:Y:S01]  /*04c0*/  LEA.HI.X R13, R52, UR13, R5, 0x3, P2 ;  /* 0x0000000d340d7c11 */ /* 0x000fe200090f1c05 */
[----:B------:R-:W-:Y:S01]  /*04d0*/  IMAD.MOV.U32 R39, RZ, RZ, 0x7fffffff ;  /* 0x7fffffffff277424 */ /* 0x000fe200078e00ff */
[----:B------:R-:W-:Y:S01]  /*04e0*/  ISETP.GE.AND P1, PT, R7, UR4, PT ;  /* 0x0000000407007c0c */ /* 0x000fe2000bf26270 */
[----:B------:R-:W-:-:S02]  /*04f0*/  VIADD R8, R0, 0xc0 ;  /* 0x000000c000087836 */ /* 0x000fc40000000000 */
[----:B------:R1:W5:Y:S01]  /*0500*/  @!P3 LDG.E.64 R26, desc[UR8][R12.64] ;  /* 0x000000080c1ab981 */ /* 0x000362000c1e1b00 */
[----:B------:R-:W-:Y:S01]  /*0510*/  ISETP.GE.AND P3, PT, R6, UR4, PT ;  /* 0x0000000406007c0c */ /* 0x000fe2000bf66270 */
[----:B------:R-:W-:Y:S01]  /*0520*/  VIADD R6, R0, 0x120 ;  /* 0x0000012000067836 */ /* 0x000fe20000000000 */
[----:B------:R-:W-:Y:S01]  /*0530*/  ISETP.GE.AND P2, PT, R8, UR4, PT ;  /* 0x0000000408007c0c */ /* 0x000fe2000bf46270 */
[----:B------:R-:W-:Y:S01]  /*0540*/  IMAD.MOV.U32 R30, RZ, RZ, -0x1 ;  /* 0xffffffffff1e7424 */ /* 0x000fe200078e00ff */
[----:B------:R1:W5:Y:S01]  /*0550*/  @!P5 LDG.E.64 R38, desc[UR8][R12.64+0x200] ;  /* 0x000200080c26d981 */ /* 0x000362000c1e1b00 */
[----:B------:R-:W-:Y:S01]  /*0560*/  IMAD.MOV.U32 R31, RZ, RZ, 0x7fffffff ;  /* 0x7fffffffff1f7424 */ /* 0x000fe200078e00ff */
[----:B------:R-:W-:Y:S01]  /*0570*/  ISETP.GE.AND P5, PT, R6, UR4, PT ;  /* 0x0000000406007c0c */ /* 0x000fe2000bfa6270 */
[C---:B------:R-:W-:Y:S01]  /*0580*/  VIADD R7, R0.reuse, 0x100 ;  /* 0x0000010000077836 */ /* 0x040fe20000000000 */
[----:B------:R1:W5:Y:S01]  /*0590*/  @!P4 LDG.E.64 R36, desc[UR8][R12.64+0x100] ;  /* 0x000100080c24c981 */ /* 0x000362000c1e1b00 */
[----:B------:R-:W-:-:S02]  /*05a0*/  VIADD R6, R0, 0x160 ;  /* 0x0000016000067836 */ /* 0x000fc40000000000 */
[----:B------:R-:W-:Y:S01]  /*05b0*/  IMAD.MOV.U32 R34, RZ, RZ, -0x1 ;  /* 0xffffffffff227424 */ /* 0x000fe200078e00ff */
[----:B------:R1:W5:Y:S01]  /*05c0*/  @!P0 LDG.E.64 R30, desc[UR8][R12.64+0x400] ;  /* 0x000400080c1e8981 */ /* 0x000362000c1e1b00 */
[----:B------:R-:W-:Y:S01]  /*05d0*/  IMAD.MOV.U32 R35, RZ, RZ, 0x7fffffff ;  /* 0x7fffffffff237424 */ /* 0x000fe200078e00ff */
[----:B------:R-:W-:Y:S01]  /*05e0*/  ISETP.GE.AND P4, PT, R7, UR4, PT ;  /* 0x0000000407007c0c */ /* 0x000fe2000bf86270 */
[----:B------:R-:W-:Y:S01]  /*05f0*/  IMAD.MOV.U32 R32, RZ, RZ, -0x1 ;  /* 0xffffffffff207424 */ /* 0x000fe200078e00ff */
[----:B------:R-:W-:Y:S01]  /*0600*/  ISETP.GE.AND P0, PT, R6, UR4, PT ;  /* 0x0000000406007c0c */ /* 0x000fe2000bf06270 */
[----:B------:R-:W-:Y:S02]  /*0610*/  IMAD.MOV.U32 R33, RZ, RZ, 0x7fffffff ;  /* 0x7fffffffff217424 */ /* 0x000fe400078e00ff */
        /* <DEDUP_REMOVED lines=12> */
[----:B------:R-:W-:-:S03]  /*06e0*/  VIADD R6, R0, 0x1c0 ;  /* 0x000001c000067836 */ /* 0x000fc60000000000 */
[----:B------:R1:W5:Y:S01]  /*06f0*/  @!P3 LDG.E.64 R22, desc[UR8][R12.64+0x700] ;  /* 0x000700080c16b981 */ /* 0x000362000c1e1b00 */
[----:B------:R-:W-:Y:S02]  /*0700*/  ISETP.GE.AND P2, PT, R7, UR4, PT ;  /* 0x0000000407007c0c */ /* 0x000fe4000bf46270 */
[----:B------:R-:W-:Y:S01]  /*0710*/  ISETP.GE.AND P3, PT, R6, UR4, PT ;  /* 0x0000000406007c0c */ /* 0x000fe2000bf66270 */
[----:B------:R-:W-:Y:S02]  /*0720*/  IMAD.MOV.U32 R24, RZ, RZ, -0x1 ;  /* 0xffffffffff187424 */ /* 0x000fe400078e00ff */
[----:B------:R-:W-:Y:S02]  /*0730*/  IMAD.MOV.U32 R25, RZ, RZ, 0x7fffffff ;  /* 0x7fffffffff197424 */ /* 0x000fe400078e00ff */
[----:B------:R-:W-:Y:S02]  /*0740*/  IMAD.MOV.U32 R20, RZ, RZ, -0x1 ;  /* 0xffffffffff147424 */ /* 0x000fe400078e00ff */
[----:B------:R-:W-:-:S02]  /*0750*/  IMAD.MOV.U32 R21, RZ, RZ, 0x7fffffff ;  /* 0x7fffffffff157424 */ /* 0x000fc400078e00ff */
        /* <DEDUP_REMOVED lines=17> */
.L_x_221:
[----:B-----5:R-:W-:Y:S01]  /*0870*/  ISETP.GT.U32.AND P0, PT, R26, -0x1, PT ;  /* 0xffffffff1a00780c */ /* 0x020fe20003f04070 */
[----:B01----:R-:W-:Y:S01]  /*0880*/  IMAD.MOV.U32 R12, RZ, RZ, -0x1 ;  /* 0xffffffffff0c7424 */ /* 0x003fe200078e00ff */
[----:B------:R-:W-:Y:S01]  /*0890*/  ISETP.GT.U32.AND P1, PT, R36, -0x1, PT ;  /* 0xffffffff2400780c */ /* 0x000fe20003f24070 */
[----:B------:R-:W0:Y:S01]  /*08a0*/  LDCU UR5, c[0x0][0x3c8] ;  /* 0x00007900ff0577ac */ /* 0x000e220008000800 */
[----:B------:R-:W-:Y:S01]  /*08b0*/  ISETP.GT.AND.EX P0, PT, R27, -0x1, PT, P0 ;  /* 0xffffffff1b00780c */ /* 0x000fe20003f04300 */
[----:B------:R-:W-:Y:S01]  /*08c0*/  BSSY.RECONVERGENT B0, `(.L_x_222) ;  /* 0x000007d000007945 */ /* 0x000fe20003800200 */
[----:B------:R-:W-:Y:S01]  /*08d0*/  ISETP.GT.U32.AND P2, PT, R38, -0x1, PT ;  /* 0xffffffff2600780c */ /* 0x000fe20003f44070 */
[----:B------:R-:W-:Y:S01]  /*08e0*/  UMOV UR4, 0xffffffff ;  /* 0xffffffff00047882 */ /* 0x000fe20000000000 */
[----:B------:R-:W-:Y:S02]  /*08f0*/  SEL R13, RZ, 0xffffffff, P0 ;  /* 0xffffffffff0d7807 */ /* 0x000fe40000000000 */
[----:B------:R-:W-:-:S02]  /*0900*/  SEL R17, R12, 0x80000000, !P0 ;  /* 0x800000000c117807 */ /* 0x000fc40004000000 */
[----:B------:R-:W-:Y:S02]  /*0910*/  ISETP.GT.AND.EX P0, PT, R37, -0x1, PT, P1 ;  /* 0xffffffff2500780c */ /* 0x000fe40003f04310 */
[----:B------:R-:W-:Y:S02]  /*0920*/  ISETP.GT.AND.EX P1, PT, R39, -0x1, PT, P2 ;  /* 0xffffffff2700780c */ /* 0x000fe40003f24320 */
[----:B------:R-:W-:Y:S02]  /*0930*/  ISETP.GT.U32.AND P2, PT, R34, -0x1, PT ;  /* 0xffffffff2200780c */ /* 0x000fe40003f44070 */
[----:B------:R-:W-:Y:S02]  /*0940*/  LOP3.LUT R26, R13, R26, RZ, 0x3c, !PT ;  /* 0x0000001a0d1a7212 */ /* 0x000fe400078e3cff */
[----:B------:R-:W-:Y:S01]  /*0950*/  LOP3.LUT R27, R17, R27, RZ, 0x3c, !PT ;  /* 0x0000001b111b7212 */ /* 0x000fe200078e3cff */
[----:B0-----:R-:W-:Y:S01]  /*0960*/  USHF.L.U32 UR4, UR4, UR5, URZ ;  /* 0x0000000504047299 */ /* 0x001fe200080006ff */
[----:B------:R-:W-:-:S02]  /*0970*/  SEL R51, RZ, 0xffffffff, P0 ;  /* 0xffffffffff337807 */ /* 0x000fc40000000000 */
[C---:B------:R-:W-:Y:S02]  /*0980*/  SEL R41, R12.reuse, 0x80000000, !P0 ;  /* 0x800000000c297807 */ /* 0x040fe40004000000 */
[----:B------:R-:W-:Y:S02]  /*0990*/  SEL R13, RZ, 0xffffffff, P1 ;  /* 0xffffffffff0d7807 */ /* 0x000fe40000800000 */
[----:B------:R-:W-:Y:S02]  /*09a0*/  SEL R17, R12, 0x80000000, !P1 ;  /* 0x800000000c117807 */ /* 0x000fe40004800000 */
[----:B------:R-:W-:Y:S02]  /*09b0*/  ISETP.GT.AND.EX P0, PT, R35, -0x1, PT, P2 ;  /* 0xffffffff2300780c */ /* 0x000fe40003f04320 */
[----:B------:R-:W-:Y:S02]  /*09c0*/  ISETP.GT.U32.AND P1, PT, R30, -0x1, PT ;  /* 0xffffffff1e00780c */ /* 0x000fe40003f24070 */
[----:B------:R-:W-:-:S02]  /*09d0*/  ISETP.GT.U32.AND P2, PT, R32, -0x1, PT ;  /* 0xffffffff2000780c */ /* 0x000fc40003f44070 */
[----:B------:R-:W-:Y:S02]  /*09e0*/  LOP3.LUT R38, R13, R38, RZ, 0x3c, !PT ;  /* 0x000000260d267212 */ /* 0x000fe400078e3cff */
[----:B------:R-:W-:Y:S02]  /*09f0*/  SEL R49, RZ, 0xffffffff, P0 ;  /* 0xffffffffff317807 */ /* 0x000fe40000000000 */
[----:B------:R-:W-:Y:S02]  /*0a00*/  SEL R13, R12, 0x80000000, !P0 ;  /* 0x800000000c0d7807 */ /* 0x000fe40004000000 */
[----:B------:R-:W-:Y:S02]  /*0a10*/  ISETP.GT.AND.EX P0, PT, R31, -0x1, PT, P1 ;  /* 0xffffffff1f00780c */ /* 0x000fe40003f04310 */
[----:B------:R-:W-:Y:S02]  /*0a20*/  ISETP.GT.AND.EX P1, PT, R33, -0x1, PT, P2 ;  /* 0xffffffff2100780c */ /* 0x000fe40003f24320 */
[----:B------:R-:W-:-:S02]  /*0a30*/  ISETP.GT.U32.AND P2, PT, R28, -0x1, PT ;  /* 0xffffffff1c00780c */ /* 0x000fc40003f44070 */
[----:B------:R-:W-:Y:S02]  /*0a40*/  LOP3.LUT R50, R51, R36, RZ, 0x3c, !PT ;  /* 0x0000002433327212 */ /* 0x000fe400078e3cff */
[----:B------:R-:W-:Y:S02]  /*0a50*/  LOP3.LUT R48, R49, R34, RZ, 0x3c, !PT ;  /* 0x0000002231307212 */ /* 0x000fe400078e3cff */
[----:B------:R-:W-:Y:S02]  /*0a60*/  LOP3.LUT R51, R41, R37, RZ, 0x3c, !PT ;  /* 0x0000002529337212 */ /* 0x000fe400078e3cff */
[----:B------:R-:W-:Y:S02]  /*0a70*/  LOP3.LUT R39, R17, R39, RZ, 0x3c, !PT ;  /* 0x0000002711277212 */ /* 0x000fe400078e3cff */
[----:B------:R-:W-:Y:S02]  /*0a80*/  LOP3.LUT R49, R13, R35, RZ, 0x3c, !PT ;  /* 0x000000230d317212 */ /* 0x000fe400078e3cff */
[----:B------:R-:W-:-:S02]  /*0a90*/  SEL R47, RZ, 0xffffffff, P1 ;  /* 0xffffffffff2f7807 */ /* 0x000fc40000800000 */
[----:B------:R-:W-:Y:S02]  /*0aa0*/  SEL R41, RZ, 0xffffffff, P0 ;  /* 0xffffffffff297807 */ /* 0x000fe40000000000 */
[C---:B------:R-:W-:Y:S02]  /*0ab0*/  SEL R17, R12.reuse, 0x80000000, !P0 ;  /* 0x800000000c117807 */ /* 0x040fe40004000000 */
[----:B------:R-:W-:Y:S02]  /*0ac0*/  SEL R13, R12, 0x80000000, !P1 ;  /* 0x800000000c0d7807 */ /* 0x000fe40004800000 */
[----:B------:R-:W-:Y:S02]  /*0ad0*/  ISETP.GT.AND.EX P0, PT, R29, -0x1, PT, P2 ;  /* 0xffffffff1d00780c */ /* 0x000fe40003f04320 */
[----:B------:R-:W-:Y:S02]  /*0ae0*/  ISETP.GT.U32.AND P1, PT, R22, -0x1, PT ;  /* 0xffffffff1600780c */ /* 0x000fe40003f24070 */
[----:B------:R-:W-:-:S02]  /*0af0*/  LOP3.LUT R46, R47, R32, RZ, 0x3c, !PT ;  /* 0x000000202f2e7212 */ /* 0x000fc400078e3cff */
[----:B------:R-:W-:Y:S02]  /*0b00*/  ISETP.GT.U32.AND P2, PT, R24, -0x1, PT ;  /* 0xffffffff1800780c */ /* 0x000fe40003f44070 */
[----:B------:R-:W-:Y:S02]  /*0b10*/  LOP3.LUT R47, R13, R33, RZ, 0x3c, !PT ;  /* 0x000000210d2f7212 */ /* 0x000fe400078e3cff */
[----:B------:R-:W-:Y:S02]  /*0b20*/  SEL R43, RZ, 0xffffffff, P0 ;  /* 0xffffffffff2b7807 */ /* 0x000fe40000000000 */
[----:B------:R-:W-:Y:S02]  /*0b30*/  SEL R13, R12, 0x80000000, !P0 ;  /* 0x800000000c0d7807 */ /* 0x000fe40004000000 */
[----:B------:R-:W-:Y:S02]  /*0b40*/  ISETP.GT.AND.EX P0, PT, R23, -0x1, PT, P1 ;  /* 0xffffffff1700780c */ /* 0x000fe40003f04310 */
[----:B------:R-:W-:-:S02]  /*0b50*/  ISETP.GT.AND.EX P1, PT, R25, -0x1, PT, P2 ;  /* 0xffffffff1900780c */ /* 0x000fc40003f24320 */
[----:B------:R-:W-:Y:S02]  /*0b60*/  ISETP.GT.U32.AND P2, PT, R20, -0x1, PT ;  /* 0xffffffff1400780c */ /* 0x000fe40003f44070 */
        /* <DEDUP_REMOVED lines=17> */
[----:B------:R-:W-:Y:S02]  /*0c80*/  LOP3.LUT R34, R35, R20, RZ, 0x3c, !PT ;  /* 0x0000001423227212 */ /* 0x000fe400078e3cff */
[----:B------:R-:W-:Y:S02]  /*0c90*/  LOP3.LUT R35, R13, R21, RZ, 0x3c, !PT ;  /* 0x000000150d237212 */ /* 0x000fe400078e3cff */
[----:B------:R-:W-:Y:S02]  /*0ca0*/  SEL R31, RZ, 0xffffffff, P1 ;  /* 0xffffffffff1f7807 */ /* 0x000fe40000800000 */
[----:B------:R-:W-:Y:S02]  /*0cb0*/  SEL R13, R12, 0x80000000, !P1 ;  /* 0x800000000c0d7807 */ /* 0x000fe40004800000 */
[----:B------:R-:W-:Y:S02]  /*0cc0*/  ISETP.GT.U32.AND P2, PT, R6, -0x1, PT ;  /* 0xffffffff0600780c */ /* 0x000fe40003f44070 */
[----:B------:R-:W-:-:S02]  /*0cd0*/  LOP3.LUT R44, R45, R22, RZ, 0x3c, !PT ;  /* 0x000000162d2c7212 */ /* 0x000fc400078e3cff */
[----:B------:R-:W-:Y:S02]  /*0ce0*/  LOP3.LUT R30, R31, R14, RZ, 0x3c, !PT ;  /* 0x0000000e1f1e7212 */ /* 0x000fe400078e3cff */
[----:B------:R-:W-:Y:S02]  /*0cf0*/  LOP3.LUT R45, R17, R23, RZ, 0x3c, !PT ;  /* 0x00000017112d7212 */ /* 0x000fe400078e3cff */
[----:B------:R-:W-:Y:S02]  /*0d00*/  SEL R33, RZ, 0xffffffff, P0 ;  /* 0xffffffffff217807 */ /* 0x000fe40000000000 */
[----:B------:R-:W-:Y:S02]  /*0d10*/  LOP3.LUT R31, R13, R15, RZ, 0x3c, !PT ;  /* 0x0000000f0d1f7212 */ /* 0x000fe400078e3cff */
[----:B------:R-:W-:Y:S02]  /*0d20*/  SEL R17, R12, 0x80000000, !P0 ;  /* 0x800000000c117807 */ /* 0x000fe40004000000 */
[----:B------:R-:W-:-:S02]  /*0d30*/  VIMNMX R13, PT, PT, R16, 0xe0, !PT ;  /* 0x000000e0100d7848 */ /* 0x000fc40007fe0100 */
[----:B------:R-:W-:Y:S02]  /*0d40*/  ISETP.GT.AND.EX P0, PT, R7, -0x1, PT, P2 ;  /* 0xffffffff0700780c */ /* 0x000fe40003f04320 */
[----:B------:R-:W-:Y:S02]  /*0d50*/  LOP3.LUT R32, R33, R18, RZ, 0x3c, !PT ;  /* 0x0000001221207212 */ /* 0x000fe400078e3cff */
[----:B------:R-:W-:Y:S02]  /*0d60*/  LOP3.LUT R33, R17, R19, RZ, 0x3c, !PT ;  /* 0x0000001311217212 */ /* 0x000fe400078e3cff */
[----:B------:R-:W-:Y:S02]  /*0d70*/  IADD3 R13, PT, PT, R13, 0x1f, -R16 ;  /* 0x0000001f0d0d7810 */ /* 0x000fe40007ffe810 */
[----:B------:R-:W-:Y:S02]  /*0d80*/  SEL R15, RZ, 0xffffffff, P0 ;  /* 0xffffffffff0f7807 */ /* 0x000fe40000000000 */
[----:B------:R-:W-:-:S02]  /*0d90*/  SEL R17, R12, 0x80000000, !P0 ;  /* 0x800000000c117807 */ /* 0x000fc40004000000 */
[----:B------:R-:W-:Y:S02]  /*0da0*/  ISETP.GT.U32.AND P0, PT, R8, -0x1, PT ;  /* 0xffffffff0800780c */ /* 0x000fe40003f04070 */
[----:B------:R-:W-:Y:S02]  /*0db0*/  ISETP.GE.U32.AND P2, PT, R13, 0x1e0, PT ;  /* 0x000001e00d00780c */ /* 0x000fe40003f46070 */
[----:B------:R-:W-:Y:S02]  /*0dc0*/  ISETP.GT.AND.EX P0, PT, R9, -0x1, PT, P0 ;  /* 0xffffffff0900780c */ /* 0x000fe40003f04300 */
[----:B------:R-:W-:Y:S02]  /*0dd0*/  ISETP.GT.U32.AND P1, PT, R10, -0x1, PT ;  /* 0xffffffff0a00780c */ /* 0x000fe40003f24070 */
[----:B------:R-:W-:Y:S02]  /*0de0*/  LOP3.LUT R6, R15, R6, RZ, 0x3c, !PT ;  /* 0x000000060f067212 */ /* 0x000fe400078e3cff */
[----:B------:R-:W-:-:S02]  /*0df0*/  LEA.HI R14, R13, 0x1, RZ, 0x1b ;  /* 0x000000010d0e7811 */ /* 0x000fc400078fd8ff */
[----:B------:R-:W-:Y:S02]  /*0e00*/  SEL R13, RZ, 0xffffffff, P0 ;  /* 0xffffffffff0d7807 */ /* 0x000fe40000000000 */
[----:B------:R-:W-:Y:S02]  /*0e10*/  SEL R15, R12, 0x80000000, !P0 ;  /* 0x800000000c0f7807 */ /* 0x000fe40004000000 */
[----:B------:R-:W-:Y:S02]  /*0e20*/  ISETP.GT.AND.EX P0, PT, R11, -0x1, PT, P1 ;  /* 0xffffffff0b00780c */ /* 0x000fe40003f04310 */
[----:B------:R-:W-:Y:S02]  /*0e30*/  LOP3.LUT R19, R14, 0xf, RZ, 0xc0, !PT ;  /* 0x0000000f0e137812 */ /* 0x000fe400078ec0ff */
[----:B------:R-:W-:Y:S02]  /*0e40*/  SEL R29, RZ, 0xffffffff, P0 ;  /* 0xffffffffff1d7807 */ /* 0x000fe40000000000 */
[----:B------:R-:W-:Y:S01]  /*0e50*/  LOP3.LUT R8, R13, R8, RZ, 0x3c, !PT ;  /* 0x000000080d087212 */ /* 0x000fe200078e3cff */
[----:B------:R-:W-:Y:S01]  /*0e60*/  IMAD.SHL.U32 R13, R4, 0x400, RZ ;  /* 0x00000400040d7824 */ /* 0x000fe200078e00ff */
[----:B------:R-:W-:Y:S01]  /*0e70*/  LOP3.LUT R7, R17, R7, RZ, 0x3c, !PT ;  /* 0x0000000711077212 */ /* 0x000fe200078e3cff */
[----:B------:R-:W-:Y:S01]  /*0e80*/  IMAD.MOV.U32 R4, RZ, RZ, R16 ;  /* 0x000000ffff047224 */ /* 0x000fe200078e0010 */
[----:B------:R-:W-:-:S02]  /*0e90*/  LOP3.LUT R9, R15, R9, RZ, 0x3c, !PT ;  /* 0x000000090f097212 */ /* 0x000fc400078e3cff */
[----:B------:R-:W-:Y:S02]  /*0ea0*/  ISETP.NE.AND P1, PT, R19, RZ, PT ;  /* 0x000000ff1300720c */ /* 0x000fe40003f25270 */
[----:B------:R-:W-:Y:S02]  /*0eb0*/  SEL R17, R12, 0x80000000, !P0 ;  /* 0x800000000c117807 */ /* 0x000fe40004000000 */
[----:B------:R-:W-:Y:S01]  /*0ec0*/  LOP3.LUT R28, R29, R10, RZ, 0x3c, !PT ;  /* 0x0000000a1d1c7212 */ /* 0x000fe200078e3cff */
[----:B------:R-:W-:Y:S08]  /*0ed0*/  @!P2 BRA `(.L_x_223) ;  /* 0x00000000006ca947 */ /* 0x000ff00003800000 */
[----:B------:R-:W-:Y:S01]  /*0ee0*/  IMAD R15, R16, 0x4, R13 ;  /* 0x00000004100f7824 */ /* 0x000fe200078e020d */
[----:B------:R-:W-:Y:S01]  /*0ef0*/  LOP3.LUT R12, R14, 0xffffff0, RZ, 0xc0, !PT ;  /* 0x0ffffff00e0c7812 */ /* 0x000fe200078ec0ff */
[----:B------:R-:W-:Y:S02]  /*0f00*/  IMAD.U32 R18, RZ, RZ, UR6 ;  /* 0x00000006ff127e24 */ /* 0x000fe4000f8e00ff */
[----:B------:R-:W-:Y:S02]  /*0f10*/  IMAD.MOV.U32 R4, RZ, RZ, R16 ;  /* 0x000000ffff047224 */ /* 0x000fe400078e0010 */
[----:B------:R-:W-:Y:S01]  /*0f20*/  IMAD.MOV R12, RZ, RZ, -R12 ;  /* 0x000000ffff0c7224 */ /* 0x000fe200078e0a0c */
[----:B------:R-:W-:-:S07]  /*0f30*/  IADD3 R15, PT, PT, R15, 0x400, R18 ;  /* 0x000004000f0f7810 */ /* 0x000fce0007ffe012 */
.L_x_224:
        /* <DEDUP_REMOVED lines=21> */
.L_x_223:
[----:B------:R-:W-:Y:S05]  /*1090*/  BSYNC.RECONVERGENT B0 ;  /* 0x0000000000007941 */ /* 0x000fea0003800200 */
.L_x_222:
[----:B------:R-:W-:Y:S01]  /*10a0*/  BSSY.RECONVERGENT B0, `(.L_x_225) ;  /* 0x0000027000007945 */ /* 0x000fe20003800200 */
[----:B------:R-:W-:Y:S01]  /*10b0*/  LOP3.LUT R29, R17, R11, RZ, 0x3c, !PT ;  /* 0x0000000b111d7212 */ /* 0x000fe200078e3cff */
[----:B------:R-:W-:Y:S02]  /*10c0*/  VIADD R15, R13, UR6 ;  /* 0x000000060d0f7c36 */ /* 0x000fe40008000000 */
        /* <DEDUP_REMOVED lines=16> */
.L_x_228:
[----:B------:R-:W-:Y:S05]  /*11d0*/  BSYNC.RECONVERGENT B1 ;  /* 0x0000000000017941 */ /* 0x000fea0003800200 */
.L_x_227:
        /* <DEDUP_REMOVED lines=13> */
[----:B------:R-:W-:-:S07]  /*12b0*/  VIADD R13, R13, UR6 ;  /* 0x000000060d0d7c36 */ /* 0x000fce0008000000 */
.L_x_229:
[----:B------:R-:W-:Y:S01]  /*12c0*/  VIADD R14, R14, 0x1 ;  /* 0x000000010e0e7836 */ /* 0x000fe20000000000 */
[----:B------:R0:W-:Y:S04]  /*12d0*/  STS [R13], RZ ;  /* 0x000000ff0d007388 */ /* 0x0001e80000000800 */
[----:B------:R-:W-:Y:S01]  /*12e0*/  ISETP.NE.AND P0, PT, R14, RZ, PT ;  /* 0x000000ff0e00720c */ /* 0x000fe20003f05270 */
[----:B0-----:R-:W-:-:S12]  /*12f0*/  VIADD R13, R13, 0x80 ;  /* 0x000000800d0d7836 */ /* 0x001fd80000000000 */
[----:B------:R-:W-:Y:S05]  /*1300*/  @P0 BRA `(.L_x_229) ;  /* 0xfffffffc00ec0947 */ /* 0x000fea000383ffff */
.L_x_226:
[----:B------:R-:W-:Y:S05]  /*1310*/  BSYNC.RECONVERGENT B0 ;  /* 0x0000000000007941 */ /* 0x000fea0003800200 */
.L_x_225:
[----:B------:R-:W2:Y:S01]  /*1320*/  LDCU UR5, c[0x0][0x3c4] ;  /* 0x00007880ff0577ac */ /* 0x000ea20008000800 */
[----:B------:R-:W-:Y:S01]  /*1330*/  ISETP.NE.U32.AND P2, PT, R38, -0x1, PT ;  /* 0xffffffff2600780c */ /* 0x000fe20003f45070 */
[----:B------:R-:W-:Y:S01]  /*1340*/  BSSY.RECONVERGENT B0, `(.L_x_230) ;  /* 0x00000a3000007945 */ /* 0x000fe20003800200 */
[----:B------:R-:W-:Y:S01]  /*1350*/  ISETP.NE.U32.AND P1, PT, R50, -0x1, PT ;  /* 0xffffffff3200780c */ /* 0x000fe20003f25070 */
[----:B------:R-:W-:Y:S01]  /*1360*/  IMAD.MOV.U32 R53, RZ, RZ, RZ ;  /* 0x000000ffff357224 */ /* 0x000fe200078e00ff */
[----:B------:R-:W-:Y:S02]  /*1370*/  ISETP.NE.U32.AND P0, PT, R26, -0x1, PT ;  /* 0xffffffff1a00780c */ /* 0x000fe40003f05070 */
[----:B------:R-:W-:Y:S02]  /*1380*/  ISETP.NE.AND.EX P2, PT, R39, 0x7fffffff, PT, P2 ;  /* 0x7fffffff2700780c */ /* 0x000fe40003f45320 */
[----:B------:R-:W-:Y:S02]  /*1390*/  ISETP.NE.AND.EX P1, PT, R51, 0x7fffffff, PT, P1 ;  /* 0x7fffffff3300780c */ /* 0x000fe40003f25310 */
[----:B------:R-:W-:-:S02]  /*13a0*/  ISETP.NE.U32.AND P3, PT, R42, -0x1, PT ;  /* 0xffffffff2a00780c */ /* 0x000fc40003f65070 */
[----:B------:R-:W-:Y:S02]  /*13b0*/  ISETP.NE.AND.EX P0, PT, R27, 0x7fffffff, PT, P0 ;  /* 0x7fffffff1b00780c */ /* 0x000fe40003f05300 */
[----:B------:R-:W-:Y:S02]  /*13c0*/  SEL R68, R38, RZ, P2 ;  /* 0x000000ff26447207 */ /* 0x000fe40001000000 */
[----:B------:R-:W-:Y:S02]  /*13d0*/  SEL R11, R39, 0x80000000, P2 ;  /* 0x80000000270b7807 */ /* 0x000fe40001000000 */
[----:B------:R-:W-:Y:S02]  /*13e0*/  SEL R70, R50, RZ, P1 ;  /* 0x000000ff32467207 */ /* 0x000fe40000800000 */
[----:B------:R-:W-:Y:S02]  /*13f0*/  SEL R13, R51, 0x80000000, P1 ;  /* 0x80000000330d7807 */ /* 0x000fe40000800000 */
[----:B------:R-:W-:-:S02]  /*1400*/  ISETP.NE.U32.AND P2, PT, R46, -0x1, PT ;  /* 0xffffffff2e00780c */ /* 0x000fc40003f45070 */
[----:B------:R-:W-:Y:S02]  /*1410*/  ISETP.NE.AND.EX P3, PT, R43, 0x7fffffff, PT, P3 ;  /* 0x7fffffff2b00780c */ /* 0x000fe40003f65330 */
[----:B------:R-:W-:Y:S02]  /*1420*/  SEL R54, R26, RZ, P0 ;  /* 0x000000ff1a367207 */ /* 0x000fe40000000000 */
[----:B------:R-:W-:Y:S02]  /*1430*/  SEL R17, R27, 0x80000000, P0 ;  /* 0x800000001b117807 */ /* 0x000fe40000000000 */
[----:B------:R-:W-:Y:S02]  /*1440*/  ISETP.NE.U32.AND P1, PT, R40, -0x1, PT ;  /* 0xffffffff2800780c */ /* 0x000fe40003f25070 */
[----:B------:R-:W-:Y:S02]  /*1450*/  ISETP.NE.U32.AND P0, PT, R48, -0x1, PT ;  /* 0xffffffff3000780c */ /* 0x000fe40003f05070 */
[----:B--2---:R-:W-:-:S02]  /*1460*/  SHF.R.U64 R68, R68, UR5, R11 ;  /* 0x0000000544447c19 */ /* 0x004fc4000800120b */
[----:B------:R-:W-:Y:S02]  /*1470*/  ISETP.NE.AND.EX P2, PT, R47, 0x7fffffff, PT, P2 ;  /* 0x7fffffff2f00780c */ /* 0x000fe40003f45320 */
[----:B------:R-:W-:Y:S02]  /*1480*/  SEL R58, R42, RZ, P3 ;  /* 0x000000ff2a3a7207 */ /* 0x000fe40001800000 */
[----:B------:R-:W-:Y:S02]  /*1490*/  SEL R11, R43, 0x80000000, P3 ;  /* 0x800000002b0b7807 */ /* 0x000fe40001800000 */
[----:B------:R-:W-:Y:S02]  /*14a0*/  ISETP.NE.AND.EX P1, PT, R41, 0x7fffffff, PT, P1 ;  /* 0x7fffffff2900780c */ /* 0x000fe40003f25310 */
[----:B------:R-:W-:Y:S02]  /*14b0*/  ISETP.NE.U32.AND P3, PT, R32, -0x1, PT ;  /* 0xffffffff2000780c */ /* 0x000fe40003f65070 */
[----:B------:R-:W-:-:S02]  /*14c0*/  ISETP.NE.AND.EX P0, PT, R49, 0x7fffffff, PT, P0 ;  /* 0x7fffffff3100780c */ /* 0x000fc40003f05300 */
[----:B------:R-:W-:Y:S02]  /*14d0*/  SHF.R.U64 R70, R70, UR5, R13 ;  /* 0x0000000546467c19 */ /* 0x000fe4000800120d */
[----:B------:R-:W-:Y:S02]  /*14e0*/  SHF.R.U64 R54, R54, UR5, R17 ;  /* 0x0000000536367c19 */ /* 0x000fe40008001211 */
[----:B------:R-:W-:Y:S02]  /*14f0*/  SEL R60, R46, RZ, P2 ;  /* 0x000000ff2e3c7207 */ /* 0x000fe40001000000 */
[----:B------:R-:W-:Y:S02]  /*1500*/  SEL R13, R47, 0x80000000, P2 ;  /* 0x800000002f0d7807 */ /* 0x000fe40001000000 */
[----:B------:R-:W-:Y:S02]  /*1510*/  SEL R66, R40, RZ, P1 ;  /* 0x000000ff28427207 */ /* 0x000fe40000800000 */
[----:B------:R-:W-:-:S02]  /*1520*/  SEL R17, R41, 0x80000000, P1 ;  /* 0x8000000029117807 */ /* 0x000fc40000800000 */
[----:B------:R-:W-:Y:S02]  /*1530*/  ISETP.NE.U32.AND P2, PT, R34, -0x1, PT ;  /* 0xffffffff2200780c */ /* 0x000fe40003f45070 */
[----:B------:R-:W-:Y:S02]  /*1540*/  ISETP.NE.AND.EX P3, PT, R33, 0x7fffffff, PT, P3 ;  /* 0x7fffffff2100780c */ /* 0x000fe40003f65330 */
[----:B------:R-:W-:Y:S02]  /*1550*/  SEL R62, R48, RZ, P0 ;  /* 0x000000ff303e7207 */ /* 0x000fe40000000000 */
[----:B------:R-:W-:Y:S02]  /*1560*/  SEL R19, R49, 0x80000000, P0 ;  /* 0x8000000031137807 */ /* 0x000fe40000000000 */
[----:B------:R-:W-:Y:S02]  /*1570*/  ISETP.NE.U32.AND P1, PT, R36, -0x1, PT ;  /* 0xffffffff2400780c */ /* 0x000fe40003f25070 */
[----:B------:R-:W-:-:S02]  /*1580*/  ISETP.NE.U32.AND P0, PT, R44, -0x1, PT ;  /* 0xffffffff2c00780c */ /* 0x000fc40003f05070 */
[----:B------:R-:W-:Y:S02]  /*1590*/  SHF.R.U64 R58, R58, UR5, R11 ;  /* 0x000000053a3a7c19 */ /* 0x000fe4000800120b */
[----:B------:R-:W-:Y:S02]  /*15a0*/  ISETP.NE.AND.EX P2, PT, R35, 0x7fffffff, PT, P2 ;  /* 0x7fffffff2300780c */ /* 0x000fe40003f45320 */
[----:B------:R-:W-:Y:S02]  /*15b0*/  SEL R12, R32, RZ, P3 ;  /* 0x000000ff200c7207 */ /* 0x000fe40001800000 */
[----:B------:R-:W-:Y:S02]  /*15c0*/  SEL R11, R33, 0x80000000, P3 ;  /* 0x80000000210b7807 */ /* 0x000fe40001800000 */
[----:B------:R-:W-:Y:S02]  /*15d0*/  ISETP.NE.AND.EX P1, PT, R37, 0x7fffffff, PT, P1 ;  /* 0x7fffffff2500780c */ /* 0x000fe40003f25310 */
[----:B------:R-:W-:-:S02]  /*15e0*/  ISETP.NE.U32.AND P3, PT, R28, -0x1, PT ;  /* 0xffffffff1c00780c */ /* 0x000fc40003f65070 */
[----:B------:R-:W-:Y:S02]  /*15f0*/  ISETP.NE.AND.EX P0, PT, R45, 0x7fffffff, PT, P0 ;  /* 0x7fffffff2d00780c */ /* 0x000fe40003f05300 */
[----:B------:R-:W-:Y:S02]  /*1600*/  SHF.R.U64 R60, R60, UR5, R13 ;  /* 0x000000053c3c7c19 */ /* 0x000fe4000800120d */
[----:B------:R-:W-:Y:S02]  /*1610*/  SHF.R.U64 R66, R66, UR5, R17 ;  /* 0x0000000542427c19 */ /* 0x000fe40008001211 */
[----:B------:R-:W-:Y:S02]  /*1620*/  SEL R24, R34, RZ, P2 ;  /* 0x000000ff22187207 */ /* 0x000fe40001000000 */
[----:B------:R-:W-:Y:S02]  /*1630*/  SEL R13, R35, 0x80000000, P2 ;  /* 0x80000000230d7807 */ /* 0x000fe40001000000 */
[----:B------:R-:W-:-:S02]  /*1640*/  SHF.R.U64 R62, R62, UR5, R19 ;  /* 0x000000053e3e7c19 */ /* 0x000fc40008001213 */
[----:B------:R-:W-:Y:S02]  /*1650*/  SEL R64, R36, RZ, P1 ;  /* 0x000000ff24407207 */ /* 0x000fe40000800000 */
[----:B------:R-:W-:Y:S02]  /*1660*/  SEL R17, R37, 0x80000000, P1 ;  /* 0x8000000025117807 */ /* 0x000fe40000800000 */
[----:B------:R-:W-:Y:S02]  /*1670*/  ISETP.NE.U32.AND P2, PT, R8, -0x1, PT ;  /* 0xffffffff0800780c */ /* 0x000fe40003f45070 */
[----:B------:R-:W-:Y:S02]  /*1680*/  ISETP.NE.AND.EX P3, PT, R29, 0x7fffffff, PT, P3 ;  /* 0x7fffffff1d00780c */ /* 0x000fe40003f65330 */
[----:B------:R-:W-:Y:S02]  /*1690*/  SEL R56, R44, RZ, P0 ;  /* 0x000000ff2c387207 */ /* 0x000fe40000000000 */
[----:B------:R-:W-:-:S02]  /*16a0*/  SEL R19, R45, 0x80000000, P0 ;  /* 0x800000002d137807 */ /* 0x000fc40000000000 */
[----:B------:R-:W-:Y:S02]  /*16b0*/  ISETP.NE.U32.AND P1, PT, R6, -0x1, PT ;  /* 0xffffffff0600780c */ /* 0x000fe40003f25070 */
[----:B------:R-:W-:Y:S02]  /*16c0*/  ISETP.NE.U32.AND P0, PT, R30, -0x1, PT ;  /* 0xffffffff1e00780c */ /* 0x000fe40003f05070 */
[----:B------:R-:W-:Y:S02]  /*16d0*/  LOP3.LUT R54, R54, UR4, RZ, 0x30, !PT ;  /* 0x0000000436367c12 */ /* 0x000fe4000f8e30ff */
[----:B------:R-:W-:Y:S02]  /*16e0*/  SHF.R.U64 R12, R12, UR5, R11 ;  /* 0x000000050c0c7c19 */ /* 0x000fe4000800120b */
[----:B------:R-:W-:Y:S01]  /*16f0*/  LOP3.LUT R70, R70, UR4, RZ, 0x30, !PT ;  /* 0x0000000446467c12 */ /* 0x000fe2000f8e30ff */
[--C-:B------:R-:W-:Y:S01]  /*1700*/  IMAD R4, R54, 0x4, R15.reuse ;  /* 0x0000000436047824 */ /* 0x100fe200078e020f */
[----:B------:R-:W-:Y:S01]  /*1710*/  ISETP.NE.AND.EX P2, PT, R9, 0x7fffffff, PT, P2 ;  /* 0x7fffffff0900780c */ /* 0x000fe20003f45320 */
[----:B------:R-:W-:Y:S01]  /*1720*/  NOP ;  /* 0x0000000000007918 */ /* 0x000fe20000000000 */
[----:B------:R-:W-:Y:S01]  /*1730*/  SEL R20, R28, RZ, P3 ;  /* 0x000000ff1c147207 */ /* 0x000fe20001800000 */
[----:B01----:R-:W-:Y:S01]  /*1740*/  IMAD R10, R70, 0x4, R15 ;  /* 0x00000004460a7824 */ /* 0x003fe200078e020f */
[----:B------:R-:W-:Y:S01]  /*1750*/  SEL R11, R29, 0x80000000, P3 ;  /* 0x800000001d0b7807 */ /* 0x000fe20001800000 */
[----:B------:R-:W-:Y:S01]  /*1760*/  ATOMS.POPC.INC.32 RZ, [R4+URZ] ;  /* 0x0000000004ff7f8c */ /* 0x000fe2000d8000ff */
[----:B------:R-:W-:-:S02]  /*1770*/  LOP3.LUT R68, R68, UR4, RZ, 0x30, !PT ;  /* 0x0000000444447c12 */ /* 0x000fc4000f8e30ff */
[----:B------:R-:W-:Y:S01]  /*1780*/  ISETP.NE.AND.EX P1, PT, R7, 0x7fffffff, PT, P1 ;  /* 0x7fffffff0700780c */ /* 0x000fe20003f25310 */
[----:B------:R-:W-:Y:S01]  /*1790*/  ATOMS.POPC.INC.32 RZ, [R10+URZ] ;  /* 0x000000000aff7f8c */ /* 0x000fe2000d8000ff */
[----:B------:R-:W-:Y:S02]  /*17a0*/  ISETP.NE.AND.EX P0, PT, R31, 0x7fffffff, PT, P0 ;  /* 0x7fffffff1f00780c */ /* 0x000fe40003f05300 */
[----:B------:R-:W-:Y:S02]  /*17b0*/  SHF.R.U64 R24, R24, UR5, R13 ;  /* 0x0000000518187c19 */ /* 0x000fe4000800120d */
[----:B------:R-:W-:Y:S02]  /*17c0*/  SHF.R.U64 R64, R64, UR5, R17 ;  /* 0x0000000540407c19 */ /* 0x000fe40008001211 */
[----:B------:R-:W-:Y:S02]  /*17d0*/  SEL R18, R8, RZ, P2 ;  /* 0x000000ff08127207 */ /* 0x000fe40001000000 */
[----:B------:R-:W-:-:S02]  /*17e0*/  SEL R13, R9, 0x80000000, P2 ;  /* 0x80000000090d7807 */ /* 0x000fc40001000000 */
[----:B------:R-:W-:Y:S01]  /*17f0*/  SHF.R.U64 R20, R20, UR5, R11 ;  /* 0x0000000514147c19 */ /* 0x000fe2000800120b */
[----:B------:R-:W-:Y:S01]  /*1800*/  IMAD R11, R68, 0x4, R15 ;  /* 0x00000004440b7824 */ /* 0x000fe200078e020f */
[----:B------:R-:W-:Y:S02]  /*1810*/  LOP3.LUT R62, R62, UR4, RZ, 0x30, !PT ;  /* 0x000000043e3e7c12 */ /* 0x000fe4000f8e30ff */
[----:B------:R-:W-:Y:S02]  /*1820*/  SHF.R.U64 R56, R56, UR5, R19 ;  /* 0x0000000538387c19 */ /* 0x000fe40008001213 */
[----:B------:R-:W-:Y:S01]  /*1830*/  SEL R14, R6, RZ, P1 ;  /* 0x000000ff060e7207 */ /* 0x000fe20000800000 */
[----:B------:R0:W-:Y:S01]  /*1840*/  ATOMS.POPC.INC.32 RZ, [R11+URZ] ;  /* 0x000000000bff7f8c */ /* 0x0001e2000d8000ff */
[----:B------:R-:W-:Y:S02]  /*1850*/  SEL R17, R7, 0x80000000, P1 ;  /* 0x8000000007117807 */ /* 0x000fe40000800000 */
[----:B------:R-:W-:-:S02]  /*1860*/  LOP3.LUT R66, R66, UR4, RZ, 0x30, !PT ;  /* 0x0000000442427c12 */ /* 0x000fc4000f8e30ff */
[----:B------:R-:W-:Y:S02]  /*1870*/  SEL R22, R30, RZ, P0 ;  /* 0x000000ff1e167207 */ /* 0x000fe40000000000 */
[----:B------:R-:W-:Y:S01]  /*1880*/  SEL R19, R31, 0x80000000, P0 ;  /* 0x800000001f137807 */ /* 0x000fe20000000000 */
[----:B0-----:R-:W0:Y:S01]  /*1890*/  LDC.64 R10, c[0x0][0x380] ;  /* 0x0000e000ff0a7b82 */ /* 0x001e220000000a00 */
[----:B------:R-:W-:Y:S02]  /*18a0*/  LOP3.LUT R60, R60, UR4, RZ, 0x30, !PT ;  /* 0x000000043c3c7c12 */ /* 0x000fe4000f8e30ff */
[----:B------:R-:W-:Y:S02]  /*18b0*/  LOP3.LUT R58, R58, UR4, RZ, 0x30, !PT ;  /* 0x000000043a3a7c12 */ /* 0x000fe4000f8e30ff */
[----:B------:R-:W-:Y:S01]  /*18c0*/  SHF.R.U64 R18, R18, UR5, R13 ;  /* 0x0000000512127c19 */ /* 0x000fe2000800120d */
[----:B------:R-:W-:Y:S01]  /*18d0*/  IMAD R13, R62, 0x4, R15 ;  /* 0x000000043e0d7824 */ /* 0x000fe200078e020f */
[----:B------:R-:W-:Y:S01]  /*18e0*/  SHF.R.U64 R14, R14, UR5, R17 ;  /* 0x000000050e0e7c19 */ /* 0x000fe20008001211 */
[----:B------:R-:W-:Y:S01]  /*18f0*/  IMAD R17, R66, 0x4, R15 ;  /* 0x0000000442117824 */ /* 0x000fe200078e020f */
[----:B------:R-:W-:Y:S01]  /*1900*/  SHF.R.U64 R22, R22, UR5, R19 ;  /* 0x0000000516167c19 */ /* 0x000fe20008001213 */
[--C-:B------:R-:W-:Y:S01]  /*1910*/  IMAD R19, R60, 0x4, R15.reuse ;  /* 0x000000043c137824 */ /* 0x100fe200078e020f */
[----:B------:R-:W-:Y:S01]  /*1920*/  LOP3.LUT R56, R56, UR4, RZ, 0x30, !PT ;  /* 0x0000000438387c12 */ /* 0x000fe2000f8e30ff */
[--C-:B------:R-:W-:Y:S01]  /*1930*/  IMAD R4, R58, 0x4, R15.reuse ;  /* 0x000000043a047824 */ /* 0x100fe200078e020f */
[----:B------:R-:W-:Y:S01]  /*1940*/  LOP3.LUT R64, R64, UR4, RZ, 0x30, !PT ;  /* 0x0000000440407c12 */ /* 0x000fe2000f8e30ff */
[----:B------:R1:W-:Y:S01]  /*1950*/  ATOMS.POPC.INC.32 RZ, [R13+URZ] ;  /* 0x000000000dff7f8c */ /* 0x0003e2000d8000ff */
        /* <DEDUP_REMOVED lines=8> */
[----:B------:R-:W-:Y:S01]  /*19e0*/  ISETP.GT.U32.AND P4, PT, R3, 0xff, PT ;  /* 0x000000ff0300780c */ /* 0x000fe20003f84070 */
[--C-:B-1----:R-:W-:Y:S01]  /*19f0*/  IMAD R13, R24, 0x4, R15.reuse ;  /* 0x00000004180d7824 */ /* 0x102fe200078e020f */
[----:B------:R-:W-:Y:S01]  /*1a00*/  LOP3.LUT R18, R18, UR4, RZ, 0x30, !PT ;  /* 0x0000000412127c12 */ /* 0x000fe2000f8e30ff */
[----:B------:R1:W-:Y:S01]  /*1a10*/  ATOMS.POPC.INC.32 RZ, [R4+URZ] ;  /* 0x0000000004ff7f8c */ /* 0x0003e2000d8000ff */
[----:B------:R-:W-:Y:S01]  /*1a20*/  LOP3.LUT R20, R20, UR4, RZ, 0x30, !PT ;  /* 0x0000000414147c12 */ /* 0x000fe2000f8e30ff */
[--C-:B--2---:R-:W-:Y:S01]  /*1a30*/  IMAD R17, R22, 0x4, R15.reuse ;  /* 0x0000000416117824 */ /* 0x104fe200078e020f */
[----:B------:R-:W-:Y:S01]  /*1a40*/  P2R R59, PR, RZ, 0x10 ;  /* 0x00000010ff3b7803 */ /* 0x000fe20000000000 */
[----:B------:R2:W-:Y:S01]  /*1a50*/  ATOMS.POPC.INC.32 RZ, [R21+URZ] ;  /* 0x0000000015ff7f8c */ /* 0x0005e2000d8000ff */
[----:B---3--:R-:W-:-:S02]  /*1a60*/  IMAD R19, R14, 0x4, R15 ;  /* 0x000000040e137824 */ /* 0x008fc400078e020f */
[--C-:B-1----:R-:W-:Y:S01]  /*1a70*/  IMAD R4, R12, 0x4, R15.reuse ;  /* 0x000000040c047824 */ /* 0x102fe200078e020f */
[----:B------:R1:W-:Y:S01]  /*1a80*/  ATOMS.POPC.INC.32 RZ, [R23+URZ] ;  /* 0x0000000017ff7f8c */ /* 0x0003e2000d8000ff */
[----:B--2---:R-:W-:-:S03]  /*1a90*/  IMAD R21, R18, 0x4, R15 ;  /* 0x0000000412157824 */ /* 0x004fc600078e020f */
[----:B------:R2:W-:Y:S01]  /*1aa0*/  ATOMS.POPC.INC.32 RZ, [R13+URZ] ;  /* 0x000000000dff7f8c */ /* 0x0005e2000d8000ff */
[----:B-1----:R-:W-:-:S03]  /*1ab0*/  IMAD R23, R20, 0x4, R15 ;  /* 0x0000000414177824 */ /* 0x002fc600078e020f */
[----:B------:R1:W-:Y:S01]  /*1ac0*/  ATOMS.POPC.INC.32 RZ, [R4+URZ] ;  /* 0x0000000004ff7f8c */ /* 0x0003e2000d8000ff */
[----:B--2---:R-:W-:-:S03]  /*1ad0*/  LEA R13, R3, UR6, 0x2 ;  /* 0x00000006030d7c11 */ /* 0x004fc6000f8e10ff */
[----:B------:R1:W-:Y:S04]  /*1ae0*/  ATOMS.POPC.INC.32 RZ, [R17+URZ] ;  /* 0x0000000011ff7f8c */ /* 0x0003e8000d8000ff */
[----:B------:R1:W-:Y:S04]  /*1af0*/  ATOMS.POPC.INC.32 RZ, [R19+URZ] ;  /* 0x0000000013ff7f8c */ /* 0x0003e8000d8000ff */
[----:B------:R1:W-:Y:S04]  /*1b00*/  ATOMS.POPC.INC.32 RZ, [R21+URZ] ;  /* 0x0000000015ff7f8c */ /* 0x0003e8000d8000ff */
[----:B------:R1:W-:Y:S01]  /*1b10*/  ATOMS.POPC.INC.32 RZ, [R23+URZ] ;  /* 0x0000000017ff7f8c */ /* 0x0003e2000d8000ff */
[----:B------:R-:W-:Y:S06]  /*1b20*/  BAR.SYNC.DEFER_BLOCKING 0x0 ;  /* 0x0000000000007b1d */ /* 0x000fec0000010000 */
[----:B0-----:R-:W-:Y:S05]  /*1b30*/  @P4 BRA `(.L_x_231) ;  /* 0x00000000008c4947 */ /* 0x001fea0003800000 */
[----:B-1----:R-:W-:Y:S04]  /*1b40*/  LDS R4, [R13] ;  /* 0x000000000d047984 */ /* 0x002fe80000000800 */
        /* <DEDUP_REMOVED lines=11> */
[----:B------:R0:W-:Y:S01]  /*1c00*/  STS [R13+0x400], R4 ;  /* 0x000400040d007388 */ /* 0x0001e20000000800 */
[----:B-1----:R-:W-:-:S03]  /*1c10*/  IMAD.IADD R74, R72, 0x1, R19 ;  /* 0x00000001484a7824 */ /* 0x002fc600078e0213 */
[----:B------:R1:W-:Y:S01]  /*1c20*/  STS [R13+0x800], R72 ;  /* 0x000800480d007388 */ /* 0x0003e20000000800 */
[----:B--2---:R-:W-:-:S03]  /*1c30*/  IMAD.IADD R76, R74, 0x1, R21 ;  /* 0x000000014a4c7824 */ /* 0x004fc600078e0215 */
[----:B------:R-:W2:Y:S01]  /*1c40*/  LDS R19, [R13+0x2c00] ;  /* 0x002c00000d137984 */ /* 0x000ea20000000800 */
[----:B---3--:R-:W-:-:S03]  /*1c50*/  IMAD.IADD R23, R76, 0x1, R23 ;  /* 0x000000014c177824 */ /* 0x008fc600078e0217 */
[----:B------:R3:W-:Y:S01]  /*1c60*/  STS [R13+0xc00], R74 ;  /* 0x000c004a0d007388 */ /* 0x0007e20000000800 */
        /* <DEDUP_REMOVED lines=8> */
[----:B0-----:R-:W-:-:S03]  /*1cf0*/  IMAD.IADD R4, R57, 0x1, R61 ;  /* 0x0000000139047824 */ /* 0x001fc600078e023d */
[----:B------:R3:W-:Y:S01]  /*1d00*/  STS [R13+0x2000], R55 ;  /* 0x002000370d007388 */ /* 0x0007e20000000800 */
[----:B-1----:R-:W-:-:S03]  /*1d10*/  IMAD.IADD R72, R4, 0x1, R63 ;  /* 0x0000000104487824 */ /* 0x002fc600078e023f */
[----:B------:R3:W-:Y:S04]  /*1d20*/  STS [R13+0x2400], R57 ;  /* 0x002400390d007388 */ /* 0x0007e80000000800 */
[----:B------:R3:W-:Y:S04]  /*1d30*/  STS [R13+0x2800], R4 ;  /* 0x002800040d007388 */ /* 0x0007e80000000800 */
[----:B------:R3:W-:Y:S04]  /*1d40*/  STS [R13], RZ ;  /* 0x000000ff0d007388 */ /* 0x0007e80000000800 */
[----:B------:R3:W-:Y:S01]  /*1d50*/  STS [R13+0x2c00], R72 ;  /* 0x002c00480d007388 */ /* 0x0007e20000000800 */
[----:B--2---:R-:W-:-:S07]  /*1d60*/  IMAD.IADD R53, R72, 0x1, R19 ;  /* 0x0000000148357824 */ /* 0x004fce00078e0213 */
.L_x_231:
[----:B------:R-:W-:Y:S05]  /*1d70*/  BSYNC.RECONVERGENT B0 ;  /* 0x0000000000007941 */ /* 0x000fea0003800200 */
.L_x_230:
[----:B------:R-:W-:Y:S01]  /*1d80*/  ISETP.NE.AND P0, PT, R53, 0x1680, PT ;  /* 0x000016803500780c */ /* 0x000fe20003f05270 */
[----:B-1-3--:R-:W-:Y:S01]  /*1d90*/  IMAD.U32 R17, RZ, RZ, UR10 ;  /* 0x0000000aff117e24 */ /* 0x00afe2000f8e00ff */
[----:B------:R-:W0:Y:S02]  /*1da0*/  LDCU.64 UR12, c[0x0][0x3b8] ;  /* 0x00007700ff0c77ac */ /* 0x000e240008000a00 */
[----:B------:R-:W-:Y:S01]  /*1db0*/  ISETP.LT.U32.AND P0, PT, R3, 0x100, !P0 ;  /* 0x000001000300780c */ /* 0x000fe20004701070 */
[----:B------:R-:W-:-:S04]  /*1dc0*/  IMAD R17, R17, 0x100, R3 ;  /* 0x0000010011117824 */ /* 0x000fc800078e0203 */
[----:B------:R-:W-:Y:S01]  /*1dd0*/  IMAD.WIDE R10, R17, 0x4, R10 ;  /* 0x00000004110a7825 */ /* 0x000fe200078e020a */
[----:B------:R-:W-:-:S05]  /*1de0*/  @!P4 LOP3.LUT R17, R53, 0x40000000, RZ, 0xfc, !PT ;  /* 0x400000003511c812 */ /* 0x000fca00078efcff */
[----:B------:R1:W-:Y:S02]  /*1df0*/  @!P4 STG.E.STRONG.SYS desc[UR8][R10.64], R17 ;  /* 0x000000110a00c986 */ /* 0x0003e4000c115908 */
[----:B------:R-:W-:Y:S06]  /*1e00*/  BAR.RED.OR.DEFER_BLOCKING 0x0, P0 ;  /* 0x0000000000007b1d */ /* 0x000fec0000014800 */
[----:B------:R-:W2:Y:S01]  /*1e10*/  B2R.RESULT RZ, P0 ;  /* 0x0000000000ff731c */ /* 0x000ea20000004000 */
[----:B0-----:R-:W-:-:S04]  /*1e20*/  LEA R4, P1, R52, UR12, 0x2 ;  /* 0x0000000c34047c11 */ /* 0x001fc8000f8210ff */
[----:B------:R-:W-:Y:S01]  /*1e30*/  LEA.HI.X R5, R52, UR13, R5, 0x2, P1 ;  /* 0x0000000d34057c11 */ /* 0x000fe200088f1405 */
[----:B-12---:R-:W-:Y:S08]  /*1e40*/  @!P0 BRA `(.L_x_232) ;  /* 0x0000001400bc8947 */ /* 0x006ff00003800000 */
[----:B------:R-:W0:Y:S01]  /*1e50*/  LDC.64 R12, c[0x0][0x390] ;  /* 0x0000e400ff0c7b82 */ /* 0x000e220000000a00 */
[C---:B------:R-:W-:Y:S01]  /*1e60*/  ISETP.GT.U32.AND P0, PT, R3.reuse, R54, PT ;  /* 0x000000360300720c */ /* 0x040fe20003f04070 */
[----:B------:R-:W-:Y:S01]  /*1e70*/  BSSY B1, `(.L_x_233) ;  /* 0x000002f000017945 */ /* 0x000fe20003800000 */
[----:B------:R-:W-:Y:S02]  /*1e80*/  LEA R23, R3, UR6, 0x3 ;  /* 0x0000000603177c11 */ /* 0x000fe4000f8e18ff */
[----:B------:R-:W-:-:S03]  /*1e90*/  SEL R22, RZ, 0x1680, !P0 ;  /* 0x00001680ff167807 */ /* 0x000fc60004000000 */
[----:B------:R-:W1:Y:S01]  /*1ea0*/  LDC.64 R14, c[0x0][0x398] ;  /* 0x0000e600ff0e7b82 */ /* 0x000e620000000a00 */
[----:B0-----:R-:W-:Y:S01]  /*1eb0*/  IMAD.WIDE.U32 R12, R3, 0x8, R12 ;  /* 0x00000008030c7825 */ /* 0x001fe200078e000c */
[----:B------:R-:W-:Y:S06]  /*1ec0*/  @P4 BRA `(.L_x_234) ;  /* 0x0000000000a44947 */ /* 0x000fec0003800000 */
[----:B-1----:R-:W-:-:S06]  /*1ed0*/  IMAD.WIDE.U32 R14, R3, 0x8, R14 ;  /* 0x00000008030e7825 */ /* 0x002fcc00078e000e */
[----:B------:R-:W2:Y:S01]  /*1ee0*/  LDG.E.64 R14, desc[UR8][R14.64] ;  /* 0x000000080e0e7981 */ /* 0x000ea2000c1e1b00 */
[----:B------:R-:W-:Y:S01]  /*1ef0*/  UISETP.GE.AND UP0, UPT, UR10, 0x1, UPT ;  /* 0x000000010a00788c */ /* 0x000fe2000bf06270 */
[----:B------:R-:W-:Y:S01]  /*1f00*/  IMAD.MOV.U32 R18, RZ, RZ, R53 ;  /* 0x000000ffff127224 */ /* 0x000fe200078e0035 */
[----:B--2---:R-:W-:-:S04]  /*1f10*/  IADD3 R16, P0, PT, -R22, R14, RZ ;  /* 0x0000000e16107210 */ /* 0x004fc80007f1e1ff */
[----:B------:R-:W-:-:S05]  /*1f20*/  IADD3.X R17, PT, PT, R15, -0x1, RZ, P0, !PT ;  /* 0xffffffff0f117810 */ /* 0x000fca00007fe4ff */
[----:B------:R0:W-:Y:S01]  /*1f30*/  STS.64 [R23+0xb400], R16 ;  /* 0x00b4001017007388 */ /* 0x0001e20000000a00 */
[----:B------:R-:W-:Y:S05]  /*1f40*/  BRA.U !UP0, `(.L_x_235) ;  /* 0x00000001086c7547 */ /* 0x000fea000b800000 */
[----:B------:R-:W-:Y:S01]  /*1f50*/  BSSY B0, `(.L_x_236) ;  /* 0x0000019000007945 */ /* 0x000fe20003800000 */
[----:B0-----:R-:W-:Y:S02]  /*1f60*/  IMAD.MOV.U32 R16, RZ, RZ, -0x1 ;  /* 0xffffffffff107424 */ /* 0x001fe400078e00ff */
[----:B------:R-:W-:Y:S02]  /*1f70*/  IMAD.U32 R17, RZ, RZ, UR10 ;  /* 0x0000000aff117e24 */ /* 0x000fe4000f8e00ff */
[----:B------:R-:W-:-:S07]  /*1f80*/  IMAD.MOV.U32 R18, RZ, RZ, R53 ;  /* 0x000000ffff127224 */ /* 0x000fce00078e0035 */
.L_x_240:
[----:B------:R-:W0:Y:S01]  /*1f90*/  LDC.64 R14, c[0x0][0x380] ;  /* 0x0000e000ff0e7b82 */ /* 0x000e220000000a00 */
[----:B------:R-:W-:Y:S01]  /*1fa0*/  VIADD R21, R17, 0xffffffff ;  /* 0xffffffff11157836 */ /* 0x000fe20000000000 */
[----:B------:R-:W-:Y:S03]  /*1fb0*/  BSSY B2, `(.L_x_237) ;  /* 0x0000008000027945 */ /* 0x000fe60003800000 */
[----:B------:R-:W-:-:S04]  /*1fc0*/  IMAD R19, R21, 0x100, R3 ;  /* 0x0000010015137824 */ /* 0x000fc800078e0203 */
[----:B0-----:R-:W-:-:S07]  /*1fd0*/  IMAD.WIDE R14, R19, 0x4, R14 ;  /* 0x00000004130e7825 */ /* 0x001fce00078e020e */
.L_x_238:
[----:B------:R-:W-:Y:S05]  /*1fe0*/  YIELD ;  /* 0x0000000000007946 */ /* 0x000fea0003800000 */
[----:B------:R0:W-:Y:S06]  /*1ff0*/  MEMBAR.SC.CTA ;  /* 0x0000000000007992 */ /* 0x0001ec0000000000 */
[----:B0-----:R-:W2:Y:S02]  /*2000*/  LDG.E.STRONG.SYS R19, desc[UR8][R14.64] ;  /* 0x000000080e137981 */ /* 0x001ea4000c1f5900 */
[----:B--2---:R-:W-:-:S13]  /*2010*/  ISETP.NE.AND P0, PT, R19, RZ, PT ;  /* 0x000000ff1300720c */ /* 0x004fda0003f05270 */
[----:B------:R-:W-:Y:S05]  /*2020*/  @!P0 BRA `(.L_x_238) ;  /* 0xfffffffc00ec8947 */ /* 0x000fea000383ffff */
[----:B------:R-:W-:Y:S05]  /*2030*/  BSYNC B2 ;  /* 0x0000000000027941 */ /* 0x000fea0003800000 */
.L_x_237:
[----:B------:R-:W-:Y:S01]  /*2040*/  BSSY.RECONVERGENT B2, `(.L_x_239) ;  /* 0x0000006000027945 */ /* 0x000fe20003800200 */
[C---:B------:R-:W-:Y:S02]  /*2050*/  ISETP.GT.AND P0, PT, R19.reuse, -0x1, PT ;  /* 0xffffffff1300780c */ /* 0x040fe40003f04270 */
[----:B------:R-:W-:Y:S01]  /*2060*/  LOP3.LUT R19, R19, 0x3fffffff, RZ, 0xc0, !PT ;  /* 0x3fffffff13137812 */ /* 0x000fe200078ec0ff */
[----:B------:R-:W-:Y:S05]  /*2070*/  WARPSYNC.EXCLUSIVE R16 ;  /* 0x0000000010007348 */ /* 0x000fea0003a00000 */
[----:B------:R-:W-:-:S05]  /*2080*/  IMAD.IADD R18, R19, 0x1, R18 ;  /* 0x0000000113127824 */ /* 0x000fca00078e0212 */
[----:B------:R-:W-:-:S07]  /*2090*/  VOTE.ANY R16, PT, P0 ;  /* 0x0000000000107806 */ /* 0x000fce00000e0100 */
[----:B------:R-:W-:Y:S05]  /*20a0*/  BSYNC.RECONVERGENT B2 ;  /* 0x0000000000027941 */ /* 0x000fea0003800200 */
.L_x_239:
[----:B------:R-:W-:Y:S01]  /*20b0*/  ISETP.GT.U32.AND P1, PT, R17, 0x1, PT ;  /* 0x000000011100780c */ /* 0x000fe20003f24070 */
[----:B------:R-:W-:-:S12]  /*20c0*/  IMAD.MOV.U32 R17, RZ, RZ, R21 ;  /* 0x000000ffff117224 */ /* 0x000fd800078e0015 */
[----:B------:R-:W-:Y:S05]  /*20d0*/  @P0 BRA P1, `(.L_x_240) ;  /* 0xfffffffc00ac0947 */ /* 0x000fea000083ffff */
[----:B------:R-:W-:Y:S05]  /*20e0*/  BSYNC B0 ;  /* 0x0000000000007941 */ /* 0x000fea0003800000 */
.L_x_236:
[----:B------:R1:W2:Y:S02]  /*20f0*/  LDS.64 R16, [R23+0xb400] ;  /* 0x00b4000017107984 */ /* 0x0002a40000000a00 */
.L_x_235:
[C---:B------:R-:W-:Y:S01]  /*2100*/  IMAD.IADD R15, R18.reuse, 0x1, -R53 ;  /* 0x00000001120f7824 */ /* 0x040fe200078e0a35 */
[----:B------:R-:W-:-:S04]  /*2110*/  LOP3.LUT R19, R18, 0x80000000, RZ, 0xfc, !PT ;  /* 0x8000000012137812 */ /* 0x000fc800078efcff */
[C---:B--2---:R-:W-:Y:S01]  /*2120*/  IADD3 R14, P0, PT, R15.reuse, R16, RZ ;  /* 0x000000100f0e7210 */ /* 0x044fe20007f1e0ff */
[----:B------:R2:W-:Y:S03]  /*2130*/  STG.E.STRONG.SYS desc[UR8][R10.64], R19 ;  /* 0x000000130a007986 */ /* 0x0005e6000c115908 */
[----:B------:R-:W-:-:S05]  /*2140*/  LEA.HI.X.SX32 R15, R15, R17, 0x1, P0 ;  /* 0x000000110f0f7211 */ /* 0x000fca00000f0eff */
[----:B------:R2:W-:Y:S04]  /*2150*/  STS.64 [R23+0xb400], R14 ;  /* 0x00b4000e17007388 */ /* 0x0005e80000000a00 */
.L_x_234:
[----:B------:R-:W-:Y:S05]  /*2160*/  BSYNC B1 ;  /* 0x0000000000017941 */ /* 0x000fea0003800000 */
.L_x_233:
[----:B------:R-:W3:Y:S01]  /*2170*/  LDC.64 R20, c[0x0][0x390] ;  /* 0x0000e400ff147b82 */ /* 0x000ee20000000a00 */
[----:B------:R-:W-:Y:S01]  /*2180*/  ISETP.GT.U32.AND P0, PT, R26, -0x1, PT ;  /* 0xffffffff1a00780c */ /* 0x000fe20003f04070 */
[----:B------:R-:W-:Y:S01]  /*2190*/  IMAD.MOV.U32 R52, RZ, RZ, -0x1 ;  /* 0xffffffffff347424 */ /* 0x000fe200078e00ff */
[----:B------:R-:W-:Y:S01]  /*21a0*/  ISETP.GT.U32.AND P2, PT, R38, -0x1, PT ;  /* 0xffffffff2600780c */ /* 0x000fe20003f44070 */
[----:B------:R-:W-:Y:S05]  /*21b0*/  WARPSYNC.ALL ;  /* 0x0000000000007948 */ /* 0x000fea0003800000 */
[----:B------:R-:W4:Y:S01]  /*21c0*/  LDC R2, c[0x0][0x3c0] ;  /* 0x0000f000ff027b82 */ /* 0x000f220000000800 */
[----:B------:R-:W-:Y:S01]  /*21d0*/  ISETP.GT.AND.EX P0, PT, R27, -0x1, PT, P0 ;  /* 0xffffffff1b00780c */ /* 0x000fe20003f04300 */
[----:B------:R-:W-:Y:S01]  /*21e0*/  UMOV UR5, 0x400 ;  /* 0x0000040000057882 */ /* 0x000fe20000000000 */
[----:B------:R-:W-:-:S02]  /*21f0*/  ISETP.GT.U32.AND P1, PT, R50, -0x1, PT ;  /* 0xffffffff3200780c */ /* 0x000fc40003f24070 */
[----:B--2---:R-:W-:Y:S02]  /*2200*/  SEL R11, RZ, 0xffffffff, !P0 ;  /* 0xffffffffff0b7807 */ /* 0x004fe40004000000 */
[----:B------:R-:W-:Y:S01]  /*2210*/  ISETP.GT.AND.EX P1, PT, R51, -0x1, PT, P1 ;  /* 0xffffffff3300780c */ /* 0x000fe20003f24310 */
[----:B------:R-:W2:Y:S01]  /*2220*/  S2UR UR7, SR_CgaCtaId ;  /* 0x00000000000779c3 */ /* 0x000ea20000008800 */
[----:B------:R-:W-:Y:S02]  /*2230*/  LOP3.LUT R10, R11, R26, RZ, 0x3c, !PT ;  /* 0x0000001a0b0a7212 */ /* 0x000fe400078e3cff */
[----:B------:R-:W-:Y:S02]  /*2240*/  SEL R11, R52, 0x80000000, P0 ;  /* 0x80000000340b7807 */ /* 0x000fe40000000000 */
[----:B------:R-:W-:Y:S02]  /*2250*/  ISETP.GT.AND.EX P0, PT, R39, -0x1, PT, P2 ;  /* 0xffffffff2700780c */ /* 0x000fe40003f04320 */
[----:B-1----:R-:W-:-:S02]  /*2260*/  SEL R15, RZ, 0xffffffff, !P1 ;  /* 0xffffffffff0f7807 */ /* 0x002fc40004800000 */
[----:B0-----:R-:W-:Y:S02]  /*2270*/  SEL R17, RZ, 0xffffffff, !P0 ;  /* 0xffffffffff117807 */ /* 0x001fe40004000000 */
[----:B------:R-:W-:Y:S02]  /*2280*/  SEL R19, R52, 0x80000000, P1 ;  /* 0x8000000034137807 */ /* 0x000fe40000800000 */
[----:B---3--:R-:W-:Y:S02]  /*2290*/  ISETP.EQ.U32.AND P2, PT, R20, RZ, PT ;  /* 0x000000ff1400720c */ /* 0x008fe40003f42070 */
[----:B------:R-:W-:Y:S02]  /*22a0*/  LOP3.LUT R16, R17, R38, RZ, 0x3c, !PT ;  /* 0x0000002611107212 */ /* 0x000fe400078e3cff */
[----:B----4-:R-:W-:Y:S02]  /*22b0*/  ISETP.LE.AND P1, PT, R2, UR11, PT ;  /* 0x0000000b02007c0c */ /* 0x010fe4000bf23270 */
[----:B------:R-:W-:-:S02]  /*22c0*/  SEL R17, R52, 0x80000000, P0 ;  /* 0x8000000034117807 */ /* 0x000fc40000000000 */
[----:B------:R-:W-:Y:S02]  /*22d0*/  ISETP.EQ.OR.EX P0, PT, R21, RZ, !P1, P2 ;  /* 0x000000ff1500720c */ /* 0x000fe40004f02720 */
[----:B------:R-:W-:Y:S01]  /*22e0*/  ISETP.GT.U32.AND P3, PT, R48, -0x1, PT ;  /* 0xffffffff3000780c */ /* 0x000fe20003f64070 */
[----:B--2---:R-:W-:Y:S01]  /*22f0*/  ULEA UR5, UR7, UR5, 0x18 ;  /* 0x0000000507057291 */ /* 0x004fe2000f8ec0ff */
[----:B------:R-:W-:Y:S02]  /*2300*/  ISETP.GT.U32.OR P0, PT, R3, 0xff, P0 ;  /* 0x000000ff0300780c */ /* 0x000fe40000704470 */
[----:B------:R-:W-:Y:S02]  /*2310*/  ISETP.GT.AND.EX P1, PT, R49, -0x1, PT, P3 ;  /* 0xffffffff3100780c */ /* 0x000fe40003f24330 */
[----:B------:R-:W-:Y:S02]  /*2320*/  LOP3.LUT R14, R15, R50, RZ, 0x3c, !PT ;  /* 0x000000320f0e7212 */ /* 0x000fe400078e3cff */
[----:B------:R-:W-:-:S02]  /*2330*/  LOP3.LUT R15, R19, R51, RZ, 0x3c, !PT ;  /* 0x00000033130f7212 */ /* 0x000fc400078e3cff */
[----:B------:R-:W-:Y:S02]  /*2340*/  SEL R19, RZ, 0xffffffff, !P1 ;  /* 0xffffffffff137807 */ /* 0x000fe40004800000 */
[----:B------:R-:W-:Y:S02]  /*2350*/  SEL R3, R52, 0x80000000, P1 ;  /* 0x8000000034037807 */ /* 0x000fe40000800000 */
[----:B------:R-:W-:Y:S02]  /*2360*/  LOP3.LUT R18, R19, R48, RZ, 0x3c, !PT ;  /* 0x0000003013127212 */ /* 0x000fe400078e3cff */
[----:B------:R-:W-:Y:S02]  /*2370*/  LOP3.LUT R19, R3, R49, RZ, 0x3c, !PT ;  /* 0x0000003103137212 */ /* 0x000fe400078e3cff */
[----:B------:R0:W1:Y:S01]  /*2380*/  @!P0 LDS.64 R48, [R23+0xb400] ;  /* 0x00b4000017308984 */ /* 0x0000620000000a00 */
[----:B------:R-:W-:Y:S02]  /*2390*/  ISETP.GT.U32.AND P1, PT, R46, -0x1, PT ;  /* 0xffffffff2e00780c */ /* 0x000fe40003f24070 */
[----:B------:R-:W-:-:S02]  /*23a0*/  ISETP.GT.U32.AND P2, PT, R40, -0x1, PT ;  /* 0xffffffff2800780c */ /* 0x000fc40003f44070 */
[----:B------:R-:W-:Y:S02]  /*23b0*/  ISETP.GT.AND.EX P1, PT, R47, -0x1, PT, P1 ;  /* 0xffffffff2f00780c */ /* 0x000fe40003f24310 */
[----:B------:R-:W-:Y:S02]  /*23c0*/  ISETP.GT.AND.EX P2, PT, R41, -0x1, PT, P2 ;  /* 0xffffffff2900780c */ /* 0x000fe40003f44320 */
[----:B------:R-:W-:Y:S02]  /*23d0*/  ISETP.GT.U32.AND P3, PT, R42, -0x1, PT ;  /* 0xffffffff2a00780c */ /* 0x000fe40003f64070 */
[----:B------:R-:W-:Y:S02]  /*23e0*/  SEL R25, RZ, 0xffffffff, !P1 ;  /* 0xffffffffff197807 */ /* 0x000fe40004800000 */
[----:B------:R-:W-:Y:S02]  /*23f0*/  SEL R21, RZ, 0xffffffff, !P2 ;  /* 0xffffffffff157807 */ /* 0x000fe40005000000 */
[----:B------:R-:W-:-:S02]  /*2400*/  SEL R3, R52, 0x80000000, P2 ;  /* 0x8000000034037807 */ /* 0x000fc40001000000 */
[----:B------:R-:W-:Y:S02]  /*2410*/  ISETP.GT.AND.EX P2, PT, R43, -0x1, PT, P3 ;  /* 0xffffffff2b00780c */ /* 0x000fe40003f44330 */
[----:B------:R-:W-:Y:S02]  /*2420*/  LOP3.LUT R24, R25, R46, RZ, 0x3c, !PT ;  /* 0x0000002e19187212 */ /* 0x000fe400078e3cff */
[----:B------:R-:W-:Y:S02]  /*2430*/  SEL R25, R52, 0x80000000, P1 ;  /* 0x8000000034197807 */ /* 0x000fe40000800000 */
[----:B------:R-:W-:Y:S02]  /*2440*/  ISETP.GT.U32.AND P4, PT, R44, -0x1, PT ;  /* 0xffffffff2c00780c */ /* 0x000fe40003f84070 */
[----:B------:R-:W-:Y:S02]  /*2450*/  ISETP.GT.U32.AND P1, PT, R36, -0x1, PT ;  /* 0xffffffff2400780c */ /* 0x000fe40003f24070 */
[----:B------:R-:W-:-:S02]  /*2460*/  LOP3.LUT R11, R11, R27, RZ, 0x3c, !PT ;  /* 0x0000001b0b0b7212 */ /* 0x000fc400078e3cff */
[----:B------:R-:W-:Y:S02]  /*2470*/  LOP3.LUT R20, R21, R40, RZ, 0x3c, !PT ;  /* 0x0000002815147212 */ /* 0x000fe400078e3cff */
[----:B------:R-:W-:Y:S02]  /*2480*/  LOP3.LUT R21, R3, R41, RZ, 0x3c, !PT ;  /* 0x0000002903157212 */ /* 0x000fe400078e3cff */
[----:B------:R-:W-:Y:S02]  /*2490*/  SEL R27, RZ, 0xffffffff, !P2 ;  /* 0xffffffffff1b7807 */ /* 0x000fe40005000000 */
[----:B------:R-:W-:Y:S02]  /*24a0*/  SEL R3, R52, 0x80000000, P2 ;  /* 0x8000000034037807 */ /* 0x000fe40001000000 */
[----:B------:R-:W-:Y:S02]  /*24b0*/  ISETP.GT.AND.EX P3, PT, R45, -0x1, PT, P4 ;  /* 0xffffffff2d00780c */ /* 0x000fe40003f64340 */
[----:B------:R-:W-:-:S02]  /*24c0*/  ISETP.GT.AND.EX P1, PT, R37, -0x1, PT, P1 ;  /* 0xffffffff2500780c */ /* 0x000fc40003f24310 */
[----:B------:R-:W-:Y:S02]  /*24d0*/  ISETP.GT.U32.AND P2, PT, R34, -0x1, PT ;  /* 0xffffffff2200780c */ /* 0x000fe40003f44070 */
[----:B------:R-:W-:Y:S02]  /*24e0*/  LOP3.LUT R26, R27, R42, RZ, 0x3c, !PT ;  /* 0x0000002a1b1a7212 */ /* 0x000fe400078e3cff */
[----:B------:R-:W-:Y:S02]  /*24f0*/  LOP3.LUT R17, R17, R39, RZ, 0x3c, !PT ;  /* 0x0000002711117212 */ /* 0x000fe400078e3cff */
[----:B------:R-:W-:Y:S02]  /*2500*/  LOP3.LUT R27, R3, R43, RZ, 0x3c, !PT ;  /* 0x0000002b031b7212 */ /* 0x000fe400078e3cff */
[----:B------:R-:W-:Y:S02]  /*2510*/  SEL R39, RZ, 0xffffffff, !P3 ;  /* 0xffffffffff277807 */ /* 0x000fe40005800000 */
[----:B------:R-:W-:-:S02]  /*2520*/  SEL R3, RZ, 0xffffffff, !P1 ;  /* 0xffffffffff037807 */ /* 0x000fc40004800000 */
[----:B0-----:R-:W-:Y:S02]  /*2530*/  SEL R23, R52, 0x80000000, P1 ;  /* 0x8000000034177807 */ /* 0x001fe40000800000 */
[----:B------:R-:W-:Y:S02]  /*2540*/  ISETP.GT.AND.EX P1, PT, R35, -0x1, PT, P2 ;  /* 0xffffffff2300780c */ /* 0x000fe40003f24320 */
[----:B------:R-:W-:Y:S02]  /*2550*/  ISETP.GT.U32.AND P2, PT, R32, -0x1, PT ;  /* 0xffffffff2000780c */ /* 0x000fe40003f44070 */
[----:B------:R-:W-:Y:S02]  /*2560*/  LOP3.LUT R38, R39, R44, RZ, 0x3c, !PT ;  /* 0x0000002c27267212 */ /* 0x000fe400078e3cff */
[----:B------:R-:W-:Y:S02]  /*2570*/  LOP3.LUT R36, R3, R36, RZ, 0x3c, !PT ;  /* 0x0000002403247212 */ /* 0x000fe400078e3cff */
[----:B------:R-:W-:-:S02]  /*2580*/  LOP3.LUT R37, R23, R37, RZ, 0x3c, !PT ;  /* 0x0000002517257212 */ /* 0x000fc400078e3cff */
[C---:B------:R-:W-:Y:S02]  /*2590*/  SEL R39, R52.reuse, 0x80000000, P3 ;  /* 0x8000000034277807 */ /* 0x040fe40001800000 */
[----:B------:R-:W-:Y:S02]  /*25a0*/  SEL R3, RZ, 0xffffffff, !P1 ;  /* 0xffffffffff037807 */ /* 0x000fe40004800000 */
[----:B------:R-:W-:Y:S02]  /*25b0*/  SEL R23, R52, 0x80000000, P1 ;  /* 0x8000000034177807 */ /* 0x000fe40000800000 */
[----:B------:R-:W-:Y:S02]  /*25c0*/  ISETP.GT.U32.AND P3, PT, R30, -0x1, PT ;  /* 0xffffffff1e00780c */ /* 0x000fe40003f64070 */
[----:B------:R-:W-:Y:S02]  /*25d0*/  ISETP.GT.AND.EX P1, PT, R33, -0x1, PT, P2 ;  /* 0xffffffff2100780c */ /* 0x000fe40003f24320 */
[----:B------:R-:W-:-:S02]  /*25e0*/  LOP3.LUT R34, R3, R34, RZ, 0x3c, !PT ;  /* 0x0000002203227212 */ /* 0x000fc400078e3cff */
[----:B------:R-:W-:Y:S02]  /*25f0*/  LOP3.LUT R35, R23, R35, RZ, 0x3c, !PT ;  /* 0x0000002317237212 */ /* 0x000fe400078e3cff */
[----:B------:R-:W-:Y:S02]  /*2600*/  ISETP.GT.AND.EX P2, PT, R31, -0x1, PT, P3 ;  /* 0xffffffff1f00780c */ /* 0x000fe40003f44330 */
[----:B------:R-:W-:Y:S02]  /*2610*/  SEL R23, RZ, 0xffffffff, !P1 ;  /* 0xffffffffff177807 */ /* 0x000fe40004800000 */
[----:B------:R-:W-:Y:S02]  /*2620*/  SEL R3, R52, 0x80000000, P1 ;  /* 0x8000000034037807 */ /* 0x000fe40000800000 */
[--C-:B-1----:R-:W-:Y:S02]  /*2630*/  @!P0 IADD3 R40, P1, P3, R48, R22, R53.reuse ;  /* 0x0000001630288210 */ /* 0x102fe40007b3e035 */
[----:B------:R-:W-:-:S02]  /*2640*/  @!P0 SHF.R.S32.HI R53, RZ, 0x1f, R53 ;  /* 0x0000001fff358819 */ /* 0x000fc40000011435 */
[----:B------:R-:W-:Y:S02]  /*2650*/  LOP3.LUT R22, R23, R32, RZ, 0x3c, !PT ;  /* 0x0000002017167212 */ /* 0x000fe400078e3cff */
[----:B------:R-:W-:Y:S02]  /*2660*/  @!P0 IADD3.X R41, PT, PT, R49, RZ, R53, P1, P3 ;  /* 0x000000ff31298210 */ /* 0x000fe40000fe6435 */
[----:B------:R-:W-:Y:S02]  /*2670*/  LOP3.LUT R23, R3, R33, RZ, 0x3c, !PT ;  /* 0x0000002103177212 */ /* 0x000fe400078e3cff */
[----:B------:R-:W-:Y:S01]  /*2680*/  SEL R33, R52, 0x80000000, P2 ;  /* 0x8000000034217807 */ /* 0x000fe20001000000 */
[----:B------:R0:W-:Y:S01]  /*2690*/  @!P0 STG.E.64 desc[UR8][R12.64], R40 ;  /* 0x000000280c008986 */ /* 0x0001e2000c101b08 */
[----:B------:R-:W-:Y:S02]  /*26a0*/  LEA R32, R54, UR5, 0x3 ;  /* 0x0000000536207c11 */ /* 0x000fe4000f8e18ff */
[----:B------:R-:W-:Y:S01]  /*26b0*/  LOP3.LUT R31, R33, R31, RZ, 0x3c, !PT ;  /* 0x0000001f211f7212 */ /* 0x000fe200078e3cff */
[----:B------:R-:W-:Y:S01]  /*26c0*/  BAR.SYNC.DEFER_BLOCKING 0x0 ;  /* 0x0000000000007b1d */ /* 0x000fe20000010000 */
[----:B------:R-:W-:-:S02]  /*26d0*/  ISETP.GT.U32.AND P1, PT, R6, -0x1, PT ;  /* 0xffffffff0600780c */ /* 0x000fc40003f24070 */
[----:B------:R-:W-:Y:S02]  /*26e0*/  SEL R3, RZ, 0xffffffff, !P2 ;  /* 0xffffffffff037807 */ /* 0x000fe40005000000 */
[----:B------:R-:W-:Y:S02]  /*26f0*/  ISETP.GT.AND.EX P0, PT, R7, -0x1, PT, P1 ;  /* 0xffffffff0700780c */ /* 0x000fe40003f04310 */
[----:B------:R-:W-:Y:S02]  /*2700*/  ISETP.GT.U32.AND P1, PT, R8, -0x1, PT ;  /* 0xffffffff0800780c */ /* 0x000fe40003f24070 */
[----:B------:R-:W-:Y:S02]  /*2710*/  LOP3.LUT R30, R3, R30, RZ, 0x3c, !PT ;  /* 0x0000001e031e7212 */ /* 0x000fe400078e3cff */
[----:B------:R-:W-:Y:S02]  /*2720*/  SEL R3, RZ, 0xffffffff, !P0 ;  /* 0xffffffffff037807 */ /* 0x000fe40004000000 */
[----:B------:R-:W-:-:S02]  /*2730*/  SEL R43, R52, 0x80000000, P0 ;  /* 0x80000000342b7807 */ /* 0x000fc40000000000 */
[----:B------:R-:W-:Y:S02]  /*2740*/  ISETP.GT.AND.EX P0, PT, R9, -0x1, PT, P1 ;  /* 0xffffffff0900780c */ /* 0x000fe40003f04310 */
[----:B------:R-:W-:Y:S02]  /*2750*/  LOP3.LUT R7, R43, R7, RZ, 0x3c, !PT ;  /* 0x000000072b077212 */ /* 0x000fe400078e3cff */
[----:B0-----:R-:W-:Y:S02]  /*2760*/  SEL R41, RZ, 0xffffffff, !P0 ;  /* 0xffffffffff297807 */ /* 0x001fe40004000000 */
[----:B------:R-:W-:Y:S02]  /*2770*/  SEL R43, R52, 0x80000000, P0 ;  /* 0x80000000342b7807 */ /* 0x000fe40000000000 */
[----:B------:R-:W-:Y:S01]  /*2780*/  ISETP.LT.AND P0, PT, R2, UR11, PT ;  /* 0x0000000b02007c0c */ /* 0x000fe2000bf01270 */
[----:B------:R-:W0:Y:S01]  /*2790*/  LDS.64 R32, [R32+0xb400] ;  /* 0x00b4000020207984 */ /* 0x000e220000000a00 */
[----:B------:R-:W-:-:S02]  /*27a0*/  ISETP.GT.U32.AND P2, PT, R28, -0x1, PT ;  /* 0xffffffff1c00780c */ /* 0x000fc40003f44070 */
[----:B------:R-:W-:Y:S02]  /*27b0*/  LOP3.LUT R6, R3, R6, RZ, 0x3c, !PT ;  /* 0x0000000603067212 */ /* 0x000fe400078e3cff */
[----:B------:R-:W-:Y:S02]  /*27c0*/  ISETP.GT.AND.EX P1, PT, R29, -0x1, PT, P2 ;  /* 0xffffffff1d00780c */ /* 0x000fe40003f24320 */
[----:B------:R-:W-:Y:S02]  /*27d0*/  LOP3.LUT R25, R25, R47, RZ, 0x3c, !PT ;  /* 0x0000002f19197212 */ /* 0x000fe400078e3cff */
[----:B------:R-:W-:Y:S02]  /*27e0*/  SEL R13, RZ, 0xffffffff, !P1 ;  /* 0xffffffffff0d7807 */ /* 0x000fe40004800000 */
[----:B------:R-:W-:Y:S02]  /*27f0*/  SEL R3, R52, 0x80000000, P1 ;  /* 0x8000000034037807 */ /* 0x000fe40000800000 */
[----:B------:R-:W-:-:S02]  /*2800*/  LOP3.LUT R12, R13, R28, RZ, 0x3c, !PT ;  /* 0x0000001c0d0c7212 */ /* 0x000fc400078e3cff */
[----:B------:R-:W-:Y:S02]  /*2810*/  LOP3.LUT R39, R39, R45, RZ, 0x3c, !PT ;  /* 0x0000002d27277212 */ /* 0x000fe400078e3cff */
[----:B------:R-:W-:Y:S02]  /*2820*/  LOP3.LUT R8, R41, R8, RZ, 0x3c, !PT ;  /* 0x0000000829087212 */ /* 0x000fe400078e3cff */
[----:B------:R-:W-:Y:S02]  /*2830*/  LOP3.LUT R9, R43, R9, RZ, 0x3c, !PT ;  /* 0x000000092b097212 */ /* 0x000fe400078e3cff */
[----:B------:R-:W-:Y:S01]  /*2840*/  LOP3.LUT R13, R3, R29, RZ, 0x3c, !PT ;  /* 0x0000001d030d7212 */ /* 0x000fe200078e3cff */
[----:B------:R-:W-:Y:S06]  /*2850*/  @P0 BRA `(.L_x_241) ;  /* 0x0000000000540947 */ /* 0x000fec0003800000 */
[----:B------:R-:W1:Y:S01]  /*2860*/  LDCU.64 UR4, c[0x0][0x3a0] ;  /* 0x00007400ff0477ac */ /* 0x000e620008000a00 */
[----:B0-----:R-:W-:-:S05]  /*2870*/  IADD3 R3, P1, PT, R0, R32, RZ ;  /* 0x0000002000037210 */ /* 0x001fca0007f3e0ff */
[----:B------:R-:W-:Y:S01]  /*2880*/  IMAD.X R28, RZ, RZ, R33, P1 ;  /* 0x000000ffff1c7224 */ /* 0x000fe200008e0621 */
[----:B-1----:R-:W-:-:S04]  /*2890*/  LEA R32, P1, R3, UR4, 0x3 ;  /* 0x0000000403207c11 */ /* 0x002fc8000f8218ff */
        /* <DEDUP_REMOVED lines=17> */
.L_x_241:
[----:B------:R-:W1:Y:S01]  /*29b0*/  LDCU.64 UR4, c[0x0][0x3a0] ;  /* 0x00007400ff0477ac */ /* 0x000e620008000a00 */
[----:B------:R-:W-:Y:S01]  /*29c0*/  IMAD.U32 R29, RZ, RZ, UR10 ;  /* 0x0000000aff1d7e24 */ /* 0x000fe2000f8e00ff */
[C---:B0-----:R-:W-:Y:S01]  /*29d0*/  IADD3 R3, P1, PT, R0.reuse, R32, RZ ;  /* 0x0000002000037210 */ /* 0x041fe20007f3e0ff */
[C---:B------:R-:W-:Y:S02]  /*29e0*/  VIADD R32, R0.reuse, 0x20 ;  /* 0x0000002000207836 */ /* 0x040fe40000000000 */
[----:B------:R-:W-:Y:S02]  /*29f0*/  IMAD R29, R29, -0x1680, R2 ;  /* 0xffffe9801d1d7824 */ /* 0x000fe400078e0202 */
[C---:B------:R-:W-:Y:S02]  /*2a00*/  VIADD R40, R0.reuse, 0x40 ;  /* 0x0000004000287836 */ /* 0x040fe40000000000 */
[----:B------:R-:W-:Y:S01]  /*2a10*/  IMAD.X R28, RZ, RZ, R33, P1 ;  /* 0x000000ffff1c7224 */ /* 0x000fe200008e0621 */
[CC--:B------:R-:W-:Y:S01]  /*2a20*/  ISETP.GE.AND P4, PT, R0.reuse, R29.reuse, PT ;  /* 0x0000001d0000720c */ /* 0x0c0fe20003f86270 */
[----:B------:R-:W-:Y:S01]  /*2a30*/  VIADD R42, R0, 0x80 ;  /* 0x00000080002a7836 */ /* 0x000fe20000000000 */
[-C--:B------:R-:W-:Y:S01]  /*2a40*/  ISETP.GE.AND P3, PT, R32, R29.reuse, PT ;  /* 0x0000001d2000720c */ /* 0x080fe20003f66270 */
[----:B------:R-:W-:Y:S01]  /*2a50*/  VIADD R44, R0, 0xa0 ;  /* 0x000000a0002c7836 */ /* 0x000fe20000000000 */
[-C--:B------:R-:W-:Y:S01]  /*2a60*/  ISETP.GE.AND P2, PT, R40, R29.reuse, PT ;  /* 0x0000001d2800720c */ /* 0x080fe20003f46270 */
[----:B------:R-:W-:Y:S01]  /*2a70*/  VIADD R40, R0, 0x60 ;  /* 0x0000006000287836 */ /* 0x000fe20000000000 */
[----:B------:R-:W-:Y:S01]  /*2a80*/  ISETP.GE.AND P6, PT, R42, R29, PT ;  /* 0x0000001d2a00720c */ /* 0x000fe20003fc6270 */
[----:B------:R-:W-:Y:S01]  /*2a90*/  VIADD R42, R0, 0xe0 ;  /* 0x000000e0002a7836 */ /* 0x000fe20000000000 */
[----:B-1----:R-:W-:-:S02]  /*2aa0*/  LEA R32, P1, R3, UR4, 0x3 ;  /* 0x0000000403207c11 */ /* 0x002fc4000f8218ff */
        /* <DEDUP_REMOVED lines=11> */
[----:B------:R-:W-:Y:S01]  /*2b60*/  ISETP.GE.AND P2, PT, R40, R29, PT ;  /* 0x0000001d2800720c */ /* 0x000fe20003f46270 */
[C---:B------:R-:W-:Y:S02]  /*2b70*/  VIADD R40, R0.reuse, 0x140 ;  /* 0x0000014000287836 */ /* 0x040fe40000000000 */
[----:B------:R2:W-:Y:S01]  /*2b80*/  @!P5 STG.E.64 desc[UR8][R32.64+0x500], R24 ;  /* 0x000500182000d986 */ /* 0x0005e2000c101b08 */
[----:B0-----:R-:W-:-:S03]  /*2b90*/  VIADD R10, R0, 0x160 ;  /* 0x00000160000a7836 */ /* 0x001fc60000000000 */
[----:B------:R2:W-:Y:S01]  /*2ba0*/  @!P4 STG.E.64 desc[UR8][R32.64+0x600], R26 ;  /* 0x0006001a2000c986 */ /* 0x0005e2000c101b08 */
[----:B-1----:R-:W-:Y:S01]  /*2bb0*/  VIADD R14, R0, 0x180 ;  /* 0x00000180000e7836 */ /* 0x002fe20000000000 */
[-C--:B------:R-:W-:Y:S01]  /*2bc0*/  ISETP.GE.AND P5, PT, R10, R29.reuse, PT ;  /* 0x0000001d0a00720c */ /* 0x080fe20003fa6270 */
[----:B------:R-:W-:Y:S01]  /*2bd0*/  VIADD R10, R0, 0x1a0 ;  /* 0x000001a0000a7836 */ /* 0x000fe20000000000 */
[----:B------:R2:W-:Y:S01]  /*2be0*/  @!P1 STG.E.64 desc[UR8][R32.64+0x300], R18 ;  /* 0x0003001220009986 */ /* 0x0005e2000c101b08 */
[-C--:B------:R-:W-:Y:S02]  /*2bf0*/  ISETP.GE.AND P1, PT, R42, R29.reuse, PT ;  /* 0x0000001d2a00720c */ /* 0x080fe40003f26270 */
[-C--:B------:R-:W-:Y:S01]  /*2c00*/  ISETP.GE.AND P4, PT, R14, R29.reuse, PT ;  /* 0x0000001d0e00720c */ /* 0x080fe20003f86270 */
        /* <DEDUP_REMOVED lines=13> */
.L_x_242:
[----:B------:R-:W-:Y:S05]  /*2ce0*/  @P0 BRA `(.L_x_243) ;  /* 0x0000000000400947 */ /* 0x000fea0003800000 */
[----:B0-2---:R0:W5:Y:S04]  /*2cf0*/  LDG.E R7, desc[UR8][R4.64] ;  /* 0x0000000804077981 */ /* 0x005168000c1e1900 */
[----:B------:R0:W5:Y:S04]  /*2d00*/  LDG.E R9, desc[UR8][R4.64+0x80] ;  /* 0x0000800804097981 */ /* 0x000168000c1e1900 */
        /* <DEDUP_REMOVED lines=12> */
[----:B------:R0:W5:Y:S01]  /*2dd0*/  LDG.E R35, desc[UR8][R4.64+0x700] ;  /* 0x0007000804237981 */ /* 0x000162000c1e1900 */
[----:B------:R-:W-:Y:S05]  /*2de0*/  BRA `(.L_x_244) ;  /* 0x0000000000b87947 */ /* 0x000fea0003800000 */
.L_x_243:
[----:B0-2---:R-:W-:Y:S02]  /*2df0*/  IMAD.U32 R37, RZ, RZ, UR10 ;  /* 0x0000000aff257e24 */ /* 0x005fe4000f8e00ff */
[C---:B------:R-:W-:Y:S02]  /*2e00*/  VIADD R6, R0.reuse, 0x20 ;  /* 0x0000002000067836 */ /* 0x040fe40000000000 */
[----:B------:R-:W-:Y:S02]  /*2e10*/  IMAD R37, R37, -0x1680, R2 ;  /* 0xffffe98025257824 */ /* 0x000fe400078e0202 */
[C---:B------:R-:W-:Y:S02]  /*2e20*/  VIADD R8, R0.reuse, 0x40 ;  /* 0x0000004000087836 */ /* 0x040fe40000000000 */
[C---:B------:R-:W-:Y:S01]  /*2e30*/  VIADD R10, R0.reuse, 0x80 ;  /* 0x00000080000a7836 */ /* 0x040fe20000000000 */
[-C--:B------:R-:W-:Y:S02]  /*2e40*/  ISETP.GE.AND P4, PT, R0, R37.reuse, PT ;  /* 0x000000250000720c */ /* 0x080fe40003f86270 */
        /* <DEDUP_REMOVED lines=9> */
[----:B------:R1:W5:Y:S01]  /*2ee0*/  @!P4 LDG.E R7, desc[UR8][R4.64] ;  /* 0x000000080407c981 */ /* 0x000362000c1e1900 */
[-C--:B------:R-:W-:Y:S01]  /*2ef0*/  ISETP.GE.AND P4, PT, R6, R37.reuse, PT ;  /* 0x000000250600720c */ /* 0x080fe20003f86270 */
[----:B------:R-:W-:Y:S02]  /*2f00*/  VIADD R6, R0, 0x100 ;  /* 0x0000010000067836 */ /* 0x000fe40000000000 */
[----:B------:R1:W5:Y:S01]  /*2f10*/  @!P3 LDG.E R9, desc[UR8][R4.64+0x80] ;  /* 0x000080080409b981 */ /* 0x000362000c1e1900 */
[----:B------:R-:W-:Y:S01]  /*2f20*/  ISETP.GE.AND P3, PT, R8, R37, PT ;  /* 0x000000250800720c */ /* 0x000fe20003f66270 */
[----:B------:R-:W-:-:S02]  /*2f30*/  VIADD R8, R0, 0x120 ;  /* 0x0000012000087836 */ /* 0x000fc40000000000 */
[----:B------:R1:W5:Y:S01]  /*2f40*/  @!P2 LDG.E R11, desc[UR8][R4.64+0x100] ;  /* 0x00010008040ba981 */ /* 0x000362000c1e1900 */
        /* <DEDUP_REMOVED lines=15> */
[----:B------:R-:W-:-:S03]  /*3040*/  ISETP.GE.AND P3, PT, R8, R37, PT ;  /* 0x000000250800720c */ /* 0x000fc60003f66270 */
[----:B------:R1:W5:Y:S01]  /*3050*/  @!P2 LDG.E R23, desc[UR8][R4.64+0x400] ;  /* 0x000400080417a981 */ /* 0x000362000c1e1900 */
[----:B------:R-:W-:-:S03]  /*3060*/  ISETP.GE.AND P2, PT, R6, R37, PT ;  /* 0x000000250600720c */ /* 0x000fc60003f46270 */
[----:B------:R1:W5:Y:S04]  /*3070*/  @!P1 LDG.E R25, desc[UR8][R4.64+0x480] ;  /* 0x0004800804199981 */ /* 0x000368000c1e1900 */
[----:B------:R1:W5:Y:S04]  /*3080*/  @!P6 LDG.E R27, desc[UR8][R4.64+0x500] ;  /* 0x00050008041be981 */ /* 0x000368000c1e1900 */
[----:B------:R1:W5:Y:S04]  /*3090*/  @!P5 LDG.E R29, desc[UR8][R4.64+0x580] ;  /* 0x00058008041dd981 */ /* 0x000368000c1e1900 */
[----:B------:R1:W5:Y:S04]  /*30a0*/  @!P4 LDG.E R31, desc[UR8][R4.64+0x600] ;  /* 0x00060008041fc981 */ /* 0x000368000c1e1900 */
[----:B------:R1:W5:Y:S04]  /*30b0*/  @!P3 LDG.E R33, desc[UR8][R4.64+0x680] ;  /* 0x000680080421b981 */ /* 0x000368000c1e1900 */
[----:B------:R1:W5:Y:S02]  /*30c0*/  @!P2 LDG.E R35, desc[UR8][R4.64+0x700] ;  /* 0x000700080423a981 */ /* 0x000364000c1e1900 */
.L_x_244:
[----:B------:R-:W-:Y:S05]  /*30d0*/  @P0 BRA `(.L_x_245) ;  /* 0x00000000004c0947 */ /* 0x000fea0003800000 */
[----:B------:R-:W2:Y:S02]  /*30e0*/  LDCU.64 UR4, c[0x0][0x3b0] ;  /* 0x00007600ff0477ac */ /* 0x000ea40008000a00 */
[----:B--2---:R-:W-:-:S04]  /*30f0*/  LEA R2, P0, R3, UR4, 0x2 ;  /* 0x0000000403027c11 */ /* 0x004fc8000f8010ff */
[----:B------:R-:W-:-:S05]  /*3100*/  LEA.HI.X R3, R3, UR5, R28, 0x2, P0 ;  /* 0x0000000503037c11 */ /* 0x000fca00080f141c */
[----:B-----5:R-:W-:Y:S04]  /*3110*/  STG.E desc[UR8][R2.64], R7 ;  /* 0x0000000702007986 */ /* 0x020fe8000c101908 */
[----:B------:R-:W-:Y:S04]  /*3120*/  STG.E desc[UR8][R2.64+0x80], R9 ;  /* 0x0000800902007986 */ /* 0x000fe8000c101908 */
        /* <DEDUP_REMOVED lines=12> */
[----:B------:R-:W-:Y:S01]  /*31f0*/  STG.E desc[UR8][R2.64+0x700], R35 ;  /* 0x0007002302007986 */ /* 0x000fe2000c101908 */
[----:B------:R-:W-:Y:S05]  /*3200*/  EXIT ;  /* 0x000000000000794d */ /* 0x000fea0003800000 */
.L_x_245:
[----:B------:R-:W2:Y:S01]  /*3210*/  LDCU.64 UR4, c[0x0][0x3b0] ;  /* 0x00007600ff0477ac */ /* 0x000ea20008000a00 */
[----:B01----:R-:W-:Y:S02]  /*3220*/  IMAD.U32 R5, RZ, RZ, UR10 ;  /* 0x0000000aff057e24 */ /* 0x003fe4000f8e00ff */
[C---:B------:R-:W-:Y:S02]  /*3230*/  VIADD R4, R0.reuse, 0x20 ;  /* 0x0000002000047836 */ /* 0x040fe40000000000 */
        /* <DEDUP_REMOVED lines=10> */
[C---:B--2---:R-:W-:Y:S02]  /*32e0*/  LEA R2, P0, R3.reuse, UR4, 0x2 ;  /* 0x0000000403027c11 */ /* 0x044fe4000f8010ff */
[-C--:B------:R-:W-:Y:S01]  /*32f0*/  ISETP.GE.AND P6, PT, R4, R5.reuse, PT ;  /* 0x000000050400720c */ /* 0x080fe20003fc6270 */
[----:B------:R-:W-:Y:S01]  /*3300*/  VIADD R4, R0, 0xe0 ;  /* 0x000000e000047836 */ /* 0x000fe20000000000 */
[----:B------:R-:W-:Y:S02]  /*3310*/  LEA.HI.X R3, R3, UR5, R28, 0x2, P0 ;  /* 0x0000000503037c11 */ /* 0x000fe400080f141c */
[-C--:B------:R-:W-:Y:S01]  /*3320*/  ISETP.GE.AND P0, PT, R6, R5.reuse, PT ;  /* 0x000000050600720c */ /* 0x080fe20003f06270 */
[----:B------:R-:W-:Y:S01]  /*3330*/  VIADD R6, R0, 0x100 ;  /* 0x0000010000067836 */ /* 0x000fe20000000000 */
[-C--:B------:R-:W-:Y:S01]  /*3340*/  ISETP.GE.AND P2, PT, R10, R5.reuse, PT ;  /* 0x000000050a00720c */ /* 0x080fe20003f46270 */
[----:B-----5:R0:W-:Y:S01]  /*3350*/  @!P3 STG.E desc[UR8][R2.64], R7 ;  /* 0x000000070200b986 */ /* 0x0201e2000c101908 */
[----:B------:R-:W-:Y:S01]  /*3360*/  ISETP.GE.AND P3, PT, R4, R5, PT ;  /* 0x000000050400720c */ /* 0x000fe20003f66270 */
[----:B------:R-:W-:-:S02]  /*3370*/  VIADD R4, R0, 0x120 ;  /* 0x0000012000047836 */ /* 0x000fc40000000000 */
[----:B------:R0:W-:Y:S01]  /*3380*/  @!P4 STG.E desc[UR8][R2.64+0x80], R9 ;  /* 0x000080090200c986 */ /* 0x0001e2000c101908 */
[-C--:B------:R-:W-:Y:S01]  /*3390*/  ISETP.GE.AND P4, PT, R6, R5.reuse, PT ;  /* 0x000000050600720c */ /* 0x080fe20003f86270 */
[----:B------:R-:W-:Y:S02]  /*33a0*/  VIADD R6, R0, 0x140 ;  /* 0x0000014000067836 */ /* 0x000fe40000000000 */
[----:B------:R0:W-:Y:S01]  /*33b0*/  @!P5 STG.E desc[UR8][R2.64+0x100], R11 ;  /* 0x0001000b0200d986 */ /* 0x0001e2000c101908 */
[-C--:B------:R-:W-:Y:S01]  /*33c0*/  ISETP.GE.AND P5, PT, R4, R5.reuse, PT ;  /* 0x000000050400720c */ /* 0x080fe20003fa6270 */
[----:B------:R-:W-:Y:S02]  /*33d0*/  VIADD R4, R0, 0x160 ;  /* 0x0000016000047836 */ /* 0x000fe40000000000 */
[----:B------:R0:W-:Y:S01]  /*33e0*/  @!P6 STG.E desc[UR8][R2.64+0x180], R13 ;  /* 0x0001800d0200e986 */ /* 0x0001e2000c101908 */
[----:B------:R-:W-:Y:S01]  /*33f0*/  ISETP.GE.AND P6, PT, R6, R5, PT ;  /* 0x000000050600720c */ /* 0x000fe20003fc6270 */
[----:B------:R-:W-:-:S02]  /*3400*/  VIADD R6, R0, 0x180 ;  /* 0x0000018000067836 */ /* 0x000fc40000000000 */
[----:B------:R0:W-:Y:S01]  /*3410*/  @!P0 STG.E desc[UR8][R2.64+0x200], R15 ;  /* 0x0002000f02008986 */ /* 0x0001e2000c101908 */
[-C--:B------:R-:W-:Y:S01]  /*3420*/  ISETP.GE.AND P0, PT, R4, R5.reuse, PT ;  /* 0x000000050400720c */ /* 0x080fe20003f06270 */
[C---:B------:R-:W-:Y:S02]  /*3430*/  VIADD R4, R0.reuse, 0x1a0 ;  /* 0x000001a000047836 */ /* 0x040fe40000000000 */
[----:B------:R-:W-:Y:S01]  /*3440*/  VIADD R0, R0, 0x1c0 ;  /* 0x000001c000007836 */ /* 0x000fe20000000000 */
[----:B------:R0:W-:Y:S01]  /*3450*/  @!P1 STG.E desc[UR8][R2.64+0x280], R17 ;  /* 0x0002801102009986 */ /* 0x0001e2000c101908 */
[----:B------:R-:W-:-:S03]  /*3460*/  ISETP.GE.AND P1, PT, R6, R5, PT ;  /* 0x000000050600720c */ /* 0x000fc60003f26270 */
[----:B------:R0:W-:Y:S01]  /*3470*/  @!P2 STG.E desc[UR8][R2.64+0x300], R19 ;  /* 0x000300130200a986 */ /* 0x0001e2000c101908 */
[----:B------:R-:W-:-:S03]  /*3480*/  ISETP.GE.AND P2, PT, R4, R5, PT ;  /* 0x000000050400720c */ /* 0x000fc60003f46270 */
[----:B------:R0:W-:Y:S01]  /*3490*/  @!P3 STG.E desc[UR8][R2.64+0x380], R21 ;  /* 0x000380150200b986 */ /* 0x0001e2000c101908 */
[----:B------:R-:W-:-:S03]  /*34a0*/  ISETP.GE.AND P3, PT, R0, R5, PT ;  /* 0x000000050000720c */ /* 0x000fc60003f66270 */
[----:B------:R0:W-:Y:S04]  /*34b0*/  @!P4 STG.E desc[UR8][R2.64+0x400], R23 ;  /* 0x000400170200c986 */ /* 0x0001e8000c101908 */
[----:B------:R0:W-:Y:S04]  /*34c0*/  @!P5 STG.E desc[UR8][R2.64+0x480], R25 ;  /* 0x000480190200d986 */ /* 0x0001e8000c101908 */
[----:B------:R0:W-:Y:S04]  /*34d0*/  @!P6 STG.E desc[UR8][R2.64+0x500], R27 ;  /* 0x0005001b0200e986 */ /* 0x0001e8000c101908 */
[----:B------:R0:W-:Y:S04]  /*34e0*/  @!P0 STG.E desc[UR8][R2.64+0x580], R29 ;  /* 0x0005801d02008986 */ /* 0x0001e8000c101908 */
[----:B------:R0:W-:Y:S04]  /*34f0*/  @!P1 STG.E desc[UR8][R2.64+0x600], R31 ;  /* 0x0006001f02009986 */ /* 0x0001e8000c101908 */
[----:B------:R0:W-:Y:S01]  /*3500*/  @!P2 STG.E desc[UR8][R2.64+0x680], R33 ;  /* 0x000680210200a986 */ /* 0x0001e2000c101908 */
[----:B------:R-:W-:Y:S05]  /*3510*/  @P3 EXIT ;  /* 0x000000000000394d */ /* 0x000fea0003800000 */
[----:B------:R-:W-:Y:S01]  /*3520*/  STG.E desc[UR8][R2.64+0x700], R35 ;  /* 0x0007002302007986 */ /* 0x000fe2000c101908 */
[----:B------:R-:W-:Y:S05]  /*3530*/  EXIT ;  /* 0x000000000000794d */ /* 0x000fea0003800000 */
.L_x_232:
[----:B------:R-:W-:Y:S01]  /*3540*/  IMAD.MOV.U32 R2, RZ, RZ, RZ ;  /* 0x000000ffff027224 */ /* 0x000fe200078e00ff */
[C---:B------:R-:W-:Y:S01]  /*3550*/  ISETP.GT.U32.AND P0, PT, R3.reuse, 0x1f, PT ;  /* 0x0000001f0300780c */ /* 0x040fe20003f04070 */
[----:B------:R-:W-:Y:S05]  /*3560*/  WARPSYNC.ALL ;  /* 0x0000000000007948 */ /* 0x000fea0003800000 */
[----:B------:R-:W-:-:S05]  /*3570*/  IMAD.HI.U32 R57, R3, 0x15555556, R2 ;  /* 0x1555555603397827 */ /* 0x000fca00078e0002 */
[----:B------:R-:W-:-:S05]  /*3580*/  LEA R57, R57, UR6, 0x2 ;  /* 0x0000000639397c11 */ /* 0x000fca000f8e10ff */
[----:B------:R0:W-:Y:S01]  /*3590*/  STS [R57+0x3410], R53 ;  /* 0x0034103539007388 */ /* 0x0001e20000000800 */
[----:B------:R-:W-:Y:S06]  /*35a0*/  BAR.SYNC.DEFER_BLOCKING 0x0 ;  /* 0x0000000000007b1d */ /* 0x000fec0000010000 */
[----:B------:R-:W-:Y:S05]  /*35b0*/  @P0 BRA `(.L_x_246) ;  /* 0x0000000000e00947 */ /* 0x000fea0003800000 */
[----:B------:R-:W-:Y:S01]  /*35c0*/  IMAD.MOV.U32 R55, RZ, RZ, 0x34 ;  /* 0x00000034ff377424 */ /* 0x000fe200078e00ff */
[----:B------:R-:W-:-:S03]  /*35d0*/  UMOV UR5, 0xffffffff ;  /* 0xffffffff00057882 */ /* 0x000fc60000000000 */
[----:B------:R-:W-:-:S05]  /*35e0*/  IMAD R55, R3, R55, UR6 ;  /* 0x0000000603377e24 */ /* 0x000fca000f8e0237 */
        /* <DEDUP_REMOVED lines=28> */
.L_x_356:
        /* <DEDUP_REMOVED lines=23> */
[----:B------:R1:W-:Y:S04]  /*3920*/  STS [R55+0x3438], R11 ;  /* 0x0034380b37007388 */ /* 0x0003e80000000800 */
[----:B------:R1:W-:Y:S02]  /*3930*/  STS [R55+0x343c], R10 ;  /* 0x00343c0a37007388 */ /* 0x0003e40000000800 */
.L_x_246:
[----:B------:R-:W-:Y:S05]  /*3940*/  WARPSYNC.ALL ;  /* 0x0000000000007948 */ /* 0x000fea0003800000 */
[----:B------:R-:W-:Y:S01]  /*3950*/  BAR.SYNC.DEFER_BLOCKING 0x0 ;  /* 0x0000000000007b1d */ /* 0x000fe20000010000 */
[----:B------:R-:W-:-:S05]  /*3960*/  ISETP.NE.AND P0, PT, R59, RZ, PT ;  /* 0x000000ff3b00720c */ /* 0x000fca0003f05270 */
[----:B------:R-:W-:Y:S01]  /*3970*/  BSSY.RECONVERGENT B0, `(.L_x_248) ;  /* 0x0000027000007945 */ /* 0x000fe20003800200 */
[----:B-1----:R1:W2:Y:S07]  /*3980*/  LDS R52, [R57+0x3410] ;  /* 0x0034100039347984 */ /* 0x0022ae0000000800 */
[----:B------:R-:W-:Y:S05]  /*3990*/  @P0 BRA `(.L_x_249) ;  /* 0x0000000000900947 */ /* 0x000fea0003800000 */
[----:B------:R-:W2:Y:S04]  /*39a0*/  LDS R11, [R13] ;  /* 0x000000000d0b7984 */ /* 0x000ea80000000800 */
[----:B------:R-:W3:Y:S04]  /*39b0*/  LDS R17, [R13+0x400] ;  /* 0x000400000d117984 */ /* 0x000ee80000000800 */
[----:B------:R-:W4:Y:S04]  /*39c0*/  LDS R19, [R13+0x800] ;  /* 0x000800000d137984 */ /* 0x000f280000000800 */
[----:B------:R-:W5:Y:S04]  /*39d0*/  LDS R21, [R13+0xc00] ;  /* 0x000c00000d157984 */ /* 0x000f680000000800 */
[----:B------:R-:W5:Y:S04]  /*39e0*/  LDS R23, [R13+0x1000] ;  /* 0x001000000d177984 */ /* 0x000f680000000800 */
[----:B------:R-:W5:Y:S04]  /*39f0*/  LDS R25, [R13+0x1400] ;  /* 0x001400000d197984 */ /* 0x000f680000000800 */
[----:B------:R-:W5:Y:S04]  /*3a00*/  LDS R55, [R13+0x1c00] ;  /* 0x001c00000d377984 */ /* 0x000f680000000800 */
[----:B01----:R-:W0:Y:S04]  /*3a10*/  LDS R57, [R13+0x2000] ;  /* 0x002000000d397984 */ /* 0x003e280000000800 */
[----:B------:R-:W1:Y:S04]  /*3a20*/  LDS R61, [R13+0x2400] ;  /* 0x002400000d3d7984 */ /* 0x000e680000000800 */
[----:B------:R-:W1:Y:S01]  /*3a30*/  LDS R63, [R13+0x2800] ;  /* 0x002800000d3f7984 */ /* 0x000e620000000800 */
[----:B--2---:R-:W-:-:S03]  /*3a40*/  IMAD.IADD R10, R52, 0x1, R11 ;  /* 0x00000001340a7824 */ /* 0x004fc600078e020b */
[----:B------:R-:W2:Y:S01]  /*3a50*/  LDS R65, [R13+0x2c00] ;  /* 0x002c00000d417984 */ /* 0x000ea20000000800 */
[----:B---3--:R-:W-:-:S03]  /*3a60*/  IMAD.IADD R72, R52, 0x1, R17 ;  /* 0x0000000134487824 */ /* 0x008fc600078e0211 */
[----:B------:R-:W3:Y:S01]  /*3a70*/  LDS R11, [R13+0x1800] ;  /* 0x001800000d0b7984 */ /* 0x000ee20000000800 */
[----:B----4-:R-:W-:-:S03]  /*3a80*/  IMAD.IADD R74, R52, 0x1, R19 ;  /* 0x00000001344a7824 */ /* 0x010fc600078e0213 */
[----:B------:R4:W-:Y:S01]  /*3a90*/  STS [R13], R10 ;  /* 0x0000000a0d007388 */ /* 0x0009e20000000800 */
[----:B-----5:R-:W-:-:S03]  /*3aa0*/  IMAD.IADD R76, R52, 0x1, R21 ;  /* 0x00000001344c7824 */ /* 0x020fc600078e0215 */
[----:B------:R1:W-:Y:S04]  /*3ab0*/  STS [R13+0x400], R72 ;  /* 0x000400480d007388 */ /* 0x0003e80000000800 */
[----:B------:R5:W-:Y:S01]  /*3ac0*/  STS [R13+0x800], R74 ;  /* 0x0008004a0d007388 */ /* 0x000be20000000800 */
[----:B----4-:R-:W-:-:S03]  /*3ad0*/  IMAD.IADD R10, R52, 0x1, R23 ;  /* 0x00000001340a7824 */ /* 0x010fc600078e0217 */
[----:B------:R2:W-:Y:S01]  /*3ae0*/  STS [R13+0xc00], R76 ;  /* 0x000c004c0d007388 */ /* 0x0005e20000000800 */
[C---:B------:R-:W-:Y:S02]  /*3af0*/  IMAD.IADD R25, R52.reuse, 0x1, R25 ;  /* 0x0000000134197824 */ /* 0x040fe400078e0219 */
[C---:B------:R-:W-:Y:S01]  /*3b00*/  IMAD.IADD R55, R52.reuse, 0x1, R55 ;  /* 0x0000000134377824 */ /* 0x040fe200078e0237 */
[----:B------:R4:W-:Y:S01]  /*3b10*/  STS [R13+0x1000], R10 ;  /* 0x0010000a0d007388 */ /* 0x0009e20000000800 */
[----:B0-----:R-:W-:-:S03]  /*3b20*/  IMAD.IADD R57, R52, 0x1, R57 ;  /* 0x0000000134397824 */ /* 0x001fc600078e0239 */
[----:B------:R4:W-:Y:S01]  /*3b30*/  STS [R13+0x1400], R25 ;  /* 0x001400190d007388 */ /* 0x0009e20000000800 */
[----:B-1----:R-:W-:-:S03]  /*3b40*/  IMAD.IADD R72, R52, 0x1, R61 ;  /* 0x0000000134487824 */ /* 0x002fc600078e023d */
[----:B------:R4:W-:Y:S01]  /*3b50*/  STS [R13+0x1c00], R55 ;  /* 0x001c00370d007388 */ /* 0x0009e20000000800 */
[----:B-----5:R-:W-:-:S03]  /*3b60*/  IMAD.IADD R74, R52, 0x1, R63 ;  /* 0x00000001344a7824 */ /* 0x020fc600078e023f */
[----:B------:R4:W-:Y:S01]  /*3b70*/  STS [R13+0x2000], R57 ;  /* 0x002000390d007388 */ /* 0x0009e20000000800 */
[----:B--2---:R-:W-:-:S03]  /*3b80*/  IMAD.IADD R76, R52, 0x1, R65 ;  /* 0x00000001344c7824 */ /* 0x004fc600078e0241 */
[----:B------:R4:W-:Y:S01]  /*3b90*/  STS [R13+0x2400], R72 ;  /* 0x002400480d007388 */ /* 0x0009e20000000800 */
[----:B---3--:R-:W-:-:S03]  /*3ba0*/  IMAD.IADD R11, R52, 0x1, R11 ;  /* 0x00000001340b7824 */ /* 0x008fc600078e020b */
[----:B------:R4:W-:Y:S04]  /*3bb0*/  STS [R13+0x2800], R74 ;  /* 0x0028004a0d007388 */ /* 0x0009e80000000800 */
[----:B------:R4:W-:Y:S04]  /*3bc0*/  STS [R13+0x1800], R11 ;  /* 0x0018000b0d007388 */ /* 0x0009e80000000800 */
[----:B------:R4:W-:Y:S02]  /*3bd0*/  STS [R13+0x2c00], R76 ;  /* 0x002c004c0d007388 */ /* 0x0009e40000000800 */
.L_x_249:
[----:B------:R-:W-:Y:S05]  /*3be0*/  BSYNC.RECONVERGENT B0 ;  /* 0x0000000000007941 */ /* 0x000fea0003800200 */
.L_x_248:
[----:B------:R-:W-:Y:S01]  /*3bf0*/  BAR.SYNC.DEFER_BLOCKING 0x0 ;  /* 0x0000000000007b1d */ /* 0x000fe20000010000 */
[----:B------:R-:W-:Y:S01]  /*3c00*/  R2P PR, R54, 0x7f ;  /* 0x0000007f36007804 */ /* 0x000fe20000000000 */
[----:B----4-:R-:W-:-:S04]  /*3c10*/  IMAD.MOV.U32 R74, RZ, RZ, RZ ;  /* 0x000000ffff4a7224 */ /* 0x010fc800078e00ff */
[----:B------:R-:W-:Y:S08]  /*3c20*/  BSSY.RECONVERGENT B0, `(.L_x_250) ;  /* 0x0000021000007945 */ /* 0x000ff00003800200 */
        /* <DEDUP_REMOVED lines=13> */
[----:B------:R-:W-:Y:S01]  /*3d00*/  VOTE.ANY R13, PT, P5 ;  /* 0x00000000000d7806 */ /* 0x000fe200028e0100 */
[----:B------:R-:W3:Y:S01]  /*3d10*/  S2R R17, SR_LEMASK ;  /* 0x0000000000117919 */ /* 0x000ee20000003a00 */
[----:B------:R-:W-:-:S02]  /*3d20*/  @!P4 LOP3.LUT R11, RZ, R11, RZ, 0x33, !PT ;  /* 0x0000000bff0bc212 */ /* 0x000fc400078e33ff */
[----:B------:R-:W-:Y:S02]  /*3d30*/  @!P5 LOP3.LUT R13, RZ, R13, RZ, 0x33, !PT ;  /* 0x0000000dff0dd212 */ /* 0x000fe400078e33ff */
[----:B------:R-:W-:Y:S02]  /*3d40*/  LOP3.LUT R10, R11, R10, RZ, 0xc0, !PT ;  /* 0x0000000a0b0a7212 */ /* 0x000fe400078ec0ff */
[----:B------:R-:W-:Y:S02]  /*3d50*/  VOTE.ANY R11, PT, P6 ;  /* 0x00000000000b7806 */ /* 0x000fe400030e0100 */
[----:B------:R-:W-:Y:S02]  /*3d60*/  LOP3.LUT R10, R13, R10, RZ, 0xc0, !PT ;  /* 0x0000000a0d0a7212 */ /* 0x000fe400078ec0ff */
[----:B------:R-:W-:Y:S02]  /*3d70*/  VOTE.ANY R13, PT, P0 ;  /* 0x00000000000d7806 */ /* 0x000fe400000e0100 */
[----:B------:R-:W-:-:S02]  /*3d80*/  @!P6 LOP3.LUT R11, RZ, R11, RZ, 0x33, !PT ;  /* 0x0000000bff0be212 */ /* 0x000fc400078e33ff */
[----:B------:R-:W-:Y:S02]  /*3d90*/  @!P0 LOP3.LUT R13, RZ, R13, RZ, 0x33, !PT ;  /* 0x0000000dff0d8212 */ /* 0x000fe400078e33ff */
[----:B------:R-:W-:-:S04]  /*3da0*/  LOP3.LUT R10, R11, R10, RZ, 0xc0, !PT ;  /* 0x0000000a0b0a7212 */ /* 0x000fc800078ec0ff */
[----:B------:R-:W-:-:S04]  /*3db0*/  LOP3.LUT R72, R13, R10, RZ, 0xc0, !PT ;  /* 0x0000000a0d487212 */ /* 0x000fc800078ec0ff */
[----:B01----:R-:W0:Y:S01]  /*3dc0*/  FLO.U32 R57, R72 ;  /* 0x0000004800397300 */ /* 0x003e2200000e0000 */
[----:B---3--:R-:W-:-:S07]  /*3dd0*/  LOP3.LUT R10, R17, R72, RZ, 0xc0, !PT ;  /* 0x00000048110a7212 */ /* 0x008fce00078ec0ff */
[----:B------:R-:W1:Y:S01]  /*3de0*/  POPC R10, R10 ;  /* 0x0000000a000a7309 */ /* 0x000e620000000000 */
[----:B0-----:R-:W-:-:S13]  /*3df0*/  ISETP.NE.AND P0, PT, R16, R57, PT ;  /* 0x000000391000720c */ /* 0x001fda0003f05270 */
[----:B------:R-:W-:Y:S05]  /*3e00*/  @P0 BRA `(.L_x_251) ;  /* 0x0000000000080947 */ /* 0x000fea0003800000 */
[----:B------:R-:W-:-:S05]  /*3e10*/  IMAD R11, R54, 0x4, R15 ;  /* 0x00000004360b7824 */ /* 0x000fca00078e020f */
[----:B-1----:R0:W3:Y:S02]  /*3e20*/  ATOMS.ADD R74, [R11], R10 ;  /* 0x0000000a0b4a738c */ /* 0x0020e40000000000 */
.L_x_251:
[----:B------:R-:W-:Y:S05]  /*3e30*/  BSYNC.RECONVERGENT B0 ;  /* 0x0000000000007941 */ /* 0x000fea0003800200 */
.L_x_250:
[----:B------:R-:W-:Y:S01]  /*3e40*/  R2P PR, R70, 0x7f ;  /* 0x0000007f46007804 */ /* 0x000fe20000000000 */
[----:B---3--:R3:W4:Y:S01]  /*3e50*/  SHFL.IDX PT, R57, R74, R57, 0x1f ;  /* 0x00001f394a397589 */ /* 0x00872200000e0000 */
[----:B------:R-:W-:Y:S11]  /*3e60*/  BSSY.RECONVERGENT B0, `(.L_x_252) ;  /* 0x0000021000007945 */ /* 0x000ff60003800200 */
[----:B0-----:R-:W-:-:S02]  /*3e70*/  VOTE.ANY R11, PT, P0 ;  /* 0x00000000000b7806 */ /* 0x001fc400000e0100 */
[----:B------:R-:W-:Y:S02]  /*3e80*/  VOTE.ANY R54, PT, P1 ;  /* 0x0000000000367806 */ /* 0x000fe400008e0100 */
[----:B------:R-:W-:Y:S02]  /*3e90*/  @!P0 LOP3.LUT R11, RZ, R11, RZ, 0x33, !PT ;  /* 0x0000000bff0b8212 */ /* 0x000fe400078e33ff */
[----:B------:R-:W-:Y:S02]  /*3ea0*/  VOTE.ANY R72, PT, P2 ;  /* 0x0000000000487806 */ /* 0x000fe400010e0100 */
[----:B------:R-:W-:Y:S02]  /*3eb0*/  @!P1 LOP3.LUT R54, RZ, R54, RZ, 0x33, !PT ;  /* 0x00000036ff369212 */ /* 0x000fe400078e33ff */
[----:B------:R-:W-:Y:S02]  /*3ec0*/  @!P2 LOP3.LUT R72, RZ, R72, RZ, 0x33, !PT ;  /* 0x00000048ff48a212 */ /* 0x000fe400078e33ff */
[----:B------:R-:W-:-:S02]  /*3ed0*/  LOP3.LUT R11, R54, R11, RZ, 0xc0, !PT ;  /* 0x0000000b360b7212 */ /* 0x000fc400078ec0ff */
[----:B------:R-:W-:Y:S02]  /*3ee0*/  VOTE.ANY R54, PT, P3 ;  /* 0x0000000000367806 */ /* 0x000fe400018e0100 */
[----:B------:R-:W-:Y:S02]  /*3ef0*/  LOP3.LUT R11, R72, R11, RZ, 0xc0, !PT ;  /* 0x0000000b480b7212 */ /* 0x000fe400078ec0ff */
[----:B------:R-:W-:Y:S02]  /*3f00*/  LOP3.LUT P0, RZ, R70, 0x80, RZ, 0xc0, !PT ;  /* 0x0000008046ff7812 */ /* 0x000fe4000780c0ff */
[----:B------:R-:W-:Y:S02]  /*3f10*/  VOTE.ANY R72, PT, P4 ;  /* 0x0000000000487806 */ /* 0x000fe400020e0100 */
[----:B------:R-:W-:Y:S02]  /*3f20*/  @!P3 LOP3.LUT R54, RZ, R54, RZ, 0x33, !PT ;  /* 0x00000036ff36b212 */ /* 0x000fe400078e33ff */
[----:B------:R-:W-:-:S02]  /*3f30*/  @!P4 LOP3.LUT R72, RZ, R72, RZ, 0x33, !PT ;  /* 0x00000048ff48c212 */ /* 0x000fc400078e33ff */
[----:B------:R-:W-:Y:S02]  /*3f40*/  LOP3.LUT R11, R54, R11, RZ, 0xc0, !PT ;  /* 0x0000000b360b7212 */ /* 0x000fe400078ec0ff */
[----:B------:R-:W-:Y:S02]  /*3f50*/  VOTE.ANY R54, PT, P5 ;  /* 0x0000000000367806 */ /* 0x000fe400028e0100 */
[----:B------:R-:W-:Y:S02]  /*3f60*/  LOP3.LUT R11, R72, R11, RZ, 0xc0, !PT ;  /* 0x0000000b480b7212 */ /* 0x000fe400078ec0ff */
[----:B------:R-:W-:Y:S02]  /*3f70*/  VOTE.ANY R72, PT, P6 ;  /* 0x0000000000487806 */ /* 0x000fe400030e0100 */
[----:B------:R-:W-:Y:S02]  /*3f80*/  @!P5 LOP3.LUT R54, RZ, R54, RZ, 0x33, !PT ;  /* 0x00000036ff36d212 */ /* 0x000fe400078e33ff */
[----:B------:R-:W-:-:S02]  /*3f90*/  VOTE.ANY R76, PT, P0 ;  /* 0x00000000004c7806 */ /* 0x000fc400000e0100 */
[----:B------:R-:W-:Y:S02]  /*3fa0*/  @!P6 LOP3.LUT R72, RZ, R72, RZ, 0x33, !PT ;  /* 0x00000048ff48e212 */ /* 0x000fe400078e33ff */
[----:B------:R-:W-:Y:S01]  /*3fb0*/  LOP3.LUT R11, R54, R11, RZ, 0xc0, !PT ;  /* 0x0000000b360b7212 */ /* 0x000fe200078ec0ff */
[----:B------:R-:W-:Y:S01]  /*3fc0*/  IMAD.MOV.U32 R54, RZ, RZ, RZ ;  /* 0x000000ffff367224 */ /* 0x000fe200078e00ff */
[----:B------:R-:W-:Y:S02]  /*3fd0*/  @!P0 LOP3.LUT R76, RZ, R76, RZ, 0x33, !PT ;  /* 0x0000004cff4c8212 */ /* 0x000fe400078e33ff */
[----:B------:R-:W-:-:S04]  /*3fe0*/  LOP3.LUT R11, R72, R11, RZ, 0xc0, !PT ;  /* 0x0000000b480b7212 */ /* 0x000fc800078ec0ff */
[----:B------:R-:W-:-:S04]  /*3ff0*/  LOP3.LUT R76, R76, R11, RZ, 0xc0, !PT ;  /* 0x0000000b4c4c7212 */ /* 0x000fc800078ec0ff */
[----:B------:R-:W0:Y:S01]  /*4000*/  FLO.U32 R13, R76 ;  /* 0x0000004c000d7300 */ /* 0x000e2200000e0000 */
[----:B------:R-:W-:-:S07]  /*4010*/  LOP3.LUT R11, R17, R76, RZ, 0xc0, !PT ;  /* 0x0000004c110b7212 */ /* 0x000fce00078ec0ff */
[----:B------:R-:W1:Y:S01]  /*4020*/  POPC R11, R11 ;  /* 0x0000000b000b7309 */ /* 0x000e620000000000 */
[----:B0-----:R-:W-:-:S13]  /*4030*/  ISETP.NE.AND P0, PT, R16, R13, PT ;  /* 0x0000000d1000720c */ /* 0x001fda0003f05270 */
[----:B-1-34-:R-:W-:Y:S05]  /*4040*/  @P0 BRA `(.L_x_253) ;  /* 0x0000000000080947 */ /* 0x01afea0003800000 */
[----:B------:R-:W-:-:S06]  /*4050*/  IMAD R54, R70, 0x4, R15 ;  /* 0x0000000446367824 */ /* 0x000fcc00078e020f */
[----:B------:R0:W1:Y:S02]  /*4060*/  ATOMS.ADD R54, [R54], R11 ;  /* 0x0000000b3636738c */ /* 0x0000640000000000 */
.L_x_253:
[----:B------:R-:W-:Y:S05]  /*4070*/  BSYNC.RECONVERGENT B0 ;  /* 0x0000000000007941 */ /* 0x000fea0003800200 */
.L_x_252:
[----:B------:R-:W-:Y:S01]  /*4080*/  R2P PR, R68, 0x7f ;  /* 0x0000007f44007804 */ /* 0x000fe20000000000 */
[----:B------:R-:W-:-:S12]  /*4090*/  BSSY.RECONVERGENT B0, `(.L_x_254) ;  /* 0x0000022000007945 */ /* 0x000fd80003800200 */
[----:B------:R-:W-:Y:S02]  /*40a0*/  VOTE.ANY R19, PT, P0 ;  /* 0x0000000000137806 */ /* 0x000fe400000e0100 */
[----:B------:R-:W-:Y:S02]  /*40b0*/  VOTE.ANY R70, PT, P1 ;  /* 0x0000000000467806 */ /* 0x000fe400008e0100 */
        /* <DEDUP_REMOVED lines=20> */
[----:B------:R-:W-:Y:S01]  /*4200*/  LOP3.LUT R19, R72, R19, RZ, 0xc0, !PT ;  /* 0x0000001348137212 */ /* 0x000fe200078ec0ff */
[----:B------:R-:W-:-:S03]  /*4210*/  IMAD.MOV.U32 R72, RZ, RZ, RZ ;  /* 0x000000ffff487224 */ /* 0x000fc600078e00ff */
[----:B------:R-:W-:Y:S02]  /*4220*/  LOP3.LUT R74, R70, R19, RZ, 0xc0, !PT ;  /* 0x00000013464a7212 */ /* 0x000fe400078ec0ff */
[----:B-1----:R1:W3:Y:S02]  /*4230*/  SHFL.IDX PT, R70, R54, R13, 0x1f ;  /* 0x00001f0d36467589 */ /* 0x0022e400000e0000 */
[----:B------:R-:W4:Y:S01]  /*4240*/  FLO.U32 R19, R74 ;  /* 0x0000004a00137300 */ /* 0x000f2200000e0000 */
[----:B------:R-:W-:-:S07]  /*4250*/  LOP3.LUT R61, R17, R74, RZ, 0xc0, !PT ;  /* 0x0000004a113d7212 */ /* 0x000fce00078ec0ff */
[----:B------:R-:W0:Y:S01]  /*4260*/  POPC R61, R61 ;  /* 0x0000003d003d7309 */ /* 0x000e220000000000 */
[----:B----4-:R-:W-:-:S13]  /*4270*/  ISETP.NE.AND P0, PT, R16, R19, PT ;  /* 0x000000131000720c */ /* 0x010fda0003f05270 */
[----:B01-3--:R-:W-:Y:S05]  /*4280*/  @P0 BRA `(.L_x_255) ;  /* 0x0000000000080947 */ /* 0x00bfea0003800000 */
[----:B------:R-:W-:-:S05]  /*4290*/  IMAD R68, R68, 0x4, R15 ;  /* 0x0000000444447824 */ /* 0x000fca00078e020f */
[----:B------:R0:W1:Y:S02]  /*42a0*/  ATOMS.ADD R72, [R68], R61 ;  /* 0x0000003d4448738c */ /* 0x0000640000000000 */
.L_x_255:
[----:B------:R-:W-:Y:S05]  /*42b0*/  BSYNC.RECONVERGENT B0 ;  /* 0x0000000000007941 */ /* 0x000fea0003800200 */
.L_x_254:
[----:B------:R-:W-:Y:S01]  /*42c0*/  R2P PR, R62, 0x7f ;  /* 0x0000007f3e007804 */ /* 0x000fe20000000000 */
[----:B------:R-:W-:Y:S01]  /*42d0*/  BSSY.RECONVERGENT B0, `(.L_x_256) ;  /* 0x0000022000007945 */ /* 0x000fe20003800200 */
[----:B------:R-:W-:-:S11]  /*42e0*/  IMAD.MOV.U32 R74, RZ, RZ, RZ ;  /* 0x000000ffff4a7224 */ /* 0x000fd600078e00ff */
[----:B------:R-:W-:Y:S02]  /*42f0*/  VOTE.ANY R13, PT, P0 ;  /* 0x00000000000d7806 */ /* 0x000fe400000e0100 */
[----:B------:R-:W-:Y:S02]  /*4300*/  VOTE.ANY R54, PT, P1 ;  /* 0x0000000000367806 */ /* 0x000fe400008e0100 */
[----:B------:R-:W-:Y:S02]  /*4310*/  @!P0 LOP3.LUT R13, RZ, R13, RZ, 0x33, !PT ;  /* 0x0000000dff0d8212 */ /* 0x000fe400078e33ff */
[----:B------:R-:W-:Y:S02]  /*4320*/  @!P1 LOP3.LUT R54, RZ, R54, RZ, 0x33, !PT ;  /* 0x00000036ff369212 */ /* 0x000fe400078e33ff */
[----:B0-----:R-:W-:Y:S02]  /*4330*/  VOTE.ANY R68, PT, P2 ;  /* 0x0000000000447806 */ /* 0x001fe400010e0100 */
        /* <DEDUP_REMOVED lines=17> */
[----:B------:R-:W-:-:S04]  /*4450*/  @!P0 LOP3.LUT R68, RZ, R68, RZ, 0x33, !PT ;  /* 0x00000044ff448212 */ /* 0x000fc800078e33ff */
[----:B------:R-:W-:Y:S02]  /*4460*/  LOP3.LUT R54, R68, R13, RZ, 0xc0, !PT ;  /* 0x0000000d44367212 */ /* 0x000fe400078ec0ff */
[----:B-1----:R0:W1:Y:S02]  /*4470*/  SHFL.IDX PT, R68, R72, R19, 0x1f ;  /* 0x00001f1348447589 */ /* 0x00206400000e0000 */
[----:B------:R-:W3:Y:S01]  /*4480*/  FLO.U32 R21, R54 ;  /* 0x0000003600157300 */ /* 0x000ee200000e0000 */
[----:B------:R-:W-:-:S07]  /*4490*/  LOP3.LUT R13, R17, R54, RZ, 0xc0, !PT ;  /* 0x00000036110d7212 */ /* 0x000fce00078ec0ff */
[----:B------:R-:W4:Y:S01]  /*44a0*/  POPC R13, R13 ;  /* 0x0000000d000d7309 */ /* 0x000f220000000000 */
[----:B---3--:R-:W-:-:S13]  /*44b0*/  ISETP.NE.AND P0, PT, R16, R21, PT ;  /* 0x000000151000720c */ /* 0x008fda0003f05270 */
[----:B01--4-:R-:W-:Y:S05]  /*44c0*/  @P0 BRA `(.L_x_257) ;  /* 0x0000000000080947 */ /* 0x013fea0003800000 */
[----:B------:R-:W-:-:S05]  /*44d0*/  IMAD R62, R62, 0x4, R15 ;  /* 0x000000043e3e7824 */ /* 0x000fca00078e020f */
[----:B------:R0:W1:Y:S02]  /*44e0*/  ATOMS.ADD R74, [R62], R13 ;  /* 0x0000000d3e4a738c */ /* 0x0000640000000000 */
.L_x_257:
[----:B------:R-:W-:Y:S05]  /*44f0*/  BSYNC.RECONVERGENT B0 ;  /* 0x0000000000007941 */ /* 0x000fea0003800200 */
.L_x_256:
[----:B------:R-:W-:Y:S01]  /*4500*/  R2P PR, R66, 0x7f ;  /* 0x0000007f42007804 */ /* 0x000fe20000000000 */
[----:B01----:R0:W1:Y:S01]  /*4510*/  SHFL.IDX PT, R62, R74, R21, 0x1f ;  /* 0x00001f154a3e7589 */ /* 0x00306200000e0000 */
[----:B------:R-:W-:Y:S01]  /*4520*/  BSSY.RECONVERGENT B0, `(.L_x_258) ;  /* 0x0000021000007945 */ /* 0x000fe20003800200 */
[----:B------:R-:W-:-:S10]  /*4530*/  IMAD.MOV.U32 R72, RZ, RZ, RZ ;  /* 0x000000ffff487224 */ /* 0x000fd400078e00ff */
[----:B------:R-:W-:Y:S02]  /*4540*/  VOTE.ANY R19, PT, P0 ;  /* 0x0000000000137806 */ /* 0x000fe400000e0100 */
[----:B------:R-:W-:Y:S02]  /*4550*/  VOTE.ANY R54, PT, P1 ;  /* 0x0000000000367806 */ /* 0x000fe400008e0100 */
        /* <DEDUP_REMOVED lines=22> */
[----:B------:R-:W3:Y:S01]  /*46c0*/  FLO.U32 R55, R76 ;  /* 0x0000004c00377300 */ /* 0x000ee200000e0000 */
[----:B------:R-:W-:-:S07]  /*46d0*/  LOP3.LUT R54, R17, R76, RZ, 0xc0, !PT ;  /* 0x0000004c11367212 */ /* 0x000fce00078ec0ff */
[----:B------:R-:W4:Y:S01]  /*46e0*/  POPC R54, R54 ;  /* 0x0000003600367309 */ /* 0x000f220000000000 */
[----:B---3--:R-:W-:-:S13]  /*46f0*/  ISETP.NE.AND P0, PT, R16, R55, PT ;  /* 0x000000371000720c */ /* 0x008fda0003f05270 */
[----:B01--4-:R-:W-:Y:S05]  /*4700*/  @P0 BRA `(.L_x_259) ;  /* 0x0000000000080947 */ /* 0x013fea0003800000 */
[----:B------:R-:W-:-:S05]  /*4710*/  IMAD R19, R66, 0x4, R15 ;  /* 0x0000000442137824 */ /* 0x000fca00078e020f */
[----:B------:R0:W1:Y:S02]  /*4720*/  ATOMS.ADD R72, [R19], R54 ;  /* 0x000000361348738c */ /* 0x0000640000000000 */
.L_x_259:
[----:B------:R-:W-:Y:S05]  /*4730*/  BSYNC.RECONVERGENT B0 ;  /* 0x0000000000007941 */ /* 0x000fea0003800200 */
.L_x_258:
[----:B------:R-:W-:Y:S01]  /*4740*/  R2P PR, R60, 0x7f ;  /* 0x0000007f3c007804 */ /* 0x000fe20000000000 */
[----:B-1----:R1:W3:Y:S01]  /*4750*/  SHFL.IDX PT, R55, R72, R55, 0x1f ;  /* 0x00001f3748377589 */ /* 0x0022e200000e0000 */
        /* <DEDUP_REMOVED lines=28> */
[----:B------:R-:W4:Y:S01]  /*4920*/  POPC R25, R25 ;  /* 0x0000001900197309 */ /* 0x000f220000000000 */
[----:B0-----:R-:W-:-:S13]  /*4930*/  ISETP.NE.AND P0, PT, R16, R19, PT ;  /* 0x000000131000720c */ /* 0x001fda0003f05270 */
[----:B-1-34-:R-:W-:Y:S05]  /*4940*/  @P0 BRA `(.L_x_261) ;  /* 0x0000000000080947 */ /* 0x01afea0003800000 */
[----:B------:R-:W-:-:S05]  /*4950*/  IMAD R60, R60, 0x4, R15 ;  /* 0x000000043c3c7824 */ /* 0x000fca00078e020f */
[----:B------:R0:W1:Y:S02]  /*4960*/  ATOMS.ADD R66, [R60], R25 ;  /* 0x000000193c42738c */ /* 0x0000640000000000 */
.L_x_261:
[----:B------:R-:W-:Y:S05]  /*4970*/  BSYNC.RECONVERGENT B0 ;  /* 0x0000000000007941 */ /* 0x000fea0003800200 */
.L_x_260:
        /* <DEDUP_REMOVED lines=35> */
.L_x_263:
[----:B------:R-:W-:Y:S05]  /*4bb0*/  BSYNC.RECONVERGENT B0 ;  /* 0x0000000000007941 */ /* 0x000fea0003800200 */
.L_x_262:
        /* <DEDUP_REMOVED lines=35> */
.L_x_265:
[----:B------:R-:W-:Y:S05]  /*4df0*/  BSYNC.RECONVERGENT B0 ;  /* 0x0000000000007941 */ /* 0x000fea0003800200 */
.L_x_264:
        /* <DEDUP_REMOVED lines=35> */
.L_x_267:
[----:B------:R-:W-:Y:S05]  /*5030*/  BSYNC.RECONVERGENT B0 ;  /* 0x0000000000007941 */ /* 0x000fea0003800200 */
.L_x_266:
[----:B------:R-:W-:Y:S01]  /*5040*/  R2P PR, R24, 0x7f ;  /* 0x0000007f18007804 */ /* 0x000fe20000000000 */
[----:B------:R-:W-:Y:S01]  /*5050*/  IMAD.IADD R10, R10, 0x1, R57 ;  /* 0x000000010a0a7824 */ /* 0x000fe200078e0239 */
[----:B------:R-:W-:Y:S01]  /*5060*/  BSSY.RECONVERGENT B0, `(.L_x_268) ;  /* 0x0000022000007945 */ /* 0x000fe20003800200 */
[----:B------:R-:W-:-:S10]  /*5070*/  IMAD.MOV.U32 R66, RZ, RZ, RZ ;  /* 0x000000ffff427224 */ /* 0x000fd400078e00ff */
[----:B0-----:R-:W-:Y:S02]  /*5080*/  VOTE.ANY R64, PT, P0 ;  /* 0x0000000000407806 */ /* 0x001fe400000e0100 */
        /* <DEDUP_REMOVED lines=31> */
.L_x_269:
[----:B------:R-:W-:Y:S05]  /*5280*/  BSYNC.RECONVERGENT B0 ;  /* 0x0000000000007941 */ /* 0x000fea0003800200 */
.L_x_268:
[----:B------:R-:W-:Y:S01]  /*5290*/  R2P PR, R12, 0x7f ;  /* 0x0000007f0c007804 */ /* 0x000fe20000000000 */
[----:B-1----:R1:W3:Y:S01]  /*52a0*/  SHFL.IDX PT, R66, R66, R65, 0x1f ;  /* 0x00001f4142427589 */ /* 0x0022e200000e0000 */
[----:B------:R-:W-:Y:S01]  /*52b0*/  BSSY.RECONVERGENT B0, `(.L_x_270) ;  /* 0x0000022000007945 */ /* 0x000fe20003800200 */
[----:B------:R-:W-:Y:S02]  /*52c0*/  IMAD.IADD R11, R11, 0x1, R70 ;  /* 0x000000010b0b7824 */ /* 0x000fe400078e0246 */
[----:B------:R-:W-:-:S08]  /*52d0*/  IMAD.MOV.U32 R70, RZ, RZ, RZ ;  /* 0x000000ffff467224 */ /* 0x000fd000078e00ff */
        /* <DEDUP_REMOVED lines=24> */
[----:B------:R-:W0:Y:S01]  /*5460*/  FLO.U32 R63, R72 ;  /* 0x00000048003f7300 */ /* 0x000e2200000e0000 */
[----:B------:R-:W-:-:S07]  /*5470*/  LOP3.LUT R24, R17, R72, RZ, 0xc0, !PT ;  /* 0x0000004811187212 */ /* 0x000fce00078ec0ff */
[----:B------:R-:W4:Y:S01]  /*5480*/  POPC R24, R24 ;  /* 0x0000001800187309 */ /* 0x000f220000000000 */
[----:B0-----:R-:W-:-:S13]  /*5490*/  ISETP.NE.AND P0, PT, R16, R63, PT ;  /* 0x0000003f1000720c */ /* 0x001fda0003f05270 */
[----:B-1-34-:R-:W-:Y:S05]  /*54a0*/  @P0 BRA `(.L_x_271) ;  /* 0x0000000000080947 */ /* 0x01afea0003800000 */
[----:B------:R-:W-:-:S05]  /*54b0*/  IMAD R65, R12, 0x4, R15 ;  /* 0x000000040c417824 */ /* 0x000fca00078e020f */
[----:B------:R0:W1:Y:S02]  /*54c0*/  ATOMS.ADD R70, [R65], R24 ;  /* 0x000000184146738c */ /* 0x0000640000000000 */
.L_x_271:
[----:B------:R-:W-:Y:S05]  /*54d0*/  BSYNC.RECONVERGENT B0 ;  /* 0x0000000000007941 */ /* 0x000fea0003800200 */
.L_x_270:
[----:B------:R-:W-:Y:S01]  /*54e0*/  R2P PR, R22, 0x7f ;  /* 0x0000007f16007804 */ /* 0x000fe20000000000 */
[----:B------:R-:W-:Y:S01]  /*54f0*/  IMAD.IADD R12, R61, 0x1, R68 ;  /* 0x000000013d0c7824 */ /* 0x000fe200078e0244 */
[----:B-1----:R1:W3:Y:S01]  /*5500*/  SHFL.IDX PT, R63, R70, R63, 0x1f ;  /* 0x00001f3f463f7589 */ /* 0x0022e200000e0000 */
[----:B------:R-:W-:Y:S10]  /*5510*/  BSSY.RECONVERGENT B0, `(.L_x_272) ;  /* 0x0000021000007945 */ /* 0x000ff40003800200 */
        /* <DEDUP_REMOVED lines=32> */
.L_x_273:
[----:B------:R-:W-:Y:S05]  /*5720*/  BSYNC.RECONVERGENT B0 ;  /* 0x0000000000007941 */ /* 0x000fea0003800200 */
.L_x_272:
[----:B------:R-:W-:Y:S01]  /*5730*/  R2P PR, R14, 0x7f ;  /* 0x0000007f0e007804 */ /* 0x000fe20000000000 */
[----:B------:R-:W-:Y:S01]  /*5740*/  IMAD.IADD R13, R13, 0x1, R62 ;  /* 0x000000010d0d7824 */ /* 0x000fe200078e023e */
[----:B------:R-:W-:Y:S01]  /*5750*/  BSSY.RECONVERGENT B0, `(.L_x_274) ;  /* 0x0000022000007945 */ /* 0x000fe20003800200 */
[----:B-1----:R1:W3:Y:S01]  /*5760*/  SHFL.IDX PT, R62, R68, R65, 0x1f ;  /* 0x00001f41443e7589 */ /* 0x0022e200000e0000 */
[----:B------:R-:W-:-:S09]  /*5770*/  IMAD.MOV.U32 R70, RZ, RZ, RZ ;  /* 0x000000ffff467224 */ /* 0x000fd200078e00ff */
        /* <DEDUP_REMOVED lines=31> */
.L_x_275:
[----:B------:R-:W-:Y:S05]  /*5970*/  BSYNC.RECONVERGENT B0 ;  /* 0x0000000000007941 */ /* 0x000fea0003800200 */
.L_x_274:
        /* <DEDUP_REMOVED lines=8> */
[----:B------:R-:W-:Y:S02]  /*5a00*/  VOTE.ANY R55, PT, P2 ;  /* 0x0000000000377806 */ /* 0x000fe400010e0100 */
[----:B------:R-:W-:Y:S02]  /*5a10*/  LOP3.LUT R54, R54, R65, RZ, 0xc0, !PT ;  /* 0x0000004136367212 */ /* 0x000fe400078ec0ff */
[----:B------:R-:W-:-:S02]  /*5a20*/  @!P2 LOP3.LUT R55, RZ, R55, RZ, 0x33, !PT ;  /* 0x00000037ff37a212 */ /* 0x000fc400078e33ff */
        /* <DEDUP_REMOVED lines=23> */
[----:B------:R-:W-:-:S06]  /*5ba0*/  IMAD R55, R18, 0x4, R15 ;  /* 0x0000000412377824 */ /* 0x000fcc00078e020f */
[----:B------:R0:W1:Y:S02]  /*5bb0*/  ATOMS.ADD R55, [R55], R54 ;  /* 0x000000363737738c */ /* 0x0000640000000000 */
.L_x_277:
[----:B------:R-:W-:Y:S05]  /*5bc0*/  BSYNC.RECONVERGENT B0 ;  /* 0x0000000000007941 */ /* 0x000fea0003800200 */
.L_x_276:
[----:B------:R-:W-:Y:S01]  /*5bd0*/  R2P PR, R20, 0x7f ;  /* 0x0000007f14007804 */ /* 0x000fe20000000000 */
[----:B-1----:R1:W3:Y:S01]  /*5be0*/  SHFL.IDX PT, R55, R55, R69, 0x1f ;  /* 0x00001f4537377589 */ /* 0x0022e200000e0000 */
        /* <DEDUP_REMOVED lines=26> */
[----:B-1----:R-:W1:Y:S01]  /*5d90*/  FLO.U32 R69, R18 ;  /* 0x0000001200457300 */ /* 0x002e6200000e0000 */
[----:B------:R-:W-:-:S07]  /*5da0*/  LOP3.LUT R17, R17, R18, RZ, 0xc0, !PT ;  /* 0x0000001211117212 */ /* 0x000fce00078ec0ff */
[----:B------:R4:W0:Y:S01]  /*5db0*/  POPC R65, R17 ;  /* 0x0000001100417309 */ /* 0x0008220000000000 */
[----:B-1----:R-:W-:-:S13]  /*5dc0*/  ISETP.NE.AND P0, PT, R16, R69, PT ;  /* 0x000000451000720c */ /* 0x002fda0003f05270 */
[----:B0--34-:R-:W-:Y:S05]  /*5dd0*/  @P0 BRA `(.L_x_279) ;  /* 0x0000000000080947 */ /* 0x019fea0003800000 */
[----:B------:R-:W-:-:S05]  /*5de0*/  IMAD R20, R20, 0x4, R15 ;  /* 0x0000000414147824 */ /* 0x000fca00078e020f */
[----:B------:R0:W1:Y:S02]  /*5df0*/  ATOMS.ADD R68, [R20], R65 ;  /* 0x000000411444738c */ /* 0x0000640000000000 */
.L_x_279:
[----:B------:R-:W-:Y:S05]  /*5e00*/  BSYNC.RECONVERGENT B0 ;  /* 0x0000000000007941 */ /* 0x000fea0003800200 */
.L_x_278:
[----:B-1----:R-:W1:Y:S01]  /*5e10*/  SHFL.IDX PT, R68, R68, R69, 0x1f ;  /* 0x00001f4544447589 */ /* 0x002e6200000e0000 */
[----:B------:R-:W-:Y:S01]  /*5e20*/  IMAD.IADD R18, R19, 0x1, R64 ;  /* 0x0000000113127824 */ /* 0x000fe200078e0240 */
[----:B------:R-:W-:Y:S01]  /*5e30*/  ISETP.NE.AND P0, PT, R59, RZ, PT ;  /* 0x000000ff3b00720c */ /* 0x000fe20003f05270 */
[----:B------:R-:W-:Y:S01]  /*5e40*/  IMAD.IADD R16, R23, 0x1, R58 ;  /* 0x0000000117107824 */ /* 0x000fe200078e023a */
[----:B------:R-:W-:Y:S01]  /*5e50*/  BAR.SYNC.DEFER_BLOCKING 0x0 ;  /* 0x0000000000007b1d */ /* 0x000fe20000010000 */
[----:B------:R-:W-:Y:S01]  /*5e60*/  IMAD.IADD R19, R57, 0x1, R66 ;  /* 0x0000000139137824 */ /* 0x000fe200078e0242 */
[----:B------:R-:W-:Y:S01]  /*5e70*/  LEA R57, R10, UR6, 0x3 ;  /* 0x000000060a397c11 */ /* 0x000fe2000f8e18ff */
        /* <DEDUP_REMOVED lines=8> */
[----:B0-----:R-:W-:Y:S01]  /*5f00*/  IMAD.IADD R20, R24, 0x1, R63 ;  /* 0x0000000118147824 */ /* 0x001fe200078e023f */
[----:B------:R-:W-:Y:S01]  /*5f10*/  LEA R63, R14, UR6, 0x3 ;  /* 0x000000060e3f7c11 */ /* 0x000fe2000f8e18ff */
[----:B------:R-:W-:Y:S01]  /*5f20*/  IMAD.IADD R22, R22, 0x1, R67 ;  /* 0x0000000116167824 */ /* 0x000fe200078e0243 */
[----:B------:R-:W-:Y:S01]  /*5f30*/  BSSY B1, `(.L_x_280) ;  /* 0x000004c000017945 */ /* 0x000fe20003800000 */
[----:B-1----:R-:W-:Y:S01]  /*5f40*/  IMAD.IADD R24, R65, 0x1, R68 ;  /* 0x0000000141187824 */ /* 0x002fe200078e0244 */
[----:B------:R-:W-:Y:S01]  /*5f50*/  LEA R65, R15, UR6, 0x3 ;  /* 0x000000060f417c11 */ /* 0x000fe2000f8e18ff */
[----:B------:R0:W-:Y:S04]  /*5f60*/  STS.64 [R57+-0x8], R26 ;  /* 0xfffff81a39007388 */ /* 0x0001e80000000a00 */
[----:B------:R-:W-:Y:S04]  /*5f70*/  STS.64 [R55+-0x8], R50 ;  /* 0xfffff83237007388 */ /* 0x000fe80000000a00 */
[----:B------:R1:W-:Y:S01]  /*5f80*/  STS.64 [R59+-0x8], R38 ;  /* 0xfffff8263b007388 */ /* 0x0003e20000000a00 */
[----:B0-----:R-:W-:-:S03]  /*5f90*/  LEA R26, R17, UR6, 0x3 ;  /* 0x00000006111a7c11 */ /* 0x001fc6000f8e18ff */
[----:B------:R-:W-:Y:S01]  /*5fa0*/  STS.64 [R61+-0x8], R48 ;  /* 0xfffff8303d007388 */ /* 0x000fe20000000a00 */
[----:B------:R-:W-:-:S03]  /*5fb0*/  LEA R27, R18, UR6, 0x3 ;  /* 0x00000006121b7c11 */ /* 0x000fc6000f8e18ff */
[----:B------:R0:W-:Y:S01]  /*5fc0*/  STS.64 [R63+-0x8], R40 ;  /* 0xfffff8283f007388 */ /* 0x0001e20000000a00 */
[----:B-1----:R-:W-:-:S03]  /*5fd0*/  LEA R38, R19, UR6, 0x3 ;  /* 0x0000000613267c11 */ /* 0x002fc6000f8e18ff */
[----:B------:R-:W-:Y:S01]  /*5fe0*/  STS.64 [R65+-0x8], R46 ;  /* 0xfffff82e41007388 */ /* 0x000fe20000000a00 */
[----:B------:R-:W-:-:S03]  /*5ff0*/  LEA R39, R20, UR6, 0x3 ;  /* 0x0000000614277c11 */ /* 0x000fc6000f8e18ff */
[----:B------:R1:W-:Y:S01]  /*6000*/  STS.64 [R25+-0x8], R42 ;  /* 0xfffff82a19007388 */ /* 0x0003e20000000a00 */
[----:B0-----:R-:W-:-:S03]  /*6010*/  LEA R40, R21, UR6, 0x3 ;  /* 0x0000000615287c11 */ /* 0x001fc6000f8e18ff */
[----:B------:R-:W-:Y:S01]  /*6020*/  STS.64 [R26+-0x8], R44 ;  /* 0xfffff82c1a007388 */ /* 0x000fe20000000a00 */
[----:B------:R-:W-:-:S03]  /*6030*/  LEA R41, R22, UR6, 0x3 ;  /* 0x0000000616297c11 */ /* 0x000fc6000f8e18ff */
[----:B------:R0:W-:Y:S01]  /*6040*/  STS.64 [R27+-0x8], R36 ;  /* 0xfffff8241b007388 */ /* 0x0001e20000000a00 */
[----:B-1----:R-:W-:-:S03]  /*6050*/  LEA R42, R23, UR6, 0x3 ;  /* 0x00000006172a7c11 */ /* 0x002fc6000f8e18ff */
[----:B------:R1:W-:Y:S01]  /*6060*/  STS.64 [R38+-0x8], R34 ;  /* 0xfffff82226007388 */ /* 0x0003e20000000a00 */
[----:B------:R-:W-:-:S03]  /*6070*/  LEA R43, R24, UR6, 0x3 ;  /* 0x00000006182b7c11 */ /* 0x000fc6000f8e18ff */
[----:B------:R1:W-:Y:S04]  /*6080*/  STS.64 [R39+-0x8], R32 ;  /* 0xfffff82027007388 */ /* 0x0003e80000000a00 */
[----:B------:R1:W-:Y:S01]  /*6090*/  STS.64 [R40+-0x8], R30 ;  /* 0xfffff81e28007388 */ /* 0x0003e20000000a00 */
[----:B0-----:R-:W-:-:S03]  /*60a0*/  LEA R37, R3, UR6, 0x3 ;  /* 0x0000000603257c11 */ /* 0x001fc6000f8e18ff */
[----:B------:R1:W-:Y:S04]  /*60b0*/  STS.64 [R41+-0x8], R6 ;  /* 0xfffff80629007388 */ /* 0x0003e80000000a00 */
[----:B------:R1:W-:Y:S04]  /*60c0*/  STS.64 [R42+-0x8], R8 ;  /* 0xfffff8082a007388 */ /* 0x0003e80000000a00 */
[----:B------:R1:W-:Y:S01]  /*60d0*/  STS.64 [R43+-0x8], R28 ;  /* 0xfffff81c2b007388 */ /* 0x0003e20000000a00 */
[----:B------:R-:W-:Y:S05]  /*60e0*/  @P0 BRA `(.L_x_281) ;  /* 0x0000000000c00947 */ /* 0x000fea0003800000 */
[----:B------:R-:W1:Y:S02]  /*60f0*/  LDCU.64 UR6, c[0x0][0x398] ;  /* 0x00007300ff0677ac */ /* 0x000e640008000a00 */
[----:B-1----:R-:W-:-:S04]  /*6100*/  LEA R8, P0, R3, UR6, 0x3 ;  /* 0x0000000603087c11 */ /* 0x002fc8000f8018ff */
[----:B------:R-:W-:-:S05]  /*6110*/  LEA.HI.X R9, R3, UR7, RZ, 0x3, P0 ;  /* 0x0000000703097c11 */ /* 0x000fca00080f1cff */
[----:B------:R-:W3:Y:S01]  /*6120*/  LDG.E.64 R6, desc[UR8][R8.64] ;  /* 0x0000000808067981 */ /* 0x000ee2000c1e1b00 */
[----:B--2---:R-:W-:Y:S01]  /*6130*/  SHF.R.S32.HI R29, RZ, 0x1f, R52 ;  /* 0x0000001fff1d7819 */ /* 0x004fe20000011434 */
[----:B------:R-:W-:Y:S01]  /*6140*/  UISETP.GE.AND UP0, UPT, UR10, 0x1, UPT ;  /* 0x000000010a00788c */ /* 0x000fe2000bf06270 */
[----:B------:R-:W-:Y:S01]  /*6150*/  IMAD.MOV.U32 R28, RZ, RZ, R53 ;  /* 0x000000ffff1c7224 */ /* 0x000fe200078e0035 */
[----:B---3--:R-:W-:-:S05]  /*6160*/  IADD3 R6, P0, PT, -R52, R6, RZ ;  /* 0x0000000634067210 */ /* 0x008fca0007f1e1ff */
[----:B------:R-:W-:-:S05]  /*6170*/  IMAD.X R7, R7, 0x1, ~R29, P0 ;  /* 0x0000000107077824 */ /* 0x000fca00000e0e1d */
[----:B------:R0:W-:Y:S01]  /*6180*/  STS.64 [R37+0xb400], R6 ;  /* 0x00b4000625007388 */ /* 0x0001e20000000a00 */
[----:B------:R-:W-:Y:S05]  /*6190*/  BRA.U !UP0, `(.L_x_282) ;  /* 0x00000001086c7547 */ /* 0x000fea000b800000 */
[----:B------:R-:W-:Y:S01]  /*61a0*/  BSSY B0, `(.L_x_283) ;  /* 0x0000019000007945 */ /* 0x000fe20003800000 */
[----:B------:R-:W-:Y:S02]  /*61b0*/  IMAD.MOV.U32 R8, RZ, RZ, -0x1 ;  /* 0xffffffffff087424 */ /* 0x000fe400078e00ff */
[----:B------:R-:W-:Y:S02]  /*61c0*/  IMAD.U32 R9, RZ, RZ, UR10 ;  /* 0x0000000aff097e24 */ /* 0x000fe4000f8e00ff */
[----:B------:R-:W-:-:S07]  /*61d0*/  IMAD.MOV.U32 R28, RZ, RZ, R53 ;  /* 0x000000ffff1c7224 */ /* 0x000fce00078e0035 */
.L_x_287:
[----:B0-----:R-:W0:Y:S01]  /*61e0*/  LDC.64 R6, c[0x0][0x380] ;  /* 0x0000e000ff067b82 */ /* 0x001e220000000a00 */
[----:B------:R-:W-:Y:S01]  /*61f0*/  VIADD R31, R9, 0xffffffff ;  /* 0xffffffff091f7836 */ /* 0x000fe20000000000 */
[----:B------:R-:W-:Y:S03]  /*6200*/  BSSY B2, `(.L_x_284) ;  /* 0x0000008000027945 */ /* 0x000fe60003800000 */
[----:B------:R-:W-:-:S04]  /*6210*/  IMAD R29, R31, 0x100, R3 ;  /* 0x000001001f1d7824 */ /* 0x000fc800078e0203 */
[----:B0-----:R-:W-:-:S07]  /*6220*/  IMAD.WIDE R6, R29, 0x4, R6 ;  /* 0x000000041d067825 */ /* 0x001fce00078e0206 */
.L_x_285:
[----:B------:R-:W-:Y:S05]  /*6230*/  YIELD ;  /* 0x0000000000007946 */ /* 0x000fea0003800000 */
[----:B------:R0:W-:Y:S06]  /*6240*/  MEMBAR.SC.CTA ;  /* 0x0000000000007992 */ /* 0x0001ec0000000000 */
[----:B0-----:R-:W2:Y:S02]  /*6250*/  LDG.E.STRONG.SYS R29, desc[UR8][R6.64] ;  /* 0x00000008061d7981 */ /* 0x001ea4000c1f5900 */
[----:B--2---:R-:W-:-:S13]  /*6260*/  ISETP.NE.AND P0, PT, R29, RZ, PT ;  /* 0x000000ff1d00720c */ /* 0x004fda0003f05270 */
[----:B------:R-:W-:Y:S05]  /*6270*/  @!P0 BRA `(.L_x_285) ;  /* 0xfffffffc00ec8947 */ /* 0x000fea000383ffff */
[----:B------:R-:W-:Y:S05]  /*6280*/  BSYNC B2 ;  /* 0x0000000000027941 */ /* 0x000fea0003800000 */
.L_x_284:
[----:B------:R-:W-:Y:S01]  /*6290*/  BSSY.RECONVERGENT B2, `(.L_x_286) ;  /* 0x0000006000027945 */ /* 0x000fe20003800200 */
[C---:B------:R-:W-:Y:S02]  /*62a0*/  ISETP.GT.AND P0, PT, R29.reuse, -0x1, PT ;  /* 0xffffffff1d00780c */ /* 0x040fe40003f04270 */
[----:B------:R-:W-:Y:S01]  /*62b0*/  LOP3.LUT R29, R29, 0x3fffffff, RZ, 0xc0, !PT ;  /* 0x3fffffff1d1d7812 */ /* 0x000fe200078ec0ff */
[----:B------:R-:W-:Y:S05]  /*62c0*/  WARPSYNC.EXCLUSIVE R8 ;  /* 0x0000000008007348 */ /* 0x000fea0003a00000 */
[----:B------:R-:W-:-:S05]  /*62d0*/  IMAD.IADD R28, R29, 0x1, R28 ;  /* 0x000000011d1c7824 */ /* 0x000fca00078e021c */
[----:B------:R-:W-:-:S07]  /*62e0*/  VOTE.ANY R8, PT, P0 ;  /* 0x0000000000087806 */ /* 0x000fce00000e0100 */
[----:B------:R-:W-:Y:S05]  /*62f0*/  BSYNC.RECONVERGENT B2 ;  /* 0x0000000000027941 */ /* 0x000fea0003800200 */
.L_x_286:
[----:B------:R-:W-:Y:S01]  /*6300*/  ISETP.GT.U32.AND P1, PT, R9, 0x1, PT ;  /* 0x000000010900780c */ /* 0x000fe20003f24070 */
[----:B------:R-:W-:-:S12]  /*6310*/  IMAD.MOV.U32 R9, RZ, RZ, R31 ;  /* 0x000000ffff097224 */ /* 0x000fd800078e001f */
[----:B------:R-:W-:Y:S05]  /*6320*/  @P0 BRA P1, `(.L_x_287) ;  /* 0xfffffffc00ac0947 */ /* 0x000fea000083ffff */
[----:B------:R-:W-:Y:S05]  /*6330*/  BSYNC B0 ;  /* 0x0000000000007941 */ /* 0x000fea0003800000 */
.L_x_283:
[----:B------:R1:W2:Y:S02]  /*6340*/  LDS.64 R6, [R37+0xb400] ;  /* 0x00b4000025067984 */ /* 0x0002a40000000a00 */
.L_x_282:
[----:B------:R-:W3:Y:S01]  /*6350*/  LDC.64 R8, c[0x0][0x380] ;  /* 0x0000e000ff087b82 */ /* 0x000ee20000000a00 */
[C---:B------:R-:W-:Y:S01]  /*6360*/  IMAD.IADD R31, R28.reuse, 0x1, -R53 ;  /* 0x000000011c1f7824 */ /* 0x040fe200078e0a35 */
[----:B------:R-:W-:Y:S01]  /*6370*/  LOP3.LUT R29, R28, 0x80000000, RZ, 0xfc, !PT ;  /* 0x800000001c1d7812 */ /* 0x000fe200078efcff */
[----:B------:R-:W-:-:S03]  /*6380*/  IMAD.U32 R33, RZ, RZ, UR10 ;  /* 0x0000000aff217e24 */ /* 0x000fc6000f8e00ff */
[----:B0-2---:R-:W-:Y:S01]  /*6390*/  IADD3 R6, P0, PT, R31, R6, RZ ;  /* 0x000000061f067210 */ /* 0x005fe20007f1e0ff */
[----:B------:R-:W-:-:S03]  /*63a0*/  IMAD R33, R33, 0x100, R3 ;  /* 0x0000010021217824 */ /* 0x000fc600078e0203 */
[----:B------:R-:W-:-:S05]  /*63b0*/  LEA.HI.X.SX32 R7, R31, R7, 0x1, P0 ;  /* 0x000000071f077211 */ /* 0x000fca00000f0eff */
[----:B------:R0:W-:Y:S01]  /*63c0*/  STS.64 [R37+0xb400], R6 ;  /* 0x00b4000625007388 */ /* 0x0001e20000000a00 */
[----:B---3--:R-:W-:-:S05]  /*63d0*/  IMAD.WIDE R8, R33, 0x4, R8 ;  /* 0x0000000421087825 */ /* 0x008fca00078e0208 */
[----:B------:R0:W-:Y:S02]  /*63e0*/  STG.E.STRONG.SYS desc[UR8][R8.64], R29 ;  /* 0x0000001d08007986 */ /* 0x0001e4000c115908 */
.L_x_281:
[----:B------:R-:W-:Y:S05]  /*63f0*/  BSYNC B1 ;  /* 0x0000000000017941 */ /* 0x000fea0003800000 */
.L_x_280:
[----:B------:R-:W3:Y:S08]  /*6400*/  LDC R36, c[0x0][0x3c0] ;  /* 0x0000f000ff247b82 */ /* 0x000ef00000000800 */
[----:B01----:R-:W0:Y:S01]  /*6410*/  LDC.64 R8, c[0x0][0x390] ;  /* 0x0000e400ff087b82 */ /* 0x003e220000000a00 */
[----:B---3--:R-:W-:Y:S02]  /*6420*/  ISETP.LE.AND P0, PT, R36, UR11, PT ;  /* 0x0000000b24007c0c */ /* 0x008fe4000bf03270 */
[----:B0-----:R-:W-:-:S04]  /*6430*/  ISETP.EQ.U32.AND P1, PT, R8, RZ, PT ;  /* 0x000000ff0800720c */ /* 0x001fc80003f22070 */
[----:B------:R-:W-:-:S04]  /*6440*/  ISETP.EQ.OR.EX P0, PT, R9, RZ, !P0, P1 ;  /* 0x000000ff0900720c */ /* 0x000fc80004702710 */
[----:B------:R-:W-:-:S13]  /*6450*/  ISETP.GT.U32.OR P0, PT, R3, 0xff, P0 ;  /* 0x000000ff0300780c */ /* 0x000fda0000704470 */
[----:B------:R-:W-:Y:S05]  /*6460*/  @P0 BRA `(.L_x_288) ;  /* 0x0000000000200947 */ /* 0x000fea0003800000 */
[----:B------:R-:W2:Y:S01]  /*6470*/  LDS.64 R6, [R37+0xb400] ;  /* 0x00b4000025067984 */ /* 0x000ea20000000a00 */
[C---:B------:R-:W-:Y:S02]  /*6480*/  LEA R8, P2, R3.reuse, R8, 0x3 ;  /* 0x0000000803087211 */ /* 0x040fe400078418ff */
[--C-:B------:R-:W-:Y:S02]  /*6490*/  SHF.R.S32.HI R29, RZ, 0x1f, R53.reuse ;  /* 0x0000001fff1d7819 */ /* 0x100fe40000011435 */
[----:B------:R-:W-:Y:S02]  /*64a0*/  LEA.HI.X R9, R3, R9, RZ, 0x3, P2 ;  /* 0x0000000903097211 */ /* 0x000fe400010f1cff */
[----:B--2---:R-:W-:Y:S02]  /*64b0*/  IADD3 R6, P0, P1, R6, R52, R53 ;  /* 0x0000003406067210 */ /* 0x004fe4000791e035 */
[----:B------:R-:W-:-:S04]  /*64c0*/  SHF.R.S32.HI R52, RZ, 0x1f, R52 ;  /* 0x0000001fff347819 */ /* 0x000fc80000011434 */
[----:B------:R-:W-:-:S05]  /*64d0*/  IADD3.X R7, PT, PT, R7, R52, R29, P0, P1 ;  /* 0x0000003407077210 */ /* 0x000fca00007e241d */
[----:B------:R0:W-:Y:S02]  /*64e0*/  STG.E.64 desc[UR8][R8.64], R6 ;  /* 0x0000000608007986 */ /* 0x0001e4000c101b08 */
.L_x_288:
[----:B------:R-:W-:Y:S01]  /*64f0*/  ISETP.LT.AND P1, PT, R36, UR11, PT ;  /* 0x0000000b24007c0c */ /* 0x000fe2000bf21270 */
[----:B------:R-:W-:Y:S05]  /*6500*/  WARPSYNC.ALL ;  /* 0x0000000000007948 */ /* 0x000fea0003800000 */
[----:B------:R-:W-:Y:S07]  /*6510*/  BAR.SYNC.DEFER_BLOCKING 0x0 ;  /* 0x0000000000007b1d */ /* 0x000fee0000010000 */
[----:B------:R-:W-:Y:S05]  /*6520*/  @P1 BRA `(.L_x_289) ;  /* 0x0000001400081947 */ /* 0x000fea0003800000 */
[----:B0-----:R-:W0:Y:S01]  /*6530*/  LDS.64 R8, [R37] ;  /* 0x0000000025087984 */ /* 0x001e220000000a00 */
[----:B------:R-:W1:Y:S01]  /*6540*/  S2UR UR6, SR_CgaCtaId ;  /* 0x00000000000679c3 */ /* 0x000e620000008800 */
[----:B------:R-:W3:Y:S01]  /*6550*/  LDCU UR7, c[0x0][0x3c4] ;  /* 0x00007880ff0777ac */ /* 0x000ee20008000800 */
[----:B------:R-:W-:Y:S01]  /*6560*/  UMOV UR5, 0x400 ;  /* 0x0000040000057882 */ /* 0x000fe20000000000 */
[----:B------:R-:W4:Y:S01]  /*6570*/  LDCU.64 UR12, c[0x0][0x3a0] ;  /* 0x00007400ff0c77ac */ /* 0x000f220008000a00 */
[----:B-1----:R-:W-:Y:S01]  /*6580*/  ULEA UR5, UR6, UR5, 0x18 ;  /* 0x0000000506057291 */ /* 0x002fe2000f8ec0ff */
[----:B0-----:R-:W-:-:S04]  /*6590*/  ISETP.NE.U32.AND P0, PT, R8, -0x1, PT ;  /* 0xffffffff0800780c */ /* 0x001fc80003f05070 */
[----:B------:R-:W-:-:S04]  /*65a0*/  ISETP.NE.AND.EX P0, PT, R9, 0x7fffffff, PT, P0 ;  /* 0x7fffffff0900780c */ /* 0x000fc80003f05300 */
[C---:B------:R-:W-:Y:S02]  /*65b0*/  SEL R6, R8.reuse, RZ, P0 ;  /* 0x000000ff08067207 */ /* 0x040fe40000000000 */
[C---:B------:R-:W-:Y:S02]  /*65c0*/  SEL R7, R9.reuse, 0x80000000, P0 ;  /* 0x8000000009077807 */ /* 0x040fe40000000000 */
[----:B------:R-:W-:Y:S02]  /*65d0*/  ISETP.GT.U32.AND P0, PT, R8, -0x1, PT ;  /* 0xffffffff0800780c */ /* 0x000fe40003f04070 */
[----:B---3--:R-:W-:Y:S02]  /*65e0*/  SHF.R.U64 R6, R6, UR7, R7 ;  /* 0x0000000706067c19 */ /* 0x008fe40008001207 */
[----:B------:R-:W-:Y:S02]  /*65f0*/  ISETP.GT.AND.EX P0, PT, R9, -0x1, PT, P0 ;  /* 0xffffffff0900780c */ /* 0x000fe40003f04300 */
[----:B------:R-:W-:-:S02]  /*6600*/  LOP3.LUT R6, R6, UR4, RZ, 0x30, !PT ;  /* 0x0000000406067c12 */ /* 0x000fc4000f8e30ff */
[----:B------:R-:W-:Y:S02]  /*6610*/  SEL R31, RZ, 0xffffffff, !P0 ;  /* 0xffffffffff1f7807 */ /* 0x000fe40004000000 */
[----:B------:R-:W-:Y:S02]  /*6620*/  LEA R7, R6, UR5, 0x3 ;  /* 0x0000000506077c11 */ /* 0x000fe4000f8e18ff */
[----:B------:R-:W-:-:S04]  /*6630*/  LOP3.LUT R30, R31, R8, RZ, 0x3c, !PT ;  /* 0x000000081f1e7212 */ /* 0x000fc800078e3cff */
[----:B------:R-:W0:Y:S02]  /*6640*/  LDS.64 R6, [R7+0xb400] ;  /* 0x00b4000007067984 */ /* 0x000e240000000a00 */
[----:B0-----:R-:W-:Y:S01]  /*6650*/  IADD3 R28, P2, PT, R6, R3, RZ ;  /* 0x00000003061c7210 */ /* 0x001fe20007f5e0ff */
[----:B------:R-:W-:-:S04]  /*6660*/  IMAD.MOV.U32 R6, RZ, RZ, -0x1 ;  /* 0xffffffffff067424 */ /* 0x000fc800078e00ff */
[----:B------:R-:W-:Y:S01]  /*6670*/  IMAD.X R33, RZ, RZ, R7, P2 ;  /* 0x000000ffff217224 */ /* 0x000fe200010e0607 */
[----:B------:R-:W-:Y:S02]  /*6680*/  SEL R29, R6, 0x80000000, P0 ;  /* 0x80000000061d7807 */ /* 0x000fe40000000000 */
[C---:B----4-:R-:W-:Y:S02]  /*6690*/  LEA R32, P0, R28.reuse, UR12, 0x3 ;  /* 0x0000000c1c207c11 */ /* 0x050fe4000f8018ff */
        /* <DEDUP_REMOVED lines=12> */
[----:B------:R-:W-:-:S02]  /*6760*/  LOP3.LUT R7, R7, UR4, RZ, 0x30, !PT ;  /* 0x0000000407077c12 */ /* 0x000fc4000f8e30ff */
[----:B------:R-:W-:Y:S02]  /*6770*/  SEL R31, RZ, 0xffffffff, !P0 ;  /* 0xffffffffff1f7807 */ /* 0x000fe40004000000 */
[----:B------:R-:W-:Y:S02]  /*6780*/  LEA R7, R7, UR5, 0x3 ;  /* 0x0000000507077c11 */ /* 0x000fe4000f8e18ff */
[----:B------:R-:W-:Y:S02]  /*6790*/  SEL R33, R6, 0x80000000, P0 ;  /* 0x8000000006217807 */ /* 0x000fe40000000000 */
[----:B------:R-:W-:Y:S01]  /*67a0*/  LOP3.LUT R30, R31, R8, RZ, 0x3c, !PT ;  /* 0x000000081f1e7212 */ /* 0x000fe200078e3cff */
[----:B------:R-:W0:Y:S01]  /*67b0*/  LDS.64 R28, [R7+0xb400] ;  /* 0x00b40000071c7984 */ /* 0x000e220000000a00 */
[----:B------:R-:W-:Y:S02]  /*67c0*/  LOP3.LUT R31, R33, R9, RZ, 0x3c, !PT ;  /* 0x00000009211f7212 */ /* 0x000fe400078e3cff */
        /* <DEDUP_REMOVED lines=267> */
[----:B------:R-:W-:Y:S02]  /*7880*/  SEL R31, R6, 0x80000000, P0 ;  /* 0x80000000061f7807 */ /* 0x000fe40000000000 */
[----:B------:R-:W-:Y:S02]  /*7890*/  LEA R34, R7, UR5, 0x3 ;  /* 0x0000000507227c11 */ /* 0x000fe4000f8e18ff */
[----:B------:R-:W-:-:S03]  /*78a0*/  SEL R7, RZ, 0xffffffff, !P0 ;  /* 0xffffffffff077807 */ /* 0x000fc60004000000 */
[----:B------:R-:W0:Y:S01]  /*78b0*/  LDS.64 R28, [R34+0xb400] ;  /* 0x00b40000221c7984 */ /* 0x000e220000000a00 */
[----:B------:R-:W-:Y:S02]  /*78c0*/  LOP3.LUT R6, R7, R8, RZ, 0x3c, !PT ;  /* 0x0000000807067212 */ /* 0x000fe400078e3cff */
        /* <DEDUP_REMOVED lines=8> */
.L_x_289:
[----:B0-----:R-:W-:Y:S01]  /*7950*/  IMAD.U32 R7, RZ, RZ, UR10 ;  /* 0x0000000aff077e24 */ /* 0x001fe2000f8e00ff */
[----:B------:R-:W-:Y:S01]  /*7960*/  BSSY.RECONVERGENT B0, `(.L_x_291) ;  /* 0x0000027000007945 */ /* 0x000fe20003800200 */
[----:B------:R-:W-:Y:S02]  /*7970*/  VIADD R6, R3, 0x180 ;  /* 0x0000018003067836 */ /* 0x000fe40000000000 */
[----:B------:R-:W-:Y:S02]  /*7980*/  IMAD R7, R7, -0x1680, R36 ;  /* 0xffffe98007077824 */ /* 0x000fe400078e0224 */
[C---:B------:R-:W-:Y:S02]  /*7990*/  VIADD R8, R3.reuse, 0x300 ;  /* 0x0000030003087836 */ /* 0x040fe40000000000 */
[C---:B------:R-:W-:Y:S01]  /*79a0*/  VIADD R28, R3.reuse, 0x480 ;  /* 0x00000480031c7836 */ /* 0x040fe20000000000 */
[CC--:B------:R-:W-:Y:S01]  /*79b0*/  ISETP.GE.AND P0, PT, R3.reuse, R7.reuse, PT ;  /* 0x000000070300720c */ /* 0x0c0fe20003f06270 */
[C---:B------:R-:W-:Y:S01]  /*79c0*/  VIADD R30, R3.reuse, 0x780 ;  /* 0x00000780031e7836 */ /* 0x040fe20000000000 */
[-C--:B------:R-:W-:Y:S01]  /*79d0*/  ISETP.GE.AND P6, PT, R6, R7.reuse, PT ;  /* 0x000000070600720c */ /* 0x080fe20003fc6270 */
[----:B------:R-:W-:Y:S01]  /*79e0*/  VIADD R6, R3, 0x600 ;  /* 0x0000060003067836 */ /* 0x000fe20000000000 */
[----:B------:R-:W-:-:S02]  /*79f0*/  ISETP.GE.AND P5, PT, R8, R7, PT ;  /* 0x000000070800720c */ /* 0x000fc40003fa6270 */
[-C--:B------:R-:W-:Y:S02]  /*7a00*/  ISETP.GE.AND P2, PT, R28, R7.reuse, PT ;  /* 0x000000071c00720c */ /* 0x080fe40003f46270 */
[----:B------:R-:W-:-:S05]  /*7a10*/  ISETP.GE.AND P3, PT, R6, R7, PT ;  /* 0x000000070600720c */ /* 0x000fca0003f66270 */
[----:B------:R-:W-:Y:S08]  /*7a20*/  @P0 BRA `(.L_x_292) ;  /* 0x0000000000680947 */ /* 0x000ff00003800000 */
[----:B------:R-:W0:Y:S01]  /*7a30*/  LDS.64 R8, [R37] ;  /* 0x0000000025087984 */ /* 0x000e220000000a00 */
[----:B------:R-:W1:Y:S01]  /*7a40*/  S2UR UR6, SR_CgaCtaId ;  /* 0x00000000000679c3 */ /* 0x000e620000008800 */
[----:B------:R-:W3:Y:S01]  /*7a50*/  LDCU UR7, c[0x0][0x3c4] ;  /* 0x00007880ff0777ac */ /* 0x000ee20008000800 */
[----:B------:R-:W-:Y:S01]  /*7a60*/  IMAD.MOV.U32 R33, RZ, RZ, -0x1 ;  /* 0xffffffffff217424 */ /* 0x000fe200078e00ff */
[----:B------:R-:W-:Y:S02]  /*7a70*/  UMOV UR5, 0x400 ;  /* 0x0000040000057882 */ /* 0x000fe40000000000 */
[----:B-1----:R-:W-:Y:S01]  /*7a80*/  ULEA UR5, UR6, UR5, 0x18 ;  /* 0x0000000506057291 */ /* 0x002fe2000f8ec0ff */
[----:B0-----:R-:W-:-:S04]  /*7a90*/  ISETP.NE.U32.AND P0, PT, R8, -0x1, PT ;  /* 0xffffffff0800780c */ /* 0x001fc80003f05070 */
[----:B------:R-:W-:-:S04]  /*7aa0*/  ISETP.NE.AND.EX P0, PT, R9, 0x7fffffff, PT, P0 ;  /* 0x7fffffff0900780c */ /* 0x000fc80003f05300 */
[C---:B------:R-:W-:Y:S02]  /*7ab0*/  SEL R6, R8.reuse, RZ, P0 ;  /* 0x000000ff08067207 */ /* 0x040fe40000000000 */
[C---:B------:R-:W-:Y:S02]  /*7ac0*/  SEL R29, R9.reuse, 0x80000000, P0 ;  /* 0x80000000091d7807 */ /* 0x040fe40000000000 */
[----:B------:R-:W-:Y:S02]  /*7ad0*/  ISETP.GT.U32.AND P0, PT, R8, -0x1, PT ;  /* 0xffffffff0800780c */ /* 0x000fe40003f04070 */
[----:B---3--:R-:W-:Y:S01]  /*7ae0*/  SHF.R.U64 R6, R6, UR7, R29 ;  /* 0x0000000706067c19 */ /* 0x008fe2000800121d */
[----:B------:R-:W0:Y:S01]  /*7af0*/  LDCU.64 UR6, c[0x0][0x3a0] ;  /* 0x00007400ff0677ac */ /* 0x000e220008000a00 */
[----:B------:R-:W-:Y:S02]  /*7b00*/  ISETP.GT.AND.EX P0, PT, R9, -0x1, PT, P0 ;  /* 0xffffffff0900780c */ /* 0x000fe40003f04300 */
[----:B------:R-:W-:-:S02]  /*7b10*/  LOP3.LUT R6, R6, UR4, RZ, 0x30, !PT ;  /* 0x0000000406067c12 */ /* 0x000fc4000f8e30ff */
[----:B------:R-:W-:Y:S02]  /*7b20*/  SEL R33, R33, 0x80000000, P0 ;  /* 0x8000000021217807 */ /* 0x000fe40000000000 */
[----:B------:R-:W-:Y:S02]  /*7b30*/  LEA R6, R6, UR5, 0x3 ;  /* 0x0000000506067c11 */ /* 0x000fe4000f8e18ff */
[----:B------:R-:W-:-:S03]  /*7b40*/  LOP3.LUT R9, R33, R9, RZ, 0x3c, !PT ;  /* 0x0000000921097212 */ /* 0x000fc600078e3cff */
        /* <DEDUP_REMOVED lines=8> */
.L_x_292:
[----:B------:R-:W-:Y:S05]  /*7bd0*/  BSYNC.RECONVERGENT B0 ;  /* 0x0000000000007941 */ /* 0x000fea0003800200 */
.L_x_291:
[----:B------:R-:W-:Y:S01]  /*7be0*/  NOP ;  /* 0x0000000000007918 */ /* 0x000fe20000000000 */
[----:B------:R-:W-:Y:S01]  /*7bf0*/  BSSY.RECONVERGENT B0, `(.L_x_293) ;  /* 0x000001e000007945 */ /* 0x000fe20003800200 */
[----:B------:R-:W-:Y:S01]  /*7c00*/  ISETP.GE.AND P4, PT, R30, R7, PT ;  /* 0x000000071e00720c */ /* 0x000fe20003f86270 */
[----:B------:R-:W-:Y:S02]  /*7c10*/  VIADD R30, R3, 0x900 ;  /* 0x00000900031e7836 */ /* 0x000fe40000000000 */
[----:B------:R-:W-:Y:S10]  /*7c20*/  @P6 BRA `(.L_x_294) ;  /* 0x0000000000686947 */ /* 0x000ff40003800000 */
[----:B0-----:R-:W0:Y:S01]  /*7c30*/  LDS.64 R8, [R37+0xc00] ;  /* 0x000c000025087984 */ /* 0x001e220000000a00 */
        /* <DEDUP_REMOVED lines=25> */
.L_x_294:
[----:B------:R-:W-:Y:S05]  /*7dd0*/  BSYNC.RECONVERGENT B0 ;  /* 0x0000000000007941 */ /* 0x000fea0003800200 */
.L_x_293:
[----:B------:R-:W-:Y:S01]  /*7de0*/  NOP ;  /* 0x0000000000007918 */ /* 0x000fe20000000000 */
[----:B------:R-:W-:Y:S01]  /*7df0*/  BSSY.RECONVERGENT B0, `(.L_x_295) ;  /* 0x000001e000007945 */ /* 0x000fe20003800200 */
[----:B------:R-:W-:Y:S01]  /*7e00*/  ISETP.GE.AND P6, PT, R30, R7, PT ;  /* 0x000000071e00720c */ /* 0x000fe20003fc6270 */
[----:B------:R-:W-:Y:S02]  /*7e10*/  VIADD R30, R3, 0xa80 ;  /* 0x00000a80031e7836 */ /* 0x000fe40000000000 */
[----:B------:R-:W-:Y:S10]  /*7e20*/  @P5 BRA `(.L_x_296) ;  /* 0x0000000000685947 */ /* 0x000ff40003800000 */
[----:B01----:R-:W0:Y:S01]  /*7e30*/  LDS.64 R8, [R37+0x1800] ;  /* 0x0018000025087984 */ /* 0x003e220000000a00 */
        /* <DEDUP_REMOVED lines=25> */
.L_x_296:
[----:B------:R-:W-:Y:S05]  /*7fd0*/  BSYNC.RECONVERGENT B0 ;  /* 0x0000000000007941 */ /* 0x000fea0003800200 */
.L_x_295:
[----:B------:R-:W-:Y:S01]  /*7fe0*/  NOP ;  /* 0x0000000000007918 */ /* 0x000fe20000000000 */
[----:B------:R-:W-:Y:S01]  /*7ff0*/  BSSY.RECONVERGENT B0, `(.L_x_297) ;  /* 0x000001e000007945 */ /* 0x000fe20003800200 */
[----:B------:R-:W-:Y:S02]  /*8000*/  ISETP.GE.AND P5, PT, R30, R7, PT ;  /* 0x000000071e00720c */ /* 0x000fe40003fa6270 */
[----:B------:R-:W-:Y:S01]  /*8010*/  LOP3.LUT R30, R3, 0xc00, RZ, 0xfc, !PT ;  /* 0x00000c00031e7812 */ /* 0x000fe200078efcff */
[----:B------:R-:W-:Y:S10]  /*8020*/  @P2 BRA `(.L_x_298) ;  /* 0x0000000000682947 */ /* 0x000ff40003800000 */
[----:B01-3--:R-:W0:Y:S01]  /*8030*/  LDS.64 R8, [R37+0x2400] ;  /* 0x0024000025087984 */ /* 0x00be220000000a00 */
        /* <DEDUP_REMOVED lines=25> */
.L_x_298:
[----:B------:R-:W-:Y:S05]  /*81d0*/  BSYNC.RECONVERGENT B0 ;  /* 0x0000000000007941 */ /* 0x000fea0003800200 */
.L_x_297:
[----:B------:R-:W-:Y:S01]  /*81e0*/  NOP ;  /* 0x0000000000007918 */ /* 0x000fe20000000000 */
[----:B------:R-:W-:Y:S01]  /*81f0*/  BSSY.RECONVERGENT B0, `(.L_x_299) ;  /* 0x000001e000007945 */ /* 0x000fe20003800200 */
[----:B------:R-:W-:Y:S01]  /*8200*/  ISETP.GE.AND P2, PT, R30, R7, PT ;  /* 0x000000071e00720c */ /* 0x000fe20003f46270 */
[----:B------:R-:W-:Y:S02]  /*8210*/  VIADD R30, R3, 0xd80 ;  /* 0x00000d80031e7836 */ /* 0x000fe40000000000 */
[----:B------:R-:W-:Y:S10]  /*8220*/  @P3 BRA `(.L_x_300) ;  /* 0x0000000000683947 */ /* 0x000ff40003800000 */
[----:B01-34-:R-:W0:Y:S01]  /*8230*/  LDS.64 R8, [R37+0x3000] ;  /* 0x0030000025087984 */ /* 0x01be220000000a00 */
        /* <DEDUP_REMOVED lines=25> */
.L_x_300:
[----:B------:R-:W-:Y:S05]  /*83d0*/  BSYNC.RECONVERGENT B0 ;  /* 0x0000000000007941 */ /* 0x000fea0003800200 */
.L_x_299:
        /* <DEDUP_REMOVED lines=31> */
.L_x_302:
[----:B------:R-:W-:Y:S05]  /*85d0*/  BSYNC.RECONVERGENT B0 ;  /* 0x0000000000007941 */ /* 0x000fea0003800200 */
.L_x_301:
        /* <DEDUP_REMOVED lines=31> */
.L_x_304:
[----:B------:R-:W-:Y:S05]  /*87d0*/  BSYNC.RECONVERGENT B0 ;  /* 0x0000000000007941 */ /* 0x000fea0003800200 */
.L_x_303:
        /* <DEDUP_REMOVED lines=31> */
.L_x_306:
[----:B------:R-:W-:Y:S05]  /*89d0*/  BSYNC.RECONVERGENT B0 ;  /* 0x0000000000007941 */ /* 0x000fea0003800200 */
.L_x_305:
        /* <DEDUP_REMOVED lines=31> */
.L_x_308:
[----:B------:R-:W-:Y:S05]  /*8bd0*/  BSYNC.RECONVERGENT B0 ;  /* 0x0000000000007941 */ /* 0x000fea0003800200 */
.L_x_307:
        /* <DEDUP_REMOVED lines=31> */
.L_x_310:
[----:B------:R-:W-:Y:S05]  /*8dd0*/  BSYNC.RECONVERGENT B0 ;  /* 0x0000000000007941 */ /* 0x000fea0003800200 */
.L_x_309:
[----:B------:R-:W-:Y:S01]  /*8de0*/  NOP ;  /* 0x0000000000007918 */ /* 0x000fe20000000000 */
[----:B------:R-:W-:Y:S01]  /*8df0*/  BSSY.RECONVERGENT B0, `(.L_x_311) ;  /* 0x000001d000007945 */ /* 0x000fe20003800200 */
[----:B------:R-:W-:-:S03]  /*8e00*/  ISETP.GE.AND P3, PT, R30, R7, PT ;  /* 0x000000071e00720c */ /* 0x000fc60003f66270 */
[----:B------:R-:W-:Y:S10]  /*8e10*/  @P4 BRA `(.L_x_312) ;  /* 0x0000000000684947 */ /* 0x000ff40003800000 */
[----:B------:R-:W5:Y:S01]  /*8e20*/  LDS.64 R6, [R37+0x7800] ;  /* 0x0078000025067984 */ /* 0x000f620000000a00 */
[----:B------:R-:W0:Y:S01]  /*8e30*/  S2UR UR6, SR_CgaCtaId ;  /* 0x00000000000679c3 */ /* 0x000e220000008800 */
[----:B------:R-:W2:Y:S01]  /*8e40*/  LDCU UR7, c[0x0][0x3c4] ;  /* 0x00007880ff0777ac */ /* 0x000ea20008000800 */
[----:B------:R-:W-:Y:S01]  /*8e50*/  IMAD.MOV.U32 R31, RZ, RZ, -0x1 ;  /* 0xffffffffff1f7424 */ /* 0x000fe200078e00ff */
[----:B------:R-:W-:Y:S02]  /*8e60*/  UMOV UR5, 0x400 ;  /* 0x0000040000057882 */ /* 0x000fe40000000000 */
[----:B0-----:R-:W-:Y:S01]  /*8e70*/  ULEA UR5, UR6, UR5, 0x18 ;  /* 0x0000000506057291 */ /* 0x001fe2000f8ec0ff */
[----:B-----5:R-:W-:-:S04]  /*8e80*/  ISETP.NE.U32.AND P0, PT, R6, -0x1, PT ;  /* 0xffffffff0600780c */ /* 0x020fc80003f05070 */
[----:B------:R-:W-:-:S04]  /*8e90*/  ISETP.NE.AND.EX P0, PT, R7, 0x7fffffff, PT, P0 ;  /* 0x7fffffff0700780c */ /* 0x000fc80003f05300 */
[C---:B-1-34-:R-:W-:Y:S02]  /*8ea0*/  SEL R8, R6.reuse, RZ, P0 ;  /* 0x000000ff06087207 */ /* 0x05afe40000000000 */
[C---:B------:R-:W-:Y:S02]  /*8eb0*/  SEL R9, R7.reuse, 0x80000000, P0 ;  /* 0x8000000007097807 */ /* 0x040fe40000000000 */
[----:B------:R-:W-:Y:S02]  /*8ec0*/  ISETP.GT.U32.AND P0, PT, R6, -0x1, PT ;  /* 0xffffffff0600780c */ /* 0x000fe40003f04070 */
[----:B--2---:R-:W-:Y:S01]  /*8ed0*/  SHF.R.U64 R8, R8, UR7, R9 ;  /* 0x0000000708087c19 */ /* 0x004fe20008001209 */
        /* <DEDUP_REMOVED lines=14> */
.L_x_312:
[----:B------:R-:W-:Y:S05]  /*8fc0*/  BSYNC.RECONVERGENT B0 ;  /* 0x0000000000007941 */ /* 0x000fea0003800200 */
.L_x_311:
[----:B------:R-:W-:Y:S01]  /*8fd0*/  NOP ;  /* 0x0000000000007918 */ /* 0x000fe20000000000 */
[----:B------:R-:W-:Y:S04]  /*8fe0*/  BSSY.RECONVERGENT B0, `(.L_x_313) ;  /* 0x000001c000007945 */ /* 0x000fe80003800200 */
[----:B------:R-:W-:Y:S05]  /*8ff0*/  @P6 BRA `(.L_x_314) ;  /* 0x0000000000686947 */ /* 0x000fea0003800000 */
[----:B0-----:R-:W0:Y:S01]  /*9000*/  LDS.64 R6, [R37+0x8400] ;  /* 0x0084000025067984 */ /* 0x001e220000000a00 */
[----:B------:R-:W5:Y:S01]  /*9010*/  S2UR UR6, SR_CgaCtaId ;  /* 0x00000000000679c3 */ /* 0x000f620000008800 */
[----:B------:R-:W2:Y:S01]  /*9020*/  LDCU UR7, c[0x0][0x3c4] ;  /* 0x00007880ff0777ac */ /* 0x000ea20008000800 */
[----:B------:R-:W-:Y:S01]  /*9030*/  IMAD.MOV.U32 R31, RZ, RZ, -0x1 ;  /* 0xffffffffff1f7424 */ /* 0x000fe200078e00ff */
[----:B------:R-:W-:Y:S02]  /*9040*/  UMOV UR5, 0x400 ;  /* 0x0000040000057882 */ /* 0x000fe40000000000 */
[----:B-----5:R-:W-:Y:S01]  /*9050*/  ULEA UR5, UR6, UR5, 0x18 ;  /* 0x0000000506057291 */ /* 0x020fe2000f8ec0ff */
[----:B0-----:R-:W-:-:S04]  /*9060*/  ISETP.NE.U32.AND P0, PT, R6, -0x1, PT ;  /* 0xffffffff0600780c */ /* 0x001fc80003f05070 */
        /* <DEDUP_REMOVED lines=19> */
.L_x_314:
[----:B------:R-:W-:Y:S05]  /*91a0*/  BSYNC.RECONVERGENT B0 ;  /* 0x0000000000007941 */ /* 0x000fea0003800200 */
.L_x_313:
        /* <DEDUP_REMOVED lines=29> */
.L_x_316:
[----:B------:R-:W-:Y:S05]  /*9380*/  BSYNC.RECONVERGENT B0 ;  /* 0x0000000000007941 */ /* 0x000fea0003800200 */
.L_x_315:
        /* <DEDUP_REMOVED lines=29> */
.L_x_318:
[----:B------:R-:W-:Y:S05]  /*9560*/  BSYNC.RECONVERGENT B0 ;  /* 0x0000000000007941 */ /* 0x000fea0003800200 */
.L_x_317:
        /* <DEDUP_REMOVED lines=29> */
.L_x_320:
[----:B------:R-:W-:Y:S05]  /*9740*/  BSYNC.RECONVERGENT B0 ;  /* 0x0000000000007941 */ /* 0x000fea0003800200 */
.L_x_319:
[----:B------:R-:W-:Y:S01]  /*9750*/  NOP ;  /* 0x0000000000007918 */ /* 0x000fe20000000000 */
.L_x_290:
[----:B------:R0:W5:Y:S01]  /*9760*/  @!P1 LDG.E R58, desc[UR8][R4.64] ;  /* 0x00000008043a9981 */ /* 0x000162000c1e1900 */
[----:B------:R-:W0:Y:S03]  /*9770*/  LDCU UR5, c[0x0][0x3c4] ;  /* 0x00007880ff0577ac */ /* 0x000e260008000800 */
[----:B------:R0:W5:Y:S04]  /*9780*/  @!P1 LDG.E R57, desc[UR8][R4.64+0x80] ;  /* 0x0000800804399981 */ /* 0x000168000c1e1900 */
[----:B------:R0:W5:Y:S04]  /*9790*/  @!P1 LDG.E R56, desc[UR8][R4.64+0x100] ;  /* 0x0001000804389981 */ /* 0x000168000c1e1900 */
[----:B------:R0:W5:Y:S04]  /*97a0*/  @!P1 LDG.E R55, desc[UR8][R4.64+0x180] ;  /* 0x0001800804379981 */ /* 0x000168000c1e1900 */
[----:B------:R0:W5:Y:S04]  /*97b0*/  @!P1 LDG.E R54, desc[UR8][R4.64+0x200] ;  /* 0x0002000804369981 */ /* 0x000168000c1e1900 */
[----:B------:R0:W5:Y:S04]  /*97c0*/  @!P1 LDG.E R53, desc[UR8][R4.64+0x280] ;  /* 0x0002800804359981 */ /* 0x000168000c1e1900 */
[----:B--2---:R2:W5:Y:S04]  /*97d0*/  @!P1 LDG.E R52, desc[UR8][R4.64+0x300] ;  /* 0x0003000804349981 */ /* 0x004568000c1e1900 */
[----:B------:R2:W5:Y:S04]  /*97e0*/  @!P1 LDG.E R51, desc[UR8][R4.64+0x380] ;  /* 0x0003800804339981 */ /* 0x000568000c1e1900 */
[----:B------:R2:W5:Y:S04]  /*97f0*/  @!P1 LDG.E R50, desc[UR8][R4.64+0x400] ;  /* 0x0004000804329981 */ /* 0x000568000c1e1900 */
[----:B------:R2:W5:Y:S04]  /*9800*/  @!P1 LDG.E R49, desc[UR8][R4.64+0x480] ;  /* 0x0004800804319981 */ /* 0x000568000c1e1900 */
[----:B------:R2:W5:Y:S04]  /*9810*/  @!P1 LDG.E R48, desc[UR8][R4.64+0x500] ;  /* 0x0005000804309981 */ /* 0x000568000c1e1900 */
[----:B------:R2:W5:Y:S04]  /*9820*/  @!P1 LDG.E R47, desc[UR8][R4.64+0x580] ;  /* 0x00058008042f9981 */ /* 0x000568000c1e1900 */
[----:B------:R2:W5:Y:S04]  /*9830*/  @!P1 LDG.E R46, desc[UR8][R4.64+0x600] ;  /* 0x00060008042e9981 */ /* 0x000568000c1e1900 */
[----:B------:R2:W5:Y:S04]  /*9840*/  @!P1 LDG.E R45, desc[UR8][R4.64+0x680] ;  /* 0x00068008042d9981 */ /* 0x000568000c1e1900 */
[----:B------:R2:W5:Y:S04]  /*9850*/  @!P1 LDG.E R44, desc[UR8][R4.64+0x700] ;  /* 0x00070008042c9981 */ /* 0x000568000c1e1900 */
[----:B01-34-:R-:W0:Y:S04]  /*9860*/  LDS.64 R8, [R37] ;  /* 0x0000000025087984 */ /* 0x01be280000000a00 */
[----:B------:R-:W1:Y:S04]  /*9870*/  LDS.64 R30, [R37+0xc00] ;  /* 0x000c0000251e7984 */ /* 0x000e680000000a00 */
[----:B------:R-:W3:Y:S04]  /*9880*/  LDS.64 R32, [R37+0x1800] ;  /* 0x0018000025207984 */ /* 0x000ee80000000a00 */
[----:B------:R-:W4:Y:S04]  /*9890*/  LDS.64 R34, [R37+0x2400] ;  /* 0x0024000025227984 */ /* 0x000f280000000a00 */
[----:B------:R-:W2:Y:S04]  /*98a0*/  LDS.64 R28, [R37+0x3000] ;  /* 0x00300000251c7984 */ /* 0x000ea80000000a00 */
[----:B------:R-:W2:Y:S01]  /*98b0*/  LDS.64 R6, [R37+0x3c00] ;  /* 0x003c000025067984 */ /* 0x000ea20000000a00 */
[----:B0-----:R-:W-:-:S02]  /*98c0*/  ISETP.NE.U32.AND P0, PT, R8, -0x1, PT ;  /* 0xffffffff0800780c */ /* 0x001fc40003f05070 */
[----:B-1----:R-:W-:Y:S02]  /*98d0*/  ISETP.NE.U32.AND P2, PT, R30, -0x1, PT ;  /* 0xffffffff1e00780c */ /* 0x002fe40003f45070 */
[----:B------:R-:W-:Y:S02]  /*98e0*/  ISETP.NE.AND.EX P0, PT, R9, 0x7fffffff, PT, P0 ;  /* 0x7fffffff0900780c */ /* 0x000fe40003f05300 */
[----:B------:R-:W-:Y:S02]  /*98f0*/  ISETP.NE.AND.EX P2, PT, R31, 0x7fffffff, PT, P2 ;  /* 0x7fffffff1f00780c */ /* 0x000fe40003f45320 */
[----:B------:R-:W-:Y:S02]  /*9900*/  SEL R60, R8, RZ, P0 ;  /* 0x000000ff083c7207 */ /* 0x000fe40000000000 */
[----:B------:R-:W-:Y:S02]  /*9910*/  SEL R61, R9, 0x80000000, P0 ;  /* 0x80000000093d7807 */ /* 0x000fe40000000000 */
[----:B------:R-:W0:Y:S01]  /*9920*/  LDS.64 R8, [R37+0x4800] ;  /* 0x0048000025087984 */ /* 0x000e220000000a00 */
[----:B------:R-:W-:-:S02]  /*9930*/  SEL R59, R30, RZ, P2 ;  /* 0x000000ff1e3b7207 */ /* 0x000fc40001000000 */
[----:B------:R-:W-:Y:S02]  /*9940*/  SEL R30, R31, 0x80000000, P2 ;  /* 0x800000001f1e7807 */ /* 0x000fe40001000000 */
[----:B---3--:R-:W-:Y:S02]  /*9950*/  ISETP.NE.U32.AND P0, PT, R32, -0x1, PT ;  /* 0xffffffff2000780c */ /* 0x008fe40003f05070 */
[----:B------:R-:W-:Y:S02]  /*9960*/  SHF.R.U64 R59, R59, UR5, R30 ;  /* 0x000000053b3b7c19 */ /* 0x000fe4000800121e */
[----:B------:R-:W-:Y:S01]  /*9970*/  ISETP.NE.AND.EX P0, PT, R33, 0x7fffffff, PT, P0 ;  /* 0x7fffffff2100780c */ /* 0x000fe20003f05300 */
[----:B------:R-:W1:Y:S01]  /*9980*/  LDS.64 R30, [R37+0x5400] ;  /* 0x00540000251e7984 */ /* 0x000e620000000a00 */
[----:B----4-:R-:W-:Y:S02]  /*9990*/  ISETP.NE.U32.AND P2, PT, R34, -0x1, PT ;  /* 0xffffffff2200780c */ /* 0x010fe40003f45070 */
[----:B------:R-:W-:-:S02]  /*99a0*/  SEL R64, R32, RZ, P0 ;  /* 0x000000ff20407207 */ /* 0x000fc40000000000 */
[----:B------:R-:W-:Y:S02]  /*99b0*/  SEL R65, R33, 0x80000000, P0 ;  /* 0x8000000021417807 */ /* 0x000fe40000000000 */
[----:B------:R-:W3:Y:S01]  /*99c0*/  LDS.64 R32, [R37+0x6000] ;  /* 0x0060000025207984 */ /* 0x000ee20000000a00 */
[----:B--2---:R-:W-:Y:S02]  /*99d0*/  ISETP.NE.U32.AND P3, PT, R28, -0x1, PT ;  /* 0xffffffff1c00780c */ /* 0x004fe40003f65070 */
[----:B------:R-:W-:Y:S02]  /*99e0*/  ISETP.NE.AND.EX P2, PT, R35, 0x7fffffff, PT, P2 ;  /* 0x7fffffff2300780c */ /* 0x000fe40003f45320 */
[----:B------:R-:W-:Y:S02]  /*99f0*/  ISETP.NE.AND.EX P0, PT, R29, 0x7fffffff, PT, P3 ;  /* 0x7fffffff1d00780c */ /* 0x000fe40003f05330 */
[----:B------:R-:W-:Y:S02]  /*9a00*/  SEL R62, R34, RZ, P2 ;  /* 0x000000ff223e7207 */ /* 0x000fe40001000000 */
[----:B------:R-:W-:-:S02]  /*9a10*/  SEL R63, R35, 0x80000000, P2 ;  /* 0x80000000233f7807 */ /* 0x000fc40001000000 */
[----:B------:R-:W2:Y:S01]  /*9a20*/  LDS.64 R34, [R37+0x6c00] ;  /* 0x006c000025227984 */ /* 0x000ea20000000a00 */
[----:B------:R-:W-:Y:S02]  /*9a30*/  SHF.R.U64 R60, R60, UR5, R61 ;  /* 0x000000053c3c7c19 */ /* 0x000fe4000800123d */
[----:B------:R-:W-:Y:S02]  /*9a40*/  SEL R61, R28, RZ, P0 ;  /* 0x000000ff1c3d7207 */ /* 0x000fe40000000000 */
[----:B------:R-:W-:Y:S02]  /*9a50*/  SEL R28, R29, 0x80000000, P0 ;  /* 0x800000001d1c7807 */ /* 0x000fe40000000000 */
[----:B------:R-:W-:Y:S02]  /*9a60*/  ISETP.NE.U32.AND P0, PT, R6, -0x1, PT ;  /* 0xffffffff0600780c */ /* 0x000fe40003f05070 */
[----:B------:R-:W-:Y:S02]  /*9a70*/  SHF.R.U64 R61, R61, UR5, R28 ;  /* 0x000000053d3d7c19 */ /* 0x000fe4000800121c */
[----:B------:R-:W4:Y:S01]  /*9a80*/  LDS.64 R28, [R37+0x7800] ;  /* 0x00780000251c7984 */ /* 0x000f220000000a00 */
[----:B------:R-:W-:-:S02]  /*9a90*/  ISETP.NE.AND.EX P0, PT, R7, 0x7fffffff, PT, P0 ;  /* 0x7fffffff0700780c */ /* 0x000fc40003f05300 */
[----:B0-----:R-:W-:Y:S02]  /*9aa0*/  ISETP.NE.U32.AND P2, PT, R8, -0x1, PT ;  /* 0xffffffff0800780c */ /* 0x001fe40003f45070 */
[----:B------:R-:W-:Y:S02]  /*9ab0*/  SHF.R.U64 R62, R62, UR5, R63 ;  /* 0x000000053e3e7c19 */ /* 0x000fe4000800123f */
[----:B------:R-:W-:Y:S02]  /*9ac0*/  SEL R63, R6, RZ, P0 ;  /* 0x000000ff063f7207 */ /* 0x000fe40000000000 */
[----:B------:R-:W-:Y:S02]  /*9ad0*/  SEL R6, R7, 0x80000000, P0 ;  /* 0x8000000007067807 */ /* 0x000fe40000000000 */
[----:B------:R-:W-:Y:S02]  /*9ae0*/  ISETP.NE.AND.EX P0, PT, R9, 0x7fffffff, PT, P2 ;  /* 0x7fffffff0900780c */ /* 0x000fe40003f05320 */
[----:B------:R-:W-:-:S02]  /*9af0*/  SHF.R.U64 R64, R64, UR5, R65 ;  /* 0x0000000540407c19 */ /* 0x000fc40008001241 */
[----:B------:R-:W-:Y:S02]  /*9b00*/  SEL R65, R8, RZ, P0 ;  /* 0x000000ff08417207 */ /* 0x000fe40000000000 */
[----:B------:R-:W-:Y:S02]  /*9b10*/  SEL R8, R9, 0x80000000, P0 ;  /* 0x8000000009087807 */ /* 0x000fe40000000000 */
[----:B-1----:R-:W-:Y:S02]  /*9b20*/  ISETP.NE.U32.AND P0, PT, R30, -0x1, PT ;  /* 0xffffffff1e00780c */ /* 0x002fe40003f05070 */
[----:B---3--:R-:W-:Y:S02]  /*9b30*/  ISETP.NE.U32.AND P2, PT, R32, -0x1, PT ;  /* 0xffffffff2000780c */ /* 0x008fe40003f45070 */
[----:B------:R-:W-:Y:S02]  /*9b40*/  ISETP.NE.AND.EX P0, PT, R31, 0x7fffffff, PT, P0 ;  /* 0x7fffffff1f00780c */ /* 0x000fe40003f05300 */
[----:B------:R-:W-:-:S02]  /*9b50*/  SHF.R.U64 R63, R63, UR5, R6 ;  /* 0x000000053f3f7c19 */ /* 0x000fc40008001206 */
[----:B------:R-:W-:Y:S02]  /*9b60*/  SEL R6, R30, RZ, P0 ;  /* 0x000000ff1e067207 */ /* 0x000fe40000000000 */
[----:B------:R-:W-:Y:S02]  /*9b70*/  SEL R31, R31, 0x80000000, P0 ;  /* 0x800000001f1f7807 */ /* 0x000fe40000000000 */
[C---:B------:R-:W-:Y:S02]  /*9b80*/  ISETP.NE.AND.EX P0, PT, R33.reuse, 0x7fffffff, PT, P2 ;  /* 0x7fffffff2100780c */ /* 0x040fe40003f05320 */
[----:B--2---:R-:W-:Y:S02]  /*9b90*/  ISETP.NE.U32.AND P2, PT, R34, -0x1, PT ;  /* 0xffffffff2200780c */ /* 0x004fe40003f45070 */
[----:B------:R-:W-:Y:S02]  /*9ba0*/  SEL R7, R33, 0x80000000, P0 ;  /* 0x8000000021077807 */ /* 0x000fe40000000000 */
[----:B------:R-:W-:-:S02]  /*9bb0*/  SEL R32, R32, RZ, P0 ;  /* 0x000000ff20207207 */ /* 0x000fc40000000000 */
[----:B------:R-:W-:Y:S02]  /*9bc0*/  ISETP.NE.AND.EX P0, PT, R35, 0x7fffffff, PT, P2 ;  /* 0x7fffffff2300780c */ /* 0x000fe40003f05320 */
[----:B------:R-:W-:Y:S02]  /*9bd0*/  SHF.R.U64 R33, R6, UR5, R31 ;  /* 0x0000000506217c19 */ /* 0x000fe4000800121f */
[----:B------:R-:W-:Y:S01]  /*9be0*/  SHF.R.U64 R32, R32, UR5, R7 ;  /* 0x0000000520207c19 */ /* 0x000fe20008001207 */
[----:B------:R-:W-:Y:S01]  /*9bf0*/  LDS.64 R30, [R37+0xa800] ;  /* 0x00a80000251e7984 */ /* 0x000fe20000000a00 */
[----:B------:R-:W-:Y:S02]  /*9c00*/  SHF.R.U64 R65, R65, UR5, R8 ;  /* 0x0000000541417c19 */ /* 0x000fe40008001208 */
[----:B------:R-:W-:Y:S01]  /*9c10*/  SEL R34, R34, RZ, P0 ;  /* 0x000000ff22227207 */ /* 0x000fe20000000000 */
[----:B------:R-:W0:Y:S01]  /*9c20*/  LDS.64 R6, [R37+0x8400] ;  /* 0x0084000025067984 */ /* 0x000e220000000a00 */
[----:B------:R-:W-:-:S02]  /*9c30*/  SEL R35, R35, 0x80000000, P0 ;  /* 0x8000000023237807 */ /* 0x000fc40000000000 */
[----:B----4-:R-:W-:Y:S01]  /*9c40*/  ISETP.NE.U32.AND P0, PT, R28, -0x1, PT ;  /* 0xffffffff1c00780c */ /* 0x010fe20003f05070 */
[----:B------:R-:W1:Y:S01]  /*9c50*/  LDS.64 R8, [R37+0x9000] ;  /* 0x0090000025087984 */ /* 0x000e620000000a00 */
[----:B------:R-:W-:Y:S02]  /*9c60*/  SHF.R.U64 R34, R34, UR5, R35 ;  /* 0x0000000522227c19 */ /* 0x000fe40008001223 */
[----:B------:R-:W-:-:S04]  /*9c70*/  ISETP.NE.AND.EX P0, PT, R29, 0x7fffffff, PT, P0 ;  /* 0x7fffffff1d00780c */ /* 0x000fc80003f05300 */
[----:B------:R-:W-:Y:S02]  /*9c80*/  SEL R35, R28, RZ, P0 ;  /* 0x000000ff1c237207 */ /* 0x000fe40000000000 */
[----:B------:R-:W-:Y:S02]  /*9c90*/  SEL R66, R29, 0x80000000, P0 ;  /* 0x800000001d427807 */ /* 0x000fe40000000000 */
[----:B------:R-:W2:Y:S02]  /*9ca0*/  LDS.64 R28, [R37+0x9c00] ;  /* 0x009c0000251c7984 */ /* 0x000ea40000000a00 */
[----:B------:R-:W-:Y:S02]  /*9cb0*/  SHF.R.U64 R35, R35, UR5, R66 ;  /* 0x0000000523237c19 */ /* 0x000fe40008001242 */
[----:B0-----:R-:W-:Y:S02]  /*9cc0*/  ISETP.NE.U32.AND P0, PT, R6, -0x1, PT ;  /* 0xffffffff0600780c */ /* 0x001fe40003f05070 */
[----:B-1----:R-:W-:-:S02]  /*9cd0*/  ISETP.NE.U32.AND P2, PT, R8, -0x1, PT ;  /* 0xffffffff0800780c */ /* 0x002fc40003f45070 */
[----:B------:R-:W-:Y:S02]  /*9ce0*/  ISETP.NE.AND.EX P0, PT, R7, 0x7fffffff, PT, P0 ;  /* 0x7fffffff0700780c */ /* 0x000fe40003f05300 */
[----:B------:R-:W-:Y:S02]  /*9cf0*/  ISETP.NE.AND.EX P2, PT, R9, 0x7fffffff, PT, P2 ;  /* 0x7fffffff0900780c */ /* 0x000fe40003f45320 */
[----:B------:R-:W-:Y:S02]  /*9d00*/  SEL R67, R7, 0x80000000, P0 ;  /* 0x8000000007437807 */ /* 0x000fe40000000000 */
[----:B------:R-:W-:Y:S02]  /*9d10*/  SEL R7, R8, RZ, P2 ;  /* 0x000000ff08077207 */ /* 0x000fe40001000000 */
[----:B------:R-:W-:Y:S02]  /*9d20*/  SEL R66, R6, RZ, P0 ;  /* 0x000000ff06427207 */ /* 0x000fe40000000000 */
[----:B------:R-:W-:-:S02]  /*9d30*/  SEL R8, R9, 0x80000000, P2 ;  /* 0x8000000009087807 */ /* 0x000fc40001000000 */
[----:B--2---:R-:W-:Y:S02]  /*9d40*/  ISETP.NE.U32.AND P0, PT, R28, -0x1, PT ;  /* 0xffffffff1c00780c */ /* 0x004fe40003f05070 */
[----:B------:R-:W-:Y:S02]  /*9d50*/  ISETP.NE.U32.AND P2, PT, R30, -0x1, PT ;  /* 0xffffffff1e00780c */ /* 0x000fe40003f45070 */
[----:B------:R-:W-:Y:S02]  /*9d60*/  ISETP.NE.AND.EX P0, PT, R29, 0x7fffffff, PT, P0 ;  /* 0x7fffffff1d00780c */ /* 0x000fe40003f05300 */
[----:B------:R-:W-:Y:S02]  /*9d70*/  ISETP.NE.AND.EX P2, PT, R31, 0x7fffffff, PT, P2 ;  /* 0x7fffffff1f00780c */ /* 0x000fe40003f45320 */
[----:B------:R-:W-:Y:S02]  /*9d80*/  SEL R28, R28, RZ, P0 ;  /* 0x000000ff1c1c7207 */ /* 0x000fe40000000000 */
[----:B------:R-:W-:-:S02]  /*9d90*/  SEL R29, R29, 0x80000000, P0 ;  /* 0x800000001d1d7807 */ /* 0x000fc40000000000 */
[----:B------:R-:W-:Y:S02]  /*9da0*/  SEL R9, R30, RZ, P2 ;  /* 0x000000ff1e097207 */ /* 0x000fe40001000000 */
[----:B------:R-:W-:Y:S02]  /*9db0*/  SEL R6, R31, 0x80000000, P2 ;  /* 0x800000001f067807 */ /* 0x000fe40001000000 */
[----:B------:R-:W-:Y:S02]  /*9dc0*/  SHF.R.U64 R30, R66, UR5, R67 ;  /* 0x00000005421e7c19 */ /* 0x000fe40008001243 */
[----:B------:R-:W-:Y:S02]  /*9dd0*/  SHF.R.U64 R31, R7, UR5, R8 ;  /* 0x00000005071f7c19 */ /* 0x000fe40008001208 */
[----:B------:R-:W-:Y:S02]  /*9de0*/  SHF.R.U64 R28, R28, UR5, R29 ;  /* 0x000000051c1c7c19 */ /* 0x000fe4000800121d */
[----:B------:R-:W-:-:S02]  /*9df0*/  SHF.R.U64 R9, R9, UR5, R6 ;  /* 0x0000000509097c19 */ /* 0x000fc40008001206 */
[----:B------:R-:W-:Y:S02]  /*9e00*/  LOP3.LUT R60, R60, UR4, RZ, 0x30, !PT ;  /* 0x000000043c3c7c12 */ /* 0x000fe4000f8e30ff */
[----:B------:R-:W-:Y:S02]  /*9e10*/  LOP3.LUT R59, R59, UR4, RZ, 0x30, !PT ;  /* 0x000000043b3b7c12 */ /* 0x000fe4000f8e30ff */
[----:B------:R-:W-:Y:S02]  /*9e20*/  LOP3.LUT R64, R64, UR4, RZ, 0x30, !PT ;  /* 0x0000000440407c12 */ /* 0x000fe4000f8e30ff */
[----:B------:R-:W-:Y:S02]  /*9e30*/  LOP3.LUT R62, R62, UR4, RZ, 0x30, !PT ;  /* 0x000000043e3e7c12 */ /* 0x000fe4000f8e30ff */
[----:B------:R-:W-:Y:S02]  /*9e40*/  LOP3.LUT R61, R61, UR4, RZ, 0x30, !PT ;  /* 0x000000043d3d7c12 */ /* 0x000fe4000f8e30ff */
[----:B------:R-:W-:-:S02]  /*9e50*/  LOP3.LUT R63, R63, UR4, RZ, 0x30, !PT ;  /* 0x000000043f3f7c12 */ /* 0x000fc4000f8e30ff */
        /* <DEDUP_REMOVED lines=8> */
[----:B------:R-:W-:Y:S01]  /*9ee0*/  LOP3.LUT R9, R9, UR4, RZ, 0x30, !PT ;  /* 0x0000000409097c12 */ /* 0x000fe2000f8e30ff */
[----:B------:R-:W-:Y:S06]  /*9ef0*/  @!P1 BRA `(.L_x_321) ;  /* 0x0000000000b89947 */ /* 0x000fec0003800000 */
[----:B------:R-:W-:Y:S02]  /*9f00*/  IMAD.U32 R31, RZ, RZ, UR10 ;  /* 0x0000000aff1f7e24 */ /* 0x000fe4000f8e00ff */
[----:B------:R-:W-:Y:S02]  /*9f10*/  VIADD R34, R0, 0x20 ;  /* 0x0000002000227836 */ /* 0x000fe40000000000 */
[----:B------:R-:W-:-:S05]  /*9f20*/  IMAD R31, R31, -0x1680, R36 ;  /* 0xffffe9801f1f7824 */ /* 0x000fca00078e0224 */
[-C--:B------:R-:W-:Y:S01]  /*9f30*/  ISETP.GE.AND P3, PT, R34, R31.reuse, PT ;  /* 0x0000001f2200720c */ /* 0x080fe20003f66270 */
[C---:B------:R-:W-:Y:S01]  /*9f40*/  VIADD R34, R0.reuse, 0x40 ;  /* 0x0000004000227836 */ /* 0x040fe20000000000 */
[----:B------:R-:W-:-:S04]  /*9f50*/  ISETP.GE.AND P4, PT, R0, R31, PT ;  /* 0x0000001f0000720c */ /* 0x000fc80003f86270 */
[----:B------:R-:W-:Y:S01]  /*9f60*/  ISETP.GE.AND P2, PT, R34, R31, PT ;  /* 0x0000001f2200720c */ /* 0x000fe20003f46270 */
[----:B------:R-:W-:-:S05]  /*9f70*/  VIADD R34, R0, 0x60 ;  /* 0x0000006000227836 */ /* 0x000fca0000000000 */
[-C--:B------:R-:W-:Y:S01]  /*9f80*/  ISETP.GE.AND P0, PT, R34, R31.reuse, PT ;  /* 0x0000001f2200720c */ /* 0x080fe20003f06270 */
[----:B------:R-:W-:Y:S01]  /*9f90*/  VIADD R34, R0, 0x80 ;  /* 0x0000008000227836 */ /* 0x000fe20000000000 */
[----:B-----5:R0:W5:Y:S04]  /*9fa0*/  @!P3 LDG.E R57, desc[UR8][R4.64+0x80] ;  /* 0x000080080439b981 */ /* 0x020168000c1e1900 */
[-C--:B------:R-:W-:Y:S01]  /*9fb0*/  ISETP.GE.AND P6, PT, R34, R31.reuse, PT ;  /* 0x0000001f2200720c */ /* 0x080fe20003fc6270 */
[----:B------:R-:W-:Y:S01]  /*9fc0*/  VIADD R34, R0, 0xa0 ;  /* 0x000000a000227836 */ /* 0x000fe20000000000 */
[----:B------:R0:W5:Y:S04]  /*9fd0*/  @!P4 LDG.E R58, desc[UR8][R4.64] ;  /* 0x00000008043ac981 */ /* 0x000168000c1e1900 */
        /* <DEDUP_REMOVED lines=21> */
[----:B------:R-:W-:Y:S01]  /*a130*/  ISETP.GE.AND P4, PT, R34, R31, PT ;  /* 0x0000001f2200720c */ /* 0x000fe20003f86270 */
[C---:B------:R-:W-:Y:S01]  /*a140*/  VIADD R34, R0.reuse, 0x1a0 ;  /* 0x000001a000227836 */ /* 0x040fe20000000000 */
[----:B------:R0:W5:Y:S01]  /*a150*/  @!P0 LDG.E R49, desc[UR8][R4.64+0x480] ;  /* 0x0004800804318981 */ /* 0x000162000c1e1900 */
[----:B------:R-:W-:-:S03]  /*a160*/  VIADD R0, R0, 0x1c0 ;  /* 0x000001c000007836 */ /* 0x000fc60000000000 */
[-C--:B------:R-:W-:Y:S01]  /*a170*/  ISETP.GE.AND P3, PT, R34, R31.reuse, PT ;  /* 0x0000001f2200720c */ /* 0x080fe20003f66270 */
[----:B------:R0:W5:Y:S01]  /*a180*/  @!P6 LDG.E R48, desc[UR8][R4.64+0x500] ;  /* 0x000500080430e981 */ /* 0x000162000c1e1900 */
[----:B------:R-:W-:-:S03]  /*a190*/  ISETP.GE.AND P2, PT, R0, R31, PT ;  /* 0x0000001f0000720c */ /* 0x000fc60003f46270 */
[----:B------:R0:W5:Y:S04]  /*a1a0*/  @!P5 LDG.E R47, desc[UR8][R4.64+0x580] ;  /* 0x00058008042fd981 */ /* 0x000168000c1e1900 */
[----:B------:R0:W5:Y:S04]  /*a1b0*/  @!P4 LDG.E R46, desc[UR8][R4.64+0x600] ;  /* 0x00060008042ec981 */ /* 0x000168000c1e1900 */
[----:B------:R0:W5:Y:S04]  /*a1c0*/  @!P3 LDG.E R45, desc[UR8][R4.64+0x680] ;  /* 0x00068008042db981 */ /* 0x000168000c1e1900 */
[----:B------:R0:W5:Y:S02]  /*a1d0*/  @!P2 LDG.E R44, desc[UR8][R4.64+0x700] ;  /* 0x00070008042ca981 */ /* 0x000164000c1e1900 */
.L_x_321:
[----:B------:R-:W1:Y:S08]  /*a1e0*/  S2UR UR5, SR_CgaCtaId ;  /* 0x00000000000579c3 */ /* 0x000e700000008800 */
[----:B------:R-:W-:Y:S01]  /*a1f0*/  BAR.SYNC.DEFER_BLOCKING 0x0 ;  /* 0x0000000000007b1d */ /* 0x000fe20000010000 */
[----:B------:R-:W-:Y:S02]  /*a200*/  IMAD R26, R17, -0x4, R26 ;  /* 0xfffffffc111a7824 */ /* 0x000fe400078e021a */
[----:B------:R-:W-:-:S02]  /*a210*/  IMAD R38, R19, -0x4, R38 ;  /* 0xfffffffc13267824 */ /* 0x000fc400078e0226 */
[----:B------:R-:W-:Y:S01]  /*a220*/  IMAD R25, R16, -0x4, R25 ;  /* 0xfffffffc10197824 */ /* 0x000fe200078e0219 */
[----:B------:R-:W-:Y:S01]  /*a230*/  UMOV UR4, 0x400 ;  /* 0x0000040000047882 */ /* 0x000fe20000000000 */
[----:B------:R-:W-:Y:S02]  /*a240*/  IMAD R27, R18, -0x4, R27 ;  /* 0xfffffffc121b7824 */ /* 0x000fe400078e021b */
[----:B------:R-:W-:Y:S02]  /*a250*/  IMAD R39, R20, -0x4, R39 ;  /* 0xfffffffc14277824 */ /* 0x000fe400078e0227 */
[----:B------:R-:W-:Y:S02]  /*a260*/  IMAD R40, R21, -0x4, R40 ;  /* 0xfffffffc15287824 */ /* 0x000fe400078e0228 */
[----:B------:R-:W-:Y:S02]  /*a270*/  IMAD R41, R22, -0x4, R41 ;  /* 0xfffffffc16297824 */ /* 0x000fe400078e0229 */
[----:B------:R-:W-:-:S02]  /*a280*/  IMAD R42, R23, -0x4, R42 ;  /* 0xfffffffc172a7824 */ /* 0x000fc400078e022a */
[----:B------:R-:W-:Y:S01]  /*a290*/  IMAD R43, R24, -0x4, R43 ;  /* 0xfffffffc182b7824 */ /* 0x000fe200078e022b */
[----:B-1----:R-:W-:-:S06]  /*a2a0*/  ULEA UR4, UR5, UR4, 0x18 ;  /* 0x0000000405047291 */ /* 0x002fcc000f8ec0ff */
[----:B0-----:R-:W-:Y:S02]  /*a2b0*/  LEA R5, R10, UR4, 0x3 ;  /* 0x000000040a057c11 */ /* 0x001fe4000f8e18ff */
[----:B------:R-:W-:Y:S02]  /*a2c0*/  LEA R0, R11, UR4, 0x3 ;  /* 0x000000040b007c11 */ /* 0x000fe4000f8e18ff */
[----:B------:R-:W-:Y:S01]  /*a2d0*/  LEA R17, R12, UR4, 0x3 ;  /* 0x000000040c117c11 */ /* 0x000fe2000f8e18ff */
[----:B------:R-:W-:Y:S01]  /*a2e0*/  IMAD R5, R10, -0x4, R5 ;  /* 0xfffffffc0a057824 */ /* 0x000fe200078e0205 */
[----:B------:R-:W-:Y:S01]  /*a2f0*/  LEA R4, R13, UR4, 0x3 ;  /* 0x000000040d047c11 */ /* 0x000fe2000f8e18ff */
[----:B------:R-:W-:Y:S01]  /*a300*/  IMAD R0, R11, -0x4, R0 ;  /* 0xfffffffc0b007824 */ /* 0x000fe200078e0200 */
[----:B------:R-:W-:Y:S01]  /*a310*/  LEA R19, R14, UR4, 0x3 ;  /* 0x000000040e137c11 */ /* 0x000fe2000f8e18ff */
[----:B------:R-:W-:Y:S01]  /*a320*/  IMAD R11, R12, -0x4, R17 ;  /* 0xfffffffc0c0b7824 */ /* 0x000fe200078e0211 */
[----:B------:R-:W-:Y:S01]  /*a330*/  LEA R10, R15, UR4, 0x3 ;  /* 0x000000040f0a7c11 */ /* 0x000fe2000f8e18ff */
[----:B------:R-:W-:Y:S01]  /*a340*/  IMAD R4, R13, -0x4, R4 ;  /* 0xfffffffc0d047824 */ /* 0x000fe200078e0204 */
[----:B-----5:R0:W-:Y:S01]  /*a350*/  STS [R5+-0x4], R58 ;  /* 0xfffffc3a05007388 */ /* 0x0201e20000000800 */
[----:B------:R-:W-:-:S02]  /*a360*/  IMAD R13, R14, -0x4, R19 ;  /* 0xfffffffc0e0d7824 */ /* 0x000fc400078e0213 */
[----:B------:R-:W-:Y:S01]  /*a370*/  IMAD R10, R15, -0x4, R10 ;  /* 0xfffffffc0f0a7824 */ /* 0x000fe200078e020a */
[----:B------:R0:W-:Y:S04]  /*a380*/  STS [R0+-0x4], R57 ;  /* 0xfffffc3900007388 */ /* 0x0001e80000000800 */
        /* <DEDUP_REMOVED lines=12> */
[----:B------:R0:W-:Y:S01]  /*a450*/  STS [R43+-0x4], R44 ;  /* 0xfffffc2c2b007388 */ /* 0x0001e20000000800 */
[----:B------:R-:W-:Y:S06]  /*a460*/  BAR.SYNC.DEFER_BLOCKING 0x0 ;  /* 0x0000000000007b1d */ /* 0x000fec0000010000 */
[----:B------:R-:W-:Y:S05]  /*a470*/  @P1 BRA `(.L_x_322) ;  /* 0x0000000800341947 */ /* 0x000fea0003800000 */
[----:B------:R-:W1:Y:S01]  /*a480*/  S2UR UR5, SR_CgaCtaId ;  /* 0x00000000000579c3 */ /* 0x000e620000008800 */
[----:B------:R-:W-:Y:S01]  /*a490*/  UMOV UR4, 0x400 ;  /* 0x0000040000047882 */ /* 0x000fe20000000000 */
[----:B------:R-:W-:Y:S01]  /*a4a0*/  IMAD R37, R3, -0x4, R37 ;  /* 0xfffffffc03257824 */ /* 0x000fe200078e0225 */
[----:B------:R-:W2:Y:S04]  /*a4b0*/  LDCU.64 UR6, c[0x0][0x3b0] ;  /* 0x00007600ff0677ac */ /* 0x000ea80008000a00 */
[----:B------:R-:W-:Y:S01]  /*a4c0*/  LDS R15, [R37] ;  /* 0x00000000250f7984 */ /* 0x000fe20000000800 */
[----:B-1----:R-:W-:-:S06]  /*a4d0*/  ULEA UR4, UR5, UR4, 0x18 ;  /* 0x0000000405047291 */ /* 0x002fcc000f8ec0ff */
[----:B0-----:R-:W-:Y:S02]  /*a4e0*/  LEA R4, R60, UR4, 0x3 ;  /* 0x000000043c047c11 */ /* 0x001fe4000f8e18ff */
[----:B------:R-:W-:Y:S02]  /*a4f0*/  LEA R59, R59, UR4, 0x3 ;  /* 0x000000043b3b7c11 */ /* 0x000fe4000f8e18ff */
[----:B------:R-:W-:Y:S02]  /*a500*/  LEA R64, R64, UR4, 0x3 ;  /* 0x0000000440407c11 */ /* 0x000fe4000f8e18ff */
[----:B------:R-:W0:Y:S01]  /*a510*/  LDS.64 R4, [R4+0xb400] ;  /* 0x00b4000004047984 */ /* 0x000e220000000a00 */
        /* <DEDUP_REMOVED lines=9> */
[----:B------:R-:W-:Y:S02]  /*a5b0*/  LEA R28, R28, UR4, 0x3 ;  /* 0x000000041c1c7c11 */ /* 0x000fe4000f8e18ff */
[----:B0-----:R-:W-:-:S05]  /*a5c0*/  IADD3 R0, P0, PT, R4, R3, RZ ;  /* 0x0000000304007210 */ /* 0x001fca0007f1e0ff */
[----:B------:R-:W-:Y:S01]  /*a5d0*/  IMAD.X R5, RZ, RZ, R5, P0 ;  /* 0x000000ffff057224 */ /* 0x000fe200000e0605 */
[----:B--2---:R-:W-:-:S04]  /*a5e0*/  LEA R10, P0, R0, UR6, 0x2 ;  /* 0x00000006000a7c11 */ /* 0x004fc8000f8010ff */
[----:B------:R-:W-:-:S05]  /*a5f0*/  LEA.HI.X R11, R0, UR7, R5, 0x2, P0 ;  /* 0x00000007000b7c11 */ /* 0x000fca00080f1405 */
[----:B------:R-:W-:Y:S01]  /*a600*/  STG.E desc[UR8][R10.64], R15 ;  /* 0x0000000f0a007986 */ /* 0x000fe2000c101908 */
[----:B------:R-:W-:-:S03]  /*a610*/  NOP ;  /* 0x0000000000007918 */ /* 0x000fc60000000000 */
[----:B------:R-:W0:Y:S04]  /*a620*/  LDS.64 R4, [R59+0xb400] ;  /* 0x00b400003b047984 */ /* 0x000e280000000a00 */
[----:B------:R-:W1:Y:S01]  /*a630*/  LDS R17, [R37+0x600] ;  /* 0x0006000025117984 */ /* 0x000e620000000800 */
[----:B0-----:R-:W-:-:S05]  /*a640*/  IADD3 R0, P0, PT, R4, R3, RZ ;  /* 0x0000000304007210 */ /* 0x001fca0007f1e0ff */
[----:B------:R-:W-:Y:S01]  /*a650*/  IMAD.X R5, RZ, RZ, R5, P0 ;  /* 0x000000ffff057224 */ /* 0x000fe200000e0605 */
[----:B------:R-:W-:-:S04]  /*a660*/  LEA R12, P0, R0, UR6, 0x2 ;  /* 0x00000006000c7c11 */ /* 0x000fc8000f8010ff */
[----:B------:R-:W-:-:S05]  /*a670*/  LEA.HI.X R13, R0, UR7, R5, 0x2, P0 ;  /* 0x00000007000d7c11 */ /* 0x000fca00080f1405 */
[----:B-1----:R-:W-:Y:S01]  /*a680*/  STG.E desc[UR8][R12.64+0x600], R17 ;  /* 0x000600110c007986 */ /* 0x002fe2000c101908 */
        /* <DEDUP_REMOVED lines=62> */
[----:B------:R-:W-:Y:S02]  /*aa70*/  LEA.HI.X R13, R0, UR7, R5, 0x2, P0 ;  /* 0x00000007000d7c11 */ /* 0x000fe400080f1405 */
[----:B------:R-:W-:-:S03]  /*aa80*/  LEA R0, R7, UR4, 0x3 ;  /* 0x0000000407007c11 */ /* 0x000fc6000f8e18ff */
        /* <DEDUP_REMOVED lines=28> */
[----:B0-----:R-:W-:Y:S02]  /*ac50*/  IADD3 R0, P0, PT, R4, R3, RZ ;  /* 0x0000000304007210 */ /* 0x001fe40007f1e0ff */
[----:B------:R-:W-:-:S03]  /*ac60*/  LEA R4, R9, UR4, 0x3 ;  /* 0x0000000409047c11 */ /* 0x000fc6000f8e18ff */
        /* <DEDUP_REMOVED lines=12> */
[----:B------:R-:W-:Y:S01]  /*ad30*/  NOP ;  /* 0x0000000000007918 */ /* 0x000fe20000000000 */
[----:B------:R-:W-:Y:S05]  /*ad40*/  EXIT ;  /* 0x000000000000794d */ /* 0x000fea0003800000 */
.L_x_322:
[----:B------:R-:W1:Y:S01]  /*ad50*/  S2UR UR5, SR_CgaCtaId ;  /* 0x00000000000579c3 */ /* 0x000e620000008800 */
[----:B0-----:R-:W-:Y:S01]  /*ad60*/  IMAD.U32 R5, RZ, RZ, UR10 ;  /* 0x0000000aff057e24 */ /* 0x001fe2000f8e00ff */
[----:B------:R-:W-:Y:S01]  /*ad70*/  UMOV UR4, 0x400 ;  /* 0x0000040000047882 */ /* 0x000fe20000000000 */
[----:B------:R-:W-:Y:S01]  /*ad80*/  VIADD R0, R3, 0x180 ;  /* 0x0000018003007836 */ /* 0x000fe20000000000 */
[----:B------:R-:W-:Y:S01]  /*ad90*/  BSSY.RECONVERGENT B0, `(.L_x_323) ;  /* 0x000001b000007945 */ /* 0x000fe20003800200 */
[----:B------:R-:W-:Y:S02]  /*ada0*/  IMAD R5, R5, -0x1680, R36 ;  /* 0xffffe98005057824 */ /* 0x000fe400078e0224 */
[C---:B------:R-:W-:Y:S02]  /*adb0*/  VIADD R4, R3.reuse, 0x300 ;  /* 0x0000030003047836 */ /* 0x040fe40000000000 */
[C---:B------:R-:W-:Y:S01]  /*adc0*/  VIADD R10, R3.reuse, 0x600 ;  /* 0x00000600030a7836 */ /* 0x040fe20000000000 */
[----:B------:R-:W-:-:S02]  /*add0*/  ISETP.GE.AND P3, PT, R3, R5, PT ;  /* 0x000000050300720c */ /* 0x000fc40003f66270 */
[-C--:B------:R-:W-:Y:S01]  /*ade0*/  ISETP.GE.AND P2, PT, R0, R5.reuse, PT ;  /* 0x000000050000720c */ /* 0x080fe20003f46270 */
[C---:B------:R-:W-:Y:S01]  /*adf0*/  VIADD R0, R3.reuse, 0x480 ;  /* 0x0000048003007836 */ /* 0x040fe20000000000 */
[-C--:B------:R-:W-:Y:S01]  /*ae00*/  ISETP.GE.AND P1, PT, R4, R5.reuse, PT ;  /* 0x000000050400720c */ /* 0x080fe20003f26270 */
[C---:B------:R-:W-:Y:S01]  /*ae10*/  VIADD R4, R3.reuse, 0x780 ;  /* 0x0000078003047836 */ /* 0x040fe20000000000 */
[-C--:B------:R-:W-:Y:S02]  /*ae20*/  ISETP.GE.AND P6, PT, R10, R5.reuse, PT ;  /* 0x000000050a00720c */ /* 0x080fe40003fc6270 */
[-C--:B------:R-:W-:Y:S01]  /*ae30*/  ISETP.GE.AND P0, PT, R0, R5.reuse, PT ;  /* 0x000000050000720c */ /* 0x080fe20003f06270 */
[C---:B------:R-:W-:Y:S01]  /*ae40*/  VIADD R0, R3.reuse, 0x900 ;  /* 0x0000090003007836 */ /* 0x040fe20000000000 */
[----:B------:R-:W-:Y:S01]  /*ae50*/  ISETP.GE.AND P5, PT, R4, R5, PT ;  /* 0x000000050400720c */ /* 0x000fe20003fa6270 */
[----:B------:R-:W-:Y:S01]  /*ae60*/  VIADD R4, R3, 0xa80 ;  /* 0x00000a8003047836 */ /* 0x000fe20000000000 */
[----:B-1----:R-:W-:-:S02]  /*ae70*/  ULEA UR4, UR5, UR4, 0x18 ;  /* 0x0000000405047291 */ /* 0x002fc4000f8ec0ff */
[----:B------:R-:W-:-:S04]  /*ae80*/  ISETP.GE.AND P4, PT, R0, R5, PT ;  /* 0x000000050000720c */ /* 0x000fc80003f86270 */
[----:B------:R-:W-:Y:S01]  /*ae90*/  LEA R60, R60, UR4, 0x3 ;  /* 0x000000043c3c7c11 */ /* 0x000fe2000f8e18ff */
[----:B------:R-:W-:Y:S08]  /*aea0*/  @P3 BRA `(.L_x_324) ;  /* 0x0000000000243947 */ /* 0x000ff00003800000 */
[----:B------:R-:W0:Y:S01]  /*aeb0*/  LDS.64 R10, [R60+0xb400] ;  /* 0x00b400003c0a7984 */ /* 0x000e220000000a00 */
[----:B------:R-:W-:Y:S01]  /*aec0*/  IMAD R13, R3, -0x4, R37 ;  /* 0xfffffffc030d7824 */ /* 0x000fe200078e0225 */
[----:B------:R-:W1:Y:S05]  /*aed0*/  LDCU.64 UR6, c[0x0][0x3b0] ;  /* 0x00007600ff0677ac */ /* 0x000e6a0008000a00 */
[----:B------:R-:W2:Y:S01]  /*aee0*/  LDS R13, [R13] ;  /* 0x000000000d0d7984 */ /* 0x000ea20000000800 */
[----:B0-----:R-:W-:-:S05]  /*aef0*/  IADD3 R0, P3, PT, R10, R3, RZ ;  /* 0x000000030a007210 */ /* 0x001fca0007f7e0ff */
[----:B------:R-:W-:Y:S01]  /*af00*/  IMAD.X R11, RZ, RZ, R11, P3 ;  /* 0x000000ffff0b7224 */ /* 0x000fe200018e060b */
[----:B-1----:R-:W-:-:S04]  /*af10*/  LEA R10, P3, R0, UR6, 0x2 ;  /* 0x00000006000a7c11 */ /* 0x002fc8000f8610ff */
[----:B------:R-:W-:-:S05]  /*af20*/  LEA.HI.X R11, R0, UR7, R11, 0x2, P3 ;  /* 0x00000007000b7c11 */ /* 0x000fca00098f140b */
[----:B--2---:R0:W-:Y:S04]  /*af30*/  STG.E desc[UR8][R10.64], R13 ;  /* 0x0000000d0a007986 */ /* 0x0041e8000c101908 */
.L_x_324:
[----:B------:R-:W-:Y:S05]  /*af40*/  BSYNC.RECONVERGENT B0 ;  /* 0x0000000000007941 */ /* 0x000fea0003800200 */
.L_x_323:
[----:B------:R-:W-:Y:S01]  /*af50*/  NOP ;  /* 0x0000000000007918 */ /* 0x000fe20000000000 */
[----:B------:R-:W-:Y:S01]  /*af60*/  BSSY.RECONVERGENT B0, `(.L_x_325) ;  /* 0x000000e000007945 */ /* 0x000fe20003800200 */
[----:B------:R-:W-:Y:S02]  /*af70*/  ISETP.GE.AND P3, PT, R4, R5, PT ;  /* 0x000000050400720c */ /* 0x000fe40003f66270 */
[----:B------:R-:W-:Y:S02]  /*af80*/  LOP3.LUT R4, R3, 0xc00, RZ, 0xfc, !PT ;  /* 0x00000c0003047812 */ /* 0x000fe400078efcff */
[----:B------:R-:W-:Y:S01]  /*af90*/  LEA R59, R59, UR4, 0x3 ;  /* 0x000000043b3b7c11 */ /* 0x000fe2000f8e18ff */
[----:B------:R-:W-:Y:S08]  /*afa0*/  @P2 BRA `(.L_x_326) ;  /* 0x0000000000242947 */ /* 0x000ff00003800000 */
[----:B0-----:R-:W0:Y:S01]  /*afb0*/  LDS.64 R10, [R59+0xb400] ;  /* 0x00b400003b0a7984 */ /* 0x001e220000000a00 */
[----:B------:R-:W-:Y:S01]  /*afc0*/  IMAD R13, R3, -0x4, R37 ;  /* 0xfffffffc030d7824 */ /* 0x000fe200078e0225 */
[----:B------:R-:W1:Y:S05]  /*afd0*/  LDCU.64 UR6, c[0x0][0x3b0] ;  /* 0x00007600ff0677ac */ /* 0x000e6a0008000a00 */
[----:B------:R-:W2:Y:S01]  /*afe0*/  LDS R13, [R13+0x600] ;  /* 0x000600000d0d7984 */ /* 0x000ea20000000800 */
[----:B0-----:R-:W-:-:S05]  /*aff0*/  IADD3 R0, P2, PT, R10, R3, RZ ;  /* 0x000000030a007210 */ /* 0x001fca0007f5e0ff */
[----:B------:R-:W-:Y:S01]  /*b000*/  IMAD.X R11, RZ, RZ, R11, P2 ;  /* 0x000000ffff0b7224 */ /* 0x000fe200010e060b */
[----:B-1----:R-:W-:-:S04]  /*b010*/  LEA R10, P2, R0, UR6, 0x2 ;  /* 0x00000006000a7c11 */ /* 0x002fc8000f8410ff */
[----:B------:R-:W-:-:S05]  /*b020*/  LEA.HI.X R11, R0, UR7, R11, 0x2, P2 ;  /* 0x00000007000b7c11 */ /* 0x000fca00090f140b */
[----:B--2---:R1:W-:Y:S04]  /*b030*/  STG.E desc[UR8][R10.64+0x600], R13 ;  /* 0x0006000d0a007986 */ /* 0x0043e8000c101908 */
.L_x_326:
[----:B------:R-:W-:Y:S05]  /*b040*/  BSYNC.RECONVERGENT B0 ;  /* 0x0000000000007941 */ /* 0x000fea0003800200 */
.L_x_325:
[----:B------:R-:W-:Y:S01]  /*b050*/  NOP ;  /* 0x0000000000007918 */ /* 0x000fe20000000000 */
[----:B------:R-:W-:Y:S01]  /*b060*/  BSSY.RECONVERGENT B0, `(.L_x_327) ;  /* 0x000000e000007945 */ /* 0x000fe20003800200 */
[----:B------:R-:W-:Y:S01]  /*b070*/  ISETP.GE.AND P2, PT, R4, R5, PT ;  /* 0x000000050400720c */ /* 0x000fe20003f46270 */
[----:B------:R-:W-:Y:S01]  /*b080*/  VIADD R4, R3, 0xd80 ;  /* 0x00000d8003047836 */ /* 0x000fe20000000000 */
[----:B------:R-:W-:Y:S01]  /*b090*/  LEA R64, R64, UR4, 0x3 ;  /* 0x0000000440407c11 */ /* 0x000fe2000f8e18ff */
[----:B------:R-:W-:Y:S10]  /*b0a0*/  @P1 BRA `(.L_x_328) ;  /* 0x0000000000241947 */ /* 0x000ff40003800000 */
[----:B01----:R-:W0:Y:S01]  /*b0b0*/  LDS.64 R10, [R64+0xb400] ;  /* 0x00b40000400a7984 */ /* 0x003e220000000a00 */
        /* <DEDUP_REMOVED lines=8> */
.L_x_328:
[----:B------:R-:W-:Y:S05]  /*b140*/  BSYNC.RECONVERGENT B0 ;  /* 0x0000000000007941 */ /* 0x000fea0003800200 */
.L_x_327:
[----:B------:R-:W-:Y:S01]  /*b150*/  NOP ;  /* 0x0000000000007918 */ /* 0x000fe20000000000 */
[----:B------:R-:W-:Y:S01]  /*b160*/  BSSY.RECONVERGENT B0, `(.L_x_329) ;  /* 0x000000e000007945 */ /* 0x000fe20003800200 */
[----:B------:R-:W-:Y:S01]  /*b170*/  ISETP.GE.AND P1, PT, R4, R5, PT ;  /* 0x000000050400720c */ /* 0x000fe20003f26270 */
[----:B------:R-:W-:Y:S01]  /*b180*/  VIADD R4, R3, 0xf00 ;  /* 0x00000f0003047836 */ /* 0x000fe20000000000 */
[----:B------:R-:W-:Y:S01]  /*b190*/  LEA R62, R62, UR4, 0x3 ;  /* 0x000000043e3e7c11 */ /* 0x000fe2000f8e18ff */
[----:B------:R-:W-:Y:S10]  /*b1a0*/  @P0 BRA `(.L_x_330) ;  /* 0x0000000000240947 */ /* 0x000ff40003800000 */
[----:B012---:R-:W0:Y:S01]  /*b1b0*/  LDS.64 R10, [R62+0xb400] ;  /* 0x00b400003e0a7984 */ /* 0x007e220000000a00 */
        /* <DEDUP_REMOVED lines=8> */
.L_x_330:
[----:B------:R-:W-:Y:S05]  /*b240*/  BSYNC.RECONVERGENT B0 ;  /* 0x0000000000007941 */ /* 0x000fea0003800200 */
.L_x_329:
[----:B------:R-:W-:Y:S01]  /*b250*/  NOP ;  /* 0x0000000000007918 */ /* 0x000fe20000000000 */
[----:B------:R-:W-:Y:S01]  /*b260*/  BSSY.RECONVERGENT B0, `(.L_x_331) ;  /* 0x000000e000007945 */ /* 0x000fe20003800200 */
[----:B------:R-:W-:Y:S01]  /*b270*/  ISETP.GE.AND P0, PT, R4, R5, PT ;  /* 0x000000050400720c */ /* 0x000fe20003f06270 */
[----:B------:R-:W-:Y:S01]  /*b280*/  VIADD R4, R3, 0x1080 ;  /* 0x0000108003047836 */ /* 0x000fe20000000000 */
[----:B------:R-:W-:Y:S01]  /*b290*/  LEA R61, R61, UR4, 0x3 ;  /* 0x000000043d3d7c11 */ /* 0x000fe2000f8e18ff */
[----:B------:R-:W-:Y:S10]  /*b2a0*/  @P6 BRA `(.L_x_332) ;  /* 0x0000000000246947 */ /* 0x000ff40003800000 */
[----:B0123--:R-:W0:Y:S01]  /*b2b0*/  LDS.64 R10, [R61+0xb400] ;  /* 0x00b400003d0a7984 */ /* 0x00fe220000000a00 */
        /* <DEDUP_REMOVED lines=8> */
.L_x_332:
[----:B------:R-:W-:Y:S05]  /*b340*/  BSYNC.RECONVERGENT B0 ;  /* 0x0000000000007941 */ /* 0x000fea0003800200 */
.L_x_331:
[----:B------:R-:W-:Y:S01]  /*b350*/  NOP ;  /* 0x0000000000007918 */ /* 0x000fe20000000000 */
[----:B------:R-:W-:Y:S01]  /*b360*/  BSSY.RECONVERGENT B0, `(.L_x_333) ;  /* 0x000000e000007945 */ /* 0x000fe20003800200 */
[----:B------:R-:W-:Y:S01]  /*b370*/  ISETP.GE.AND P6, PT, R4, R5, PT ;  /* 0x000000050400720c */ /* 0x000fe20003fc6270 */
[----:B------:R-:W-:Y:S01]  /*b380*/  VIADD R4, R3, 0x1200 ;  /* 0x0000120003047836 */ /* 0x000fe20000000000 */
[----:B------:R-:W-:Y:S01]  /*b390*/  LEA R63, R63, UR4, 0x3 ;  /* 0x000000043f3f7c11 */ /* 0x000fe2000f8e18ff */
[----:B------:R-:W-:Y:S10]  /*b3a0*/  @P5 BRA `(.L_x_334) ;  /* 0x0000000000245947 */ /* 0x000ff40003800000 */
[----:B01234-:R-:W0:Y:S01]  /*b3b0*/  LDS.64 R10, [R63+0xb400] ;  /* 0x00b400003f0a7984 */ /* 0x01fe220000000a00 */
        /* <DEDUP_REMOVED lines=8> */
.L_x_334:
[----:B------:R-:W-:Y:S05]  /*b440*/  BSYNC.RECONVERGENT B0 ;  /* 0x0000000000007941 */ /* 0x000fea0003800200 */
.L_x_333:
        /* <DEDUP_REMOVED lines=15> */
.L_x_336:
[----:B------:R-:W-:Y:S05]  /*b540*/  BSYNC.RECONVERGENT B0 ;  /* 0x0000000000007941 */ /* 0x000fea0003800200 */
.L_x_335:
        /* <DEDUP_REMOVED lines=15> */
.L_x_338:
[----:B------:R-:W-:Y:S05]  /*b640*/  BSYNC.RECONVERGENT B0 ;  /* 0x0000000000007941 */ /* 0x000fea0003800200 */
.L_x_337:
[----:B------:R-:W-:Y:S01]  /*b650*/  NOP ;  /* 0x0000000000007918 */ /* 0x000fe20000000000 */
[----:B------:R-:W-:Y:S01]  /*b660*/  BSSY.RECONVERGENT B0, `(.L_x_339) ;  /* 0x000000d000007945 */ /* 0x000fe20003800200 */
[----:B------:R-:W-:Y:S02]  /*b670*/  ISETP.GE.AND P3, PT, R4, R5, PT ;  /* 0x000000050400720c */ /* 0x000fe40003f66270 */
[----:B------:R-:W-:Y:S01]  /*b680*/  LEA R32, R32, UR4, 0x3 ;  /* 0x0000000420207c11 */ /* 0x000fe2000f8e18ff */
[----:B------:R-:W-:Y:S10]  /*b690*/  @P2 BRA `(.L_x_340) ;  /* 0x0000000000242947 */ /* 0x000ff40003800000 */
[----:B------:R-:W5:Y:S01]  /*b6a0*/  LDS.64 R4, [R32+0xb400] ;  /* 0x00b4000020047984 */ /* 0x000f620000000a00 */
[----:B01234-:R-:W-:Y:S01]  /*b6b0*/  IMAD R11, R3, -0x4, R37 ;  /* 0xfffffffc030b7824 */ /* 0x01ffe200078e0225 */
[----:B------:R-:W0:Y:S05]  /*b6c0*/  LDCU.64 UR6, c[0x0][0x3b0] ;  /* 0x00007600ff0677ac */ /* 0x000e2a0008000a00 */
[----:B------:R-:W1:Y:S01]  /*b6d0*/  LDS R11, [R11+0x3000] ;  /* 0x003000000b0b7984 */ /* 0x000e620000000800 */
[----:B-----5:R-:W-:-:S05]  /*b6e0*/  IADD3 R0, P2, PT, R4, R3, RZ ;  /* 0x0000000304007210 */ /* 0x020fca0007f5e0ff */
[----:B------:R-:W-:Y:S01]  /*b6f0*/  IMAD.X R5, RZ, RZ, R5, P2 ;  /* 0x000000ffff057224 */ /* 0x000fe200010e0605 */
[----:B0-----:R-:W-:-:S04]  /*b700*/  LEA R4, P2, R0, UR6, 0x2 ;  /* 0x0000000600047c11 */ /* 0x001fc8000f8410ff */
[----:B------:R-:W-:-:S05]  /*b710*/  LEA.HI.X R5, R0, UR7, R5, 0x2, P2 ;  /* 0x0000000700057c11 */ /* 0x000fca00090f1405 */
[----:B-1----:R0:W-:Y:S04]  /*b720*/  STG.E desc[UR8][R4.64+0x3000], R11 ;  /* 0x0030000b04007986 */ /* 0x0021e8000c101908 */
.L_x_340:
[----:B------:R-:W-:Y:S05]  /*b730*/  BSYNC.RECONVERGENT B0 ;  /* 0x0000000000007941 */ /* 0x000fea0003800200 */
.L_x_339:
[----:B------:R-:W-:Y:S01]  /*b740*/  NOP ;  /* 0x0000000000007918 */ /* 0x000fe20000000000 */
[----:B------:R-:W-:Y:S01]  /*b750*/  BSSY.RECONVERGENT B0, `(.L_x_341) ;  /* 0x000000c000007945 */ /* 0x000fe20003800200 */
[----:B------:R-:W-:-:S03]  /*b760*/  LEA R8, R8, UR4, 0x3 ;  /* 0x0000000408087c11 */ /* 0x000fc6000f8e18ff */
[----:B------:R-:W-:Y:S05]  /*b770*/  @P1 BRA `(.L_x_342) ;  /* 0x0000000000241947 */ /* 0x000fea0003800000 */
[----:B0-----:R-:W0:Y:S01]  /*b780*/  LDS.64 R4, [R8+0xb400] ;  /* 0x00b4000008047984 */ /* 0x001e220000000a00 */
[----:B-1234-:R-:W-:Y:S01]  /*b790*/  IMAD R11, R3, -0x4, R37 ;  /* 0xfffffffc030b7824 */ /* 0x01efe200078e0225 */
[----:B------:R-:W1:Y:S05]  /*b7a0*/  LDCU.64 UR6, c[0x0][0x3b0] ;  /* 0x00007600ff0677ac */ /* 0x000e6a0008000a00 */
[----:B------:R-:W2:Y:S01]  /*b7b0*/  LDS R11, [R11+0x3600] ;  /* 0x003600000b0b7984 */ /* 0x000ea20000000800 */
[----:B0-----:R-:W-:-:S05]  /*b7c0*/  IADD3 R0, P1, PT, R4, R3, RZ ;  /* 0x0000000304007210 */ /* 0x001fca0007f3e0ff */
[----:B------:R-:W-:Y:S01]  /*b7d0*/  IMAD.X R5, RZ, RZ, R5, P1 ;  /* 0x000000ffff057224 */ /* 0x000fe200008e0605 */
[----:B-1----:R-:W-:-:S04]  /*b7e0*/  LEA R4, P1, R0, UR6, 0x2 ;  /* 0x0000000600047c11 */ /* 0x002fc8000f8210ff */
[----:B------:R-:W-:-:S05]  /*b7f0*/  LEA.HI.X R5, R0, UR7, R5, 0x2, P1 ;  /* 0x0000000700057c11 */ /* 0x000fca00088f1405 */
[----:B--2---:R0:W-:Y:S04]  /*b800*/  STG.E desc[UR8][R4.64+0x3600], R11 ;  /* 0x0036000b04007986 */ /* 0x0041e8000c101908 */
.L_x_342:
[----:B------:R-:W-:Y:S05]  /*b810*/  BSYNC.RECONVERGENT B0 ;  /* 0x0000000000007941 */ /* 0x000fea0003800200 */
.L_x_341:
[----:B------:R-:W-:Y:S01]  /*b820*/  NOP ;  /* 0x0000000000007918 */ /* 0x000fe20000000000 */
[----:B------:R-:W-:Y:S01]  /*b830*/  BSSY.RECONVERGENT B0, `(.L_x_343) ;  /* 0x000000c000007945 */ /* 0x000fe20003800200 */
[----:B------:R-:W-:-:S03]  /*b840*/  LEA R6, R7, UR4, 0x3 ;  /* 0x0000000407067c11 */ /* 0x000fc6000f8e18ff */
[----:B------:R-:W-:Y:S05]  /*b850*/  @P0 BRA `(.L_x_344) ;  /* 0x0000000000240947 */ /* 0x000fea0003800000 */
[----:B0-----:R-:W0:Y:S01]  /*b860*/  LDS.64 R4, [R6+0xb400] ;  /* 0x00b4000006047984 */ /* 0x001e220000000a00 */
[----:B------:R-:W-:Y:S01]  /*b870*/  IMAD R7, R3, -0x4, R37 ;  /* 0xfffffffc03077824 */ /* 0x000fe200078e0225 */
[----:B------:R-:W5:Y:S05]  /*b880*/  LDCU.64 UR6, c[0x0][0x3b0] ;  /* 0x00007600ff0677ac */ /* 0x000f6a0008000a00 */
[----:B------:R-:W1:Y:S01]  /*b890*/  LDS R7, [R7+0x3c00] ;  /* 0x003c000007077984 */ /* 0x000e620000000800 */
[----:B0-----:R-:W-:-:S05]  /*b8a0*/  IADD3 R0, P0, PT, R4, R3, RZ ;  /* 0x0000000304007210 */ /* 0x001fca0007f1e0ff */
[----:B------:R-:W-:Y:S01]  /*b8b0*/  IMAD.X R5, RZ, RZ, R5, P0 ;  /* 0x000000ffff057224 */ /* 0x000fe200000e0605 */
[----:B-----5:R-:W-:-:S04]  /*b8c0*/  LEA R4, P0, R0, UR6, 0x2 ;  /* 0x0000000600047c11 */ /* 0x020fc8000f8010ff */
[----:B------:R-:W-:-:S05]  /*b8d0*/  LEA.HI.X R5, R0, UR7, R5, 0x2, P0 ;  /* 0x0000000700057c11 */ /* 0x000fca00080f1405 */
[----:B-1----:R0:W-:Y:S04]  /*b8e0*/  STG.E desc[UR8][R4.64+0x3c00], R7 ;  /* 0x003c000704007986 */ /* 0x0021e8000c101908 */
.L_x_344:
[----:B------:R-:W-:Y:S05]  /*b8f0*/  BSYNC.RECONVERGENT B0 ;  /* 0x0000000000007941 */ /* 0x000fea0003800200 */
.L_x_343:
        /* <DEDUP_REMOVED lines=13> */
.L_x_346:
[----:B------:R-:W-:Y:S05]  /*b9d0*/  BSYNC.RECONVERGENT B0 ;  /* 0x0000000000007941 */ /* 0x000fea0003800200 */
.L_x_345:
        /* <DEDUP_REMOVED lines=13> */
.L_x_348:
[----:B------:R-:W-:Y:S05]  /*bab0*/  BSYNC.RECONVERGENT B0 ;  /* 0x0000000000007941 */ /* 0x000fea0003800200 */
.L_x_347:
[----:B------:R-:W-:Y:S01]  /*bac0*/  NOP ;  /* 0x0000000000007918 */ /* 0x000fe20000000000 */
[----:B------:R-:W-:Y:S01]  /*bad0*/  BSSY.RECONVERGENT B0, `(.L_x_349) ;  /* 0x000000d000007945 */ /* 0x000fe20003800200 */
[----:B------:R-:W-:Y:S02]  /*bae0*/  LEA R28, R28, UR4, 0x3 ;  /* 0x000000041c1c7c11 */ /* 0x000fe4000f8e18ff */
[----:B------:R-:W-:Y:S01]  /*baf0*/  LEA R9, R9, UR4, 0x3 ;  /* 0x0000000409097c11 */ /* 0x000fe2000f8e18ff */
[----:B------:R-:W-:Y:S06]  /*bb00*/  @P4 BRA `(.L_x_350) ;  /* 0x0000000000244947 */ /* 0x000fec0003800000 */
        /* <DEDUP_REMOVED lines=9> */
.L_x_350:
[----:B------:R-:W-:Y:S05]  /*bba0*/  BSYNC.RECONVERGENT B0 ;  /* 0x0000000000007941 */ /* 0x000fea0003800200 */
.L_x_349:
[----:B------:R-:W-:Y:S01]  /*bbb0*/  NOP ;  /* 0x0000000000007918 */ /* 0x000fe20000000000 */
[----:B0-----:R-:W0:Y:S01]  /*bbc0*/  LDS.64 R4, [R9+0xb400] ;  /* 0x00b4000009047984 */ /* 0x001e220000000a00 */
[----:B------:R-:W-:Y:S01]  /*bbd0*/  @!P3 IMAD R7, R3, -0x4, R37 ;  /* 0xfffffffc0307b824 */ /* 0x000fe200078e0225 */
[----:B-1234-:R-:W1:Y:S05]  /*bbe0*/  @!P3 LDC.64 R10, c[0x0][0x3b0] ;  /* 0x0000ec00ff0abb82 */ /* 0x01ee6a0000000a00 */
[----:B------:R-:W2:Y:S01]  /*bbf0*/  @!P3 LDS R7, [R7+0x5400] ;  /* 0x005400000707b984 */ /* 0x000ea20000000800 */
[----:B0-----:R-:W-:-:S05]  /*bc00*/  IADD3 R3, P0, PT, R4, R3, RZ ;  /* 0x0000000304037210 */ /* 0x001fca0007f1e0ff */
[----:B------:R-:W-:Y:S01]  /*bc10*/  IMAD.X R4, RZ, RZ, R5, P0 ;  /* 0x000000ffff047224 */ /* 0x000fe200000e0605 */
[----:B-1----:R-:W-:-:S04]  /*bc20*/  @!P3 LEA R2, P0, R3, R10, 0x2 ;  /* 0x0000000a0302b211 */ /* 0x002fc800078010ff */
[----:B------:R-:W-:-:S05]  /*bc30*/  @!P3 LEA.HI.X R3, R3, R11, R4, 0x2, P0 ;  /* 0x0000000b0303b211 */ /* 0x000fca00000f1404 */
[----:B--2---:R-:W-:Y:S01]  /*bc40*/  @!P3 STG.E desc[UR8][R2.64+0x5400], R7 ;  /* 0x005400070200b986 */ /* 0x004fe2000c101908 */
[----:B------:R-:W-:Y:S01]  /*bc50*/  NOP ;  /* 0x0000000000007918 */ /* 0x000fe20000000000 */
[----:B------:R-:W-:Y:S05]  /*bc60*/  EXIT ;  /* 0x000000000000794d */ /* 0x000fea0003800000 */
.L_x_247:
[----:B------:R-:W-:Y:S02]  /*bc70*/  IMAD.MOV.U32 R71, RZ, RZ, RZ ;  /* 0x000000ffff477224 */ /* 0x000fe400078e00ff */
[----:B------:R-:W-:Y:S02]  /*bc80*/  IMAD.MOV.U32 R75, RZ, RZ, R61 ;  /* 0x000000ffff4b7224 */ /* 0x000fe400078e003d */
[----:B------:R-:W-:Y:S02]  /*bc90*/  IMAD.MOV.U32 R77, RZ, RZ, 0x1 ;  /* 0x00000001ff4d7424 */ /* 0x000fe400078e00ff */
[----:B------:R-:W-:-:S07]  /*bca0*/  IMAD.MOV.U32 R73, RZ, RZ, -0x1 ;  /* 0xffffffffff497424 */ /* 0x000fce00078e00ff */
[----:B------:R-:W-:Y:S05]  /*bcb0*/  WARPSYNC.COLLECTIVE R73, `(.L_x_351) ;  /* 0x0000000049087348 */ /* 0x000fea0003c00000 */
[----:B------:R0:W1:Y:S02]  /*bcc0*/  SHFL.UP P0, R71, R75, R77, R71 ;  /* 0x0400004d4b477389 */ /* 0x0000640000000047 */
[----:B01----:R-:W-:Y:S05]  /*bcd0*/  ENDCOLLECTIVE ;  /* 0x000000000000791b */ /* 0x003fea0003800000 */
.L_x_351:
[----:B------:R-:W-:Y:S02]  /*bce0*/  IMAD.MOV.U32 R77, RZ, RZ, 0x2 ;  /* 0x00000002ff4d7424 */ /* 0x000fe400078e00ff */
[----:B------:R-:W-:Y:S02]  /*bcf0*/  IMAD.MOV.U32 R63, RZ, RZ, R71 ;  /* 0x000000ffff3f7224 */ /* 0x000fe400078e0047 */
[----:B------:R-:W-:Y:S02]  /*bd00*/  IMAD.MOV.U32 R71, RZ, RZ, RZ ;  /* 0x000000ffff477224 */ /* 0x000fe400078e00ff */
[----:B------:R-:W-:-:S04]  /*bd10*/  @P0 IMAD.IADD R63, R61, 0x1, R63 ;  /* 0x000000013d3f0824 */ /* 0x000fc800078e023f */
[----:B------:R-:W-:-:S07]  /*bd20*/  IMAD.MOV.U32 R75, RZ, RZ, R63 ;  /* 0x000000ffff4b7224 */ /* 0x000fce00078e003f */
[----:B------:R-:W-:Y:S05]  /*bd30*/  WARPSYNC.COLLECTIVE R73, `(.L_x_352) ;  /* 0x0000000049087348 */ /* 0x000fea0003c00000 */
[----:B------:R0:W1:Y:S02]  /*bd40*/  SHFL.UP P0, R71, R75, R77, R71 ;  /* 0x0400004d4b477389 */ /* 0x0000640000000047 */
[----:B01----:R-:W-:Y:S05]  /*bd50*/  ENDCOLLECTIVE ;  /* 0x000000000000791b */ /* 0x003fea0003800000 */
.L_x_352:
        /* <DEDUP_REMOVED lines=8> */
.L_x_353:
        /* <DEDUP_REMOVED lines=8> */
.L_x_354:
        /* <DEDUP_REMOVED lines=8> */
.L_x_355:
[----:B------:R-:W-:Y:S05]  /*bee0*/  BRA `(.L_x_356) ;  /* 0xffffff7800307947 */ /* 0x000fea000383ffff */
.L_x_357:
        /* <DEDUP_REMOVED lines=9> */
.L_x_552:


//--------------------- .text._ZN3cub18CUB_300001_SM_10006detail10radix_sort33DeviceRadixSortExclusiveSumKernelINS1_5radix10policy_hubIdiyE10Policy1000EyEEvPT0_ --------------------------
	.section	.text._ZN3cub18CUB_300001_SM_10006detail10radix_sort33DeviceRadixSortExclusiveSumKernelINS1_5radix10policy_hubIdiyE10Policy1000EyEEvPT0_,"ax",@progbits
	.align	128
        .global         _ZN3cub18CUB_300001_SM_10006detail10radix_sort33DeviceRadixSortExclusiveSumKernelINS1_5radix10policy_hubIdiyE10Policy1000EyEEvPT0_
        .type           _ZN3cub18CUB_300001_SM_10006detail10radix_sort33DeviceRadixSortExclusiveSumKernelINS1_5radix10policy_hubIdiyE10Policy1000EyEEvPT0_,@function
        .size           _ZN3cub18CUB_300001_SM_10006detail10radix_sort33DeviceRadixSortExclusiveSumKernelINS1_5radix10policy_hubIdiyE10Policy1000EyEEvPT0_,(.L_x_553 - _ZN3cub18CUB_300001_SM_10006detail10radix_sort33DeviceRadixSortExclusiveSumKernelINS1_5radix10policy_hubIdiyE10Policy1000EyEEvPT0_)
        .other          _ZN3cub18CUB_300001_SM_10006detail10radix_sort33DeviceRadixSortExclusiveSumKernelINS1_5radix10policy_hubIdiyE10Policy1000EyEEvPT0_,@"STO_CUDA_ENTRY STV_DEFAULT"
_ZN3cub18CUB_300001_SM_10006detail10radix_sort33DeviceRadixSortExclusiveSumKernelINS1_5radix10policy_hubIdiyE10Policy1000EyEEvPT0_:
.text._ZN3cub18CUB_300001_SM_10006detail10radix_sort33DeviceRadixSortExclusiveSumKernelINS1_5radix10policy_hubIdiyE10Policy1000EyEEvPT0_:
        /* <DEDUP_REMOVED lines=63> */
.L_x_370:
        /* <DEDUP_REMOVED lines=28> */
.L_x_358:
[----:B------:R-:W-:Y:S05]  /*05b0*/  WARPSYNC.ALL ;  /* 0x0000000000007948 */ /* 0x000fea0003800000 */
[----:B------:R-:W-:Y:S06]  /*05c0*/  BAR.SYNC.DEFER_BLOCKING 0x0 ;  /* 0x0000000000007b1d */ /* 0x000fec0000010000 */
[----:B------:R-:W-:Y:S05]  /*05d0*/  @P1 EXIT ;  /* 0x000000000000194d */ /* 0x000fea0003800000 */
[----:B01----:R-:W0:Y:S04]  /*05e0*/  LDS.64 R2, [R0+0x10] ;  /* 0x0000100000027984 */ /* 0x003e280000000a00 */
[----:B0-----:R-:W-:Y:S01]  /*05f0*/  STG.E.64 desc[UR4][R16.64], R2 ;  /* 0x0000000210007986 */ /* 0x001fe2000c101b04 */
[----:B------:R-:W-:Y:S05]  /*0600*/  EXIT ;  /* 0x000000000000794d */ /* 0x000fea0003800000 */
.L_x_359:
[----:B------:R-:W-:Y:S02]  /*0610*/  IMAD.MOV.U32 R24, RZ, RZ, R20 ;  /* 0x000000ffff187224 */ /* 0x000fe400078e0014 */
[----:B------:R-:W-:Y:S02]  /*0620*/  IMAD.MOV.U32 R23, RZ, RZ, 0x1 ;  /* 0x00000001ff177424 */ /* 0x000fe400078e00ff */
[----:B------:R-:W-:Y:S02]  /*0630*/  IMAD.MOV.U32 R22, RZ, RZ, RZ ;  /* 0x000000ffff167224 */ /* 0x000fe400078e00ff */
[----:B------:R-:W-:-:S07]  /*0640*/  IMAD.MOV.U32 R21, RZ, RZ, -0x1 ;  /* 0xffffffffff157424 */ /* 0x000fce00078e00ff */
[----:B------:R-:W-:Y:S05]  /*0650*/  WARPSYNC.COLLECTIVE R21, `(.L_x_360) ;  /* 0x0000000015087348 */ /* 0x000fea0003c00000 */
[----:B------:R0:W1:Y:S02]  /*0660*/  SHFL.UP P0, R25, R24, R23, R22 ;  /* 0x0400001718197389 */ /* 0x0000640000000016 */
[----:B01----:R-:W-:Y:S05]  /*0670*/  ENDCOLLECTIVE ;  /* 0x000000000000791b */ /* 0x003fea0003800000 */
.L_x_360:
[----:B------:R-:W-:Y:S02]  /*0680*/  IMAD.MOV.U32 R24, RZ, RZ, R19 ;  /* 0x000000ffff187224 */ /* 0x000fe400078e0013 */
[----:B------:R-:W-:-:S07]  /*0690*/  IMAD.MOV.U32 R27, RZ, RZ, R25 ;  /* 0x000000ffff1b7224 */ /* 0x000fce00078e0019 */
[----:B------:R-:W-:Y:S05]  /*06a0*/  WARPSYNC.COLLECTIVE R21, `(.L_x_361) ;  /* 0x0000000015087348 */ /* 0x000fea0003c00000 */
[----:B------:R0:W1:Y:S02]  /*06b0*/  SHFL.UP P0, R25, R24, R23, R22 ;  /* 0x0400001718197389 */ /* 0x0000640000000016 */
[----:B01----:R-:W-:Y:S05]  /*06c0*/  ENDCOLLECTIVE ;  /* 0x000000000000791b */ /* 0x003fea0003800000 */
.L_x_361:
        /* <DEDUP_REMOVED lines=9> */
.L_x_362:
[----:B------:R-:W-:Y:S02]  /*0760*/  IMAD.MOV.U32 R24, RZ, RZ, R26 ;  /* 0x000000ffff187224 */ /* 0x000fe400078e001a */
[----:B------:R-:W-:-:S07]  /*0770*/  IMAD.MOV.U32 R28, RZ, RZ, R25 ;  /* 0x000000ffff1c7224 */ /* 0x000fce00078e0019 */
[----:B------:R-:W-:Y:S05]  /*0780*/  WARPSYNC.COLLECTIVE R21, `(.L_x_363) ;  /* 0x0000000015087348 */ /* 0x000fea0003c00000 */
[----:B------:R0:W1:Y:S02]  /*0790*/  SHFL.UP P0, R25, R24, R23, R22 ;  /* 0x0400001718197389 */ /* 0x0000640000000016 */
[----:B01----:R-:W-:Y:S05]  /*07a0*/  ENDCOLLECTIVE ;  /* 0x000000000000791b */ /* 0x003fea0003800000 */
.L_x_363:
        /* <DEDUP_REMOVED lines=9> */
.L_x_364:
[----:B------:R-:W-:Y:S02]  /*0840*/  IMAD.MOV.U32 R24, RZ, RZ, R29 ;  /* 0x000000ffff187224 */ /* 0x000fe400078e001d */
[----:B------:R-:W-:-:S07]  /*0850*/  IMAD.MOV.U32 R27, RZ, RZ, R25 ;  /* 0x000000ffff1b7224 */ /* 0x000fce00078e0019 */
[----:B------:R-:W-:Y:S05]  /*0860*/  WARPSYNC.COLLECTIVE R21, `(.L_x_365) ;  /* 0x0000000015087348 */ /* 0x000fea0003c00000 */
[----:B------:R0:W1:Y:S02]  /*0870*/  SHFL.UP P0, R25, R24, R23, R22 ;  /* 0x0400001718197389 */ /* 0x0000640000000016 */
[----:B01----:R-:W-:Y:S05]  /*0880*/  ENDCOLLECTIVE ;  /* 0x000000000000791b */ /* 0x003fea0003800000 */
.L_x_365:
        /* <DEDUP_REMOVED lines=9> */
.L_x_366:
[----:B------:R-:W-:Y:S02]  /*0920*/  IMAD.MOV.U32 R24, RZ, RZ, R29 ;  /* 0x000000ffff187224 */ /* 0x000fe400078e001d */
[----:B------:R-:W-:-:S07]  /*0930*/  IMAD.MOV.U32 R27, RZ, RZ, R25 ;  /* 0x000000ffff1b7224 */ /* 0x000fce00078e0019 */
[----:B------:R-:W-:Y:S05]  /*0940*/  WARPSYNC.COLLECTIVE R21, `(.L_x_367) ;  /* 0x0000000015087348 */ /* 0x000fea0003c00000 */
[----:B------:R0:W1:Y:S02]  /*0950*/  SHFL.UP P0, R25, R24, R23, R22 ;  /* 0x0400001718197389 */ /* 0x0000640000000016 */
[----:B01----:R-:W-:Y:S05]  /*0960*/  ENDCOLLECTIVE ;  /* 0x000000000000791b */ /* 0x003fea0003800000 */
.L_x_367:
        /* <DEDUP_REMOVED lines=9> */
.L_x_368:
[----:B------:R-:W-:Y:S02]  /*0a00*/  IMAD.MOV.U32 R24, RZ, RZ, R26 ;  /* 0x000000ffff187224 */ /* 0x000fe400078e001a */
[----:B------:R-:W-:-:S07]  /*0a10*/  IMAD.MOV.U32 R28, RZ, RZ, R25 ;  /* 0x000000ffff1c7224 */ /* 0x000fce00078e0019 */
[----:B------:R-:W-:Y:S05]  /*0a20*/  WARPSYNC.COLLECTIVE R21, `(.L_x_369) ;  /* 0x0000000015087348 */ /* 0x000fea0003c00000 */
[----:B------:R0:W1:Y:S02]  /*0a30*/  SHFL.UP P0, R25, R24, R23, R22 ;  /* 0x0400001718197389 */ /* 0x0000640000000016 */
[----:B01----:R-:W-:Y:S05]  /*0a40*/  ENDCOLLECTIVE ;  /* 0x000000000000791b */ /* 0x003fea0003800000 */
.L_x_369:
[----:B------:R-:W-:Y:S05]  /*0a50*/  BRA `(.L_x_370) ;  /* 0xfffffff800647947 */ /* 0x000fea000383ffff */
.L_x_371:
        /* <DEDUP_REMOVED lines=10> */
.L_x_553:


//--------------------- .text._ZN3cub18CUB_300001_SM_10006detail10radix_sort30DeviceRadixSortHistogramKernelINS1_5radix10policy_hubIdiyE10Policy1000ELNS0_9SortOrderE0EdyNS1_21identity_decomposer_tEEEvPT2_PKT1_SA_iiT3_ --------------------------
	.section	.text._ZN3cub18CUB_300001_SM_10006detail10radix_sort30DeviceRadixSortHistogramKernelINS1_5radix10policy_hubIdiyE10Policy1000ELNS0_9SortOrderE0EdyNS1_21identity_decomposer_tEEEvPT2_PKT1_SA_iiT3_,"ax",@progbits
	.align	128
        .global         _ZN3cub18CUB_300001_SM_10006detail10radix_sort30DeviceRadixSortHistogramKernelINS1_5radix10policy_hubIdiyE10Policy1000ELNS0_9SortOrderE0EdyNS1_21identity_decomposer_tEEEvPT2_PKT1_SA_iiT3_
        .type           _ZN3cub18CUB_300001_SM_10006detail10radix_sort30DeviceRadixSortHistogramKernelINS1_5radix10policy_hubIdiyE10Policy1000ELNS0_9SortOrderE0EdyNS1_21identity_decomposer_tEEEvPT2_PKT1_SA_iiT3_,@function
        .size           _ZN3cub18CUB_300001_SM_10006detail10radix_sort30DeviceRadixSortHistogramKernelINS1_5radix10policy_hubIdiyE10Policy1000ELNS0_9SortOrderE0EdyNS1_21identity_decomposer_tEEEvPT2_PKT1_SA_iiT3_,(.L_x_554 - _ZN3cub18CUB_300001_SM_10006detail10radix_sort30DeviceRadixSortHistogramKernelINS1_5radix10policy_hubIdiyE10Policy1000ELNS0_9SortOrderE0EdyNS1_21identity_decomposer_tEEEvPT2_PKT1_SA_iiT3_)
        .other          _ZN3cub18CUB_300001_SM_10006detail10radix_sort30DeviceRadixSortHistogramKernelINS1_5radix10policy_hubIdiyE10Policy1000ELNS0_9SortOrderE0EdyNS1_21identity_decomposer_tEEEvPT2_PKT1_SA_iiT3_,@"STO_CUDA_ENTRY STV_DEFAULT"
_ZN3cub18CUB_300001_SM_10006detail10radix_sort30DeviceRadixSortHistogramKernelINS1_5radix10policy_hubIdiyE10Policy1000ELNS0_9SortOrderE0EdyNS1_21identity_decomposer_tEEEvPT2_PKT1_SA_iiT3_:
.text._ZN3cub18CUB_300001_SM_10006detail10radix_sort30DeviceRadixSortHistogramKernelINS1_5radix10policy_hubIdiyE10Policy1000ELNS0_9SortOrderE0EdyNS1_21identity_decomposer_tEEEvPT2_PKT1_SA_iiT3_:
        /* <DEDUP_REMOVED lines=27> */
.L_x_455:
        /* <DEDUP_REMOVED lines=15> */
.L_x_375:
        /* <DEDUP_REMOVED lines=21> */
.L_x_374:
        /* <DEDUP_REMOVED lines=20> */
.L_x_377:
        /* <DEDUP_REMOVED lines=17> */
.L_x_376:
[----:B------:R-:W-:-:S13]  /*0640*/  ISETP.GT.U32.AND P2, PT, R0, 0x7f, PT ;  /* 0x0000007f0000780c */ /* 0x000fda0003f44070 */
[----:B------:R-:W-:Y:S05]  /*0650*/  @P2 BRA `(.L_x_373) ;  /* 0x0000000000dc2947 */ /* 0x000fea0003800000 */
[----:B--2---:R-:W-:Y:S01]  /*0660*/  IMAD.MOV.U32 R7, RZ, RZ, RZ ;  /* 0x000000ffff077224 */ /* 0x004fe200078e00ff */
[----:B------:R-:W-:Y:S06]  /*0670*/  @!P0 BRA `(.L_x_378) ;  /* 0x0000000000588947 */ /* 0x000fec0003800000 */
[----:B------:R-:W-:-:S07]  /*0680*/  IMAD.MOV.U32 R7, RZ, RZ, RZ ;  /* 0x000000ffff077224 */ /* 0x000fce00078e00ff */
.L_x_379:
        /* <DEDUP_REMOVED lines=21> */
.L_x_378:
        /* <DEDUP_REMOVED lines=14> */
.L_x_380:
        /* <DEDUP_REMOVED lines=17> */
.L_x_373:
[----:B------:R-:W-:Y:S05]  /*09d0*/  BSYNC.RECONVERGENT B0 ;  /* 0x0000000000007941 */ /* 0x000fea0003800200 */
.L_x_372:
        /* <DEDUP_REMOVED lines=16> */
.L_x_386:
        /* <DEDUP_REMOVED lines=36> */
.L_x_382:
        /* <DEDUP_REMOVED lines=79> */
.L_x_383:
        /* <DEDUP_REMOVED lines=169> */
.L_x_385:
        /* <DEDUP_REMOVED lines=72> */
.L_x_384:
[----:B------:R-:W-:Y:S05]  /*2120*/  BRA.U !UP0, `(.L_x_386) ;  /* 0xffffffe9086c7547 */ /* 0x000fea000b83ffff */
.L_x_381:
        /* <DEDUP_REMOVED lines=16> */
.L_x_406:
        /* <DEDUP_REMOVED lines=16> */
.L_x_391:
[----:B------:R-:W-:Y:S05]  /*2330*/  BSYNC.RECONVERGENT B1 ;  /* 0x0000000000017941 */ /* 0x000fea0003800200 */
.L_x_390:
        /* <DEDUP_REMOVED lines=15> */
.L_x_393:
[----:B------:R-:W-:Y:S05]  /*2430*/  BSYNC.RECONVERGENT B1 ;  /* 0x0000000000017941 */ /* 0x000fea0003800200 */
.L_x_392:
        /* <DEDUP_REMOVED lines=8> */
.L_x_395:
[----:B------:R-:W-:Y:S05]  /*24c0*/  BSYNC.RECONVERGENT B1 ;  /* 0x0000000000017941 */ /* 0x000fea0003800200 */
.L_x_394:
        /* <DEDUP_REMOVED lines=8> */
.L_x_397:
[----:B------:R-:W-:Y:S05]  /*2550*/  BSYNC.RECONVERGENT B1 ;  /* 0x0000000000017941 */ /* 0x000fea0003800200 */
.L_x_396:
[----:B------:R-:W-:Y:S04]  /*2560*/  BSSY.RECONVERGENT B1, `(.L_x_398) ;  /* 0x0000007000017945 */ /* 0x000fe80003800200 */
[----:B------:R-:W-:Y:S05]  /*2570*/  @!P2 BRA `(.L_x_399) ;  /* 0x000000000014a947 */ /* 0x000fea0003800000 */
[----:B0123--:R-:W-:Y:S02]  /*2580*/  IMAD R19, R11, 0x100, R0 ;  /* 0x000001000b137824 */ /* 0x00ffe400078e0200 */
[----:B------:R-:W-:Y:S02]  /*2590*/  IMAD.MOV.U32 R17, RZ, RZ, RZ ;  /* 0x000000ffff117224 */ /* 0x000fe400078e00ff */
[----:B------:R-:W-:-:S04]  /*25a0*/  VIADD R19, R19, 0x400 ;  /* 0x0000040013137836 */ /* 0x000fc80000000000 */
[----:B------:R-:W-:-:S05]  /*25b0*/  IMAD.WIDE.U32 R18, R19, 0x8, R8 ;  /* 0x0000000813127825 */ /* 0x000fca00078e0008 */
[----:B------:R4:W-:Y:S02]  /*25c0*/  REDG.E.ADD.64.STRONG.GPU desc[UR16][R18.64], R16 ;  /* 0x000000101200798e */ /* 0x0009e4000c12e510 */
.L_x_399:
[----:B------:R-:W-:Y:S05]  /*25d0*/  BSYNC.RECONVERGENT B1 ;  /* 0x0000000000017941 */ /* 0x000fea0003800200 */
.L_x_398:
[----:B------:R-:W-:Y:S04]  /*25e0*/  BSSY.RECONVERGENT B1, `(.L_x_400) ;  /* 0x0000007000017945 */ /* 0x000fe80003800200 */
[----:B------:R-:W-:Y:S05]  /*25f0*/  @!P3 BRA `(.L_x_401) ;  /* 0x000000000014b947 */ /* 0x000fea0003800000 */
[----:B----4-:R-:W-:Y:S02]  /*2600*/  IMAD R17, R11, 0x100, R0 ;  /* 0x000001000b117824 */ /* 0x010fe400078e0200 */
[----:B------:R-:W-:Y:S02]  /*2610*/  IMAD.MOV.U32 R15, RZ, RZ, RZ ;  /* 0x000000ffff0f7224 */ /* 0x000fe400078e00ff */
[----:B------:R-:W-:-:S04]  /*2620*/  VIADD R17, R17, 0x500 ;  /* 0x0000050011117836 */ /* 0x000fc80000000000 */
[----:B------:R-:W-:-:S05]  /*2630*/  IMAD.WIDE.U32 R16, R17, 0x8, R8 ;  /* 0x0000000811107825 */ /* 0x000fca00078e0008 */
[----:B------:R4:W-:Y:S02]  /*2640*/  REDG.E.ADD.64.STRONG.GPU desc[UR16][R16.64], R14 ;  /* 0x0000000e1000798e */ /* 0x0009e4000c12e510 */
.L_x_401:
[----:B------:R-:W-:Y:S05]  /*2650*/  BSYNC.RECONVERGENT B1 ;  /* 0x0000000000017941 */ /* 0x000fea0003800200 */
.L_x_400:
        /* <DEDUP_REMOVED lines=8> */
.L_x_403:
[----:B------:R-:W-:Y:S05]  /*26e0*/  BSYNC.RECONVERGENT B1 ;  /* 0x0000000000017941 */ /* 0x000fea0003800200 */
.L_x_402:
        /* <DEDUP_REMOVED lines=8> */
.L_x_405:
[----:B------:R-:W-:Y:S05]  /*2770*/  BSYNC.RECONVERGENT B1 ;  /* 0x0000000000017941 */ /* 0x000fea0003800200 */
.L_x_404:
[----:B------:R-:W-:-:S05]  /*2780*/  VIADD R11, R11, 0x8 ;  /* 0x000000080b0b7836 */ /* 0x000fca0000000000 */
[----:B------:R-:W-:-:S13]  /*2790*/  ISETP.NE.AND P0, PT, R11, R6, PT ;  /* 0x000000060b00720c */ /* 0x000fda0003f05270 */
[----:B------:R-:W-:Y:S05]  /*27a0*/  @P0 BRA `(.L_x_406) ;  /* 0xfffffff800a00947 */ /* 0x000fea000383ffff */
[----:B------:R-:W-:-:S07]  /*27b0*/  IMAD.MOV.U32 R9, RZ, RZ, R6 ;  /* 0x000000ffff097224 */ /* 0x000fce00078e0006 */
.L_x_389:
        /* <DEDUP_REMOVED lines=25> */
.L_x_410:
[----:B------:R-:W-:Y:S05]  /*2950*/  BSYNC.RECONVERGENT B1 ;  /* 0x0000000000017941 */ /* 0x000fea0003800200 */
.L_x_409:
        /* <DEDUP_REMOVED lines=9> */
.L_x_412:
[----:B------:R-:W-:Y:S05]  /*29f0*/  BSYNC.RECONVERGENT B1 ;  /* 0x0000000000017941 */ /* 0x000fea0003800200 */
.L_x_411:
        /* <DEDUP_REMOVED lines=9> */
.L_x_414:
[----:B------:R-:W-:Y:S05]  /*2a90*/  BSYNC.RECONVERGENT B1 ;  /* 0x0000000000017941 */ /* 0x000fea0003800200 */
.L_x_413:
        /* <DEDUP_REMOVED lines=9> */
.L_x_416:
[----:B------:R-:W-:Y:S05]  /*2b30*/  BSYNC.RECONVERGENT B1 ;  /* 0x0000000000017941 */ /* 0x000fea0003800200 */
.L_x_415:
[----:B------:R-:W-:-:S07]  /*2b40*/  VIADD R9, R9, 0x4 ;  /* 0x0000000409097836 */ /* 0x000fce0000000000 */
.L_x_408:
        /* <DEDUP_REMOVED lines=18> */
.L_x_420:
[----:B------:R-:W-:Y:S05]  /*2c70*/  BSYNC.RECONVERGENT B2 ;  /* 0x0000000000027941 */ /* 0x000fea0003800200 */
.L_x_419:
        /* <DEDUP_REMOVED lines=9> */
.L_x_422:
[----:B------:R-:W-:Y:S05]  /*2d10*/  BSYNC.RECONVERGENT B2 ;  /* 0x0000000000027941 */ /* 0x000fea0003800200 */
.L_x_421:
[----:B------:R-:W-:-:S07]  /*2d20*/  VIADD R9, R9, 0x2 ;  /* 0x0000000209097836 */ /* 0x000fce0000000000 */
.L_x_418:
        /* <DEDUP_REMOVED lines=12> */
.L_x_417:
[----:B------:R-:W-:Y:S05]  /*2df0*/  BSYNC.RECONVERGENT B1 ;  /* 0x0000000000017941 */ /* 0x000fea0003800200 */
.L_x_407:
[----:B------:R-:W-:-:S13]  /*2e00*/  ISETP.GT.U32.AND P0, PT, R0, 0x7f, PT ;  /* 0x0000007f0000780c */ /* 0x000fda0003f04070 */
[----:B------:R-:W-:Y:S05]  /*2e10*/  @P0 BRA `(.L_x_388) ;  /* 0x0000000800a00947 */ /* 0x000fea0003800000 */
[----:B------:R-:W-:Y:S01]  /*2e20*/  ISETP.GE.U32.AND P0, PT, R13, 0x7, PT ;  /* 0x000000070d00780c */ /* 0x000fe20003f06070 */
[----:B----4-:R-:W-:-:S12]  /*2e30*/  IMAD.MOV.U32 R9, RZ, RZ, RZ ;  /* 0x000000ffff097224 */ /* 0x010fd800078e00ff */
[----:B------:R-:W-:Y:S05]  /*2e40*/  @!P0 BRA `(.L_x_423) ;  /* 0x0000000400248947 */ /* 0x000fea0003800000 */
[----:B------:R-:W4:Y:S01]  /*2e50*/  LDC.64 R8, c[0x0][0x380] ;  /* 0x0000e000ff087b82 */ /* 0x000f220000000a00 */
[----:B0123--:R-:W-:-:S07]  /*2e60*/  IMAD.MOV.U32 R15, RZ, RZ, RZ ;  /* 0x000000ffff0f7224 */ /* 0x00ffce00078e00ff */
.L_x_440:
        /* <DEDUP_REMOVED lines=19> */
.L_x_425:
[----:B------:R-:W-:Y:S05]  /*2fa0*/  BSYNC.RECONVERGENT B1 ;  /* 0x0000000000017941 */ /* 0x000fea0003800200 */
.L_x_424:
[----:B------:R-:W-:Y:S04]  /*2fb0*/  BSSY.RECONVERGENT B1, `(.L_x_426) ;  /* 0x0000005000017945 */ /* 0x000fe80003800200 */
[----:B------:R-:W-:Y:S05]  /*2fc0*/  @!P1 BRA `(.L_x_427) ;  /* 0x00000000000c9947 */ /* 0x000fea0003800000 */
[----:B0-2---:R-:W-:Y:S02]  /*2fd0*/  IMAD.MOV.U32 R12, RZ, RZ, R20 ;  /* 0x000000ffff0c7224 */ /* 0x005fe400078e0014 */
[----:B------:R-:W-:-:S05]  /*2fe0*/  IMAD.MOV.U32 R13, RZ, RZ, RZ ;  /* 0x000000ffff0d7224 */ /* 0x000fca00078e00ff */
[----:B------:R1:W-:Y:S02]  /*2ff0*/  REDG.E.ADD.64.STRONG.GPU desc[UR16][R10.64+0xc00], R12 ;  /* 0x000c000c0a00798e */ /* 0x0003e4000c12e510 */
.L_x_427:
[----:B------:R-:W-:Y:S05]  /*3000*/  BSYNC.RECONVERGENT B1 ;  /* 0x0000000000017941 */ /* 0x000fea0003800200 */
.L_x_426:
        /* <DEDUP_REMOVED lines=12> */
.L_x_429:
[----:B------:R-:W-:Y:S05]  /*30d0*/  BSYNC.RECONVERGENT B1 ;  /* 0x0000000000017941 */ /* 0x000fea0003800200 */
.L_x_428:
[----:B------:R-:W-:Y:S04]  /*30e0*/  BSSY.RECONVERGENT B1, `(.L_x_430) ;  /* 0x0000005000017945 */ /* 0x000fe80003800200 */
[----:B------:R-:W-:Y:S05]  /*30f0*/  @!P1 BRA `(.L_x_431) ;  /* 0x00000000000c9947 */ /* 0x000fea0003800000 */
[----:B012---:R-:W-:Y:S02]  /*3100*/  IMAD.MOV.U32 R12, RZ, RZ, R22 ;  /* 0x000000ffff0c7224 */ /* 0x007fe400078e0016 */
[----:B------:R-:W-:-:S05]  /*3110*/  IMAD.MOV.U32 R13, RZ, RZ, RZ ;  /* 0x000000ffff0d7224 */ /* 0x000fca00078e00ff */
[----:B------:R3:W-:Y:S02]  /*3120*/  REDG.E.ADD.64.STRONG.GPU desc[UR16][R10.64+0x1c00], R12 ;  /* 0x001c000c0a00798e */ /* 0x0007e4000c12e510 */
.L_x_431:
[----:B------:R-:W-:Y:S05]  /*3130*/  BSYNC.RECONVERGENT B1 ;  /* 0x0000000000017941 */ /* 0x000fea0003800200 */
.L_x_430:
[----:B------:R-:W-:Y:S04]  /*3140*/  BSSY.RECONVERGENT B1, `(.L_x_432) ;  /* 0x0000005000017945 */ /* 0x000fe80003800200 */
[----:B------:R-:W-:Y:S05]  /*3150*/  @!P2 BRA `(.L_x_433) ;  /* 0x00000000000ca947 */ /* 0x000fea0003800000 */
[----:B0123--:R-:W-:Y:S02]  /*3160*/  IMAD.MOV.U32 R12, RZ, RZ, R23 ;  /* 0x000000ffff0c7224 */ /* 0x00ffe400078e0017 */
[----:B------:R-:W-:-:S05]  /*3170*/  IMAD.MOV.U32 R13, RZ, RZ, RZ ;  /* 0x000000ffff0d7224 */ /* 0x000fca00078e00ff */
[----:B------:R4:W-:Y:S02]  /*3180*/  REDG.E.ADD.64.STRONG.GPU desc[UR16][R10.64+0x2400], R12 ;  /* 0x0024000c0a00798e */ /* 0x0009e4000c12e510 */
.L_x_433:
[----:B------:R-:W-:Y:S05]  /*3190*/  BSYNC.RECONVERGENT B1 ;  /* 0x0000000000017941 */ /* 0x000fea0003800200 */
.L_x_432:
[----:B------:R-:W-:Y:S04]  /*31a0*/  BSSY.RECONVERGENT B1, `(.L_x_434) ;  /* 0x0000005000017945 */ /* 0x000fe80003800200 */
[----:B------:R-:W-:Y:S05]  /*31b0*/  @!P3 BRA `(.L_x_435) ;  /* 0x00000000000cb947 */ /* 0x000fea0003800000 */
[----:B01234-:R-:W-:Y:S02]  /*31c0*/  IMAD.MOV.U32 R12, RZ, RZ, R24 ;  /* 0x000000ffff0c7224 */ /* 0x01ffe400078e0018 */
[----:B------:R-:W-:-:S05]  /*31d0*/  IMAD.MOV.U32 R13, RZ, RZ, RZ ;  /* 0x000000ffff0d7224 */ /* 0x000fca00078e00ff */
[----:B------:R0:W-:Y:S02]  /*31e0*/  REDG.E.ADD.64.STRONG.GPU desc[UR16][R10.64+0x2c00], R12 ;  /* 0x002c000c0a00798e */ /* 0x0001e4000c12e510 */
.L_x_435:
[----:B------:R-:W-:Y:S05]  /*31f0*/  BSYNC.RECONVERGENT B1 ;  /* 0x0000000000017941 */ /* 0x000fea0003800200 */
.L_x_434:
[----:B------:R-:W-:Y:S04]  /*3200*/  BSSY.RECONVERGENT B1, `(.L_x_436) ;  /* 0x0000005000017945 */ /* 0x000fe80003800200 */
[----:B------:R-:W-:Y:S05]  /*3210*/  @!P4 BRA `(.L_x_437) ;  /* 0x00000000000cc947 */ /* 0x000fea0003800000 */
[----:B01234-:R-:W-:Y:S02]  /*3220*/  IMAD.MOV.U32 R12, RZ, RZ, R25 ;  /* 0x000000ffff0c7224 */ /* 0x01ffe400078e0019 */
[----:B------:R-:W-:-:S05]  /*3230*/  IMAD.MOV.U32 R13, RZ, RZ, RZ ;  /* 0x000000ffff0d7224 */ /* 0x000fca00078e00ff */
[----:B------:R0:W-:Y:S02]  /*3240*/  REDG.E.ADD.64.STRONG.GPU desc[UR16][R10.64+0x3400], R12 ;  /* 0x0034000c0a00798e */ /* 0x0001e4000c12e510 */
.L_x_437:
[----:B------:R-:W-:Y:S05]  /*3250*/  BSYNC.RECONVERGENT B1 ;  /* 0x0000000000017941 */ /* 0x000fea0003800200 */
.L_x_436:
[----:B------:R-:W-:Y:S04]  /*3260*/  BSSY.RECONVERGENT B1, `(.L_x_438) ;  /* 0x0000005000017945 */ /* 0x000fe80003800200 */
[----:B------:R-:W-:Y:S05]  /*3270*/  @!P5 BRA `(.L_x_439) ;  /* 0x00000000000cd947 */ /* 0x000fea0003800000 */
[----:B01234-:R-:W-:Y:S02]  /*3280*/  IMAD.MOV.U32 R12, RZ, RZ, R26 ;  /* 0x000000ffff0c7224 */ /* 0x01ffe400078e001a */
[----:B------:R-:W-:-:S05]  /*3290*/  IMAD.MOV.U32 R13, RZ, RZ, RZ ;  /* 0x000000ffff0d7224 */ /* 0x000fca00078e00ff */
[----:B------:R0:W-:Y:S02]  /*32a0*/  REDG.E.ADD.64.STRONG.GPU desc[UR16][R10.64+0x3c00], R12 ;  /* 0x003c000c0a00798e */ /* 0x0001e4000c12e510 */
.L_x_439:
[----:B------:R-:W-:Y:S05]  /*32b0*/  BSYNC.RECONVERGENT B1 ;  /* 0x0000000000017941 */ /* 0x000fea0003800200 */
.L_x_438:
[----:B------:R-:W-:Y:S05]  /*32c0*/  @P0 BRA `(.L_x_440) ;  /* 0xfffffff800e80947 */ /* 0x000fea000383ffff */
[----:B------:R-:W-:-:S07]  /*32d0*/  IMAD.MOV.U32 R9, RZ, RZ, R6 ;  /* 0x000000ffff097224 */ /* 0x000fce00078e0006 */
.L_x_423:
        /* <DEDUP_REMOVED lines=20> */
.L_x_443:
[----:B------:R-:W-:Y:S05]  /*3420*/  BSYNC.RECONVERGENT B1 ;  /* 0x0000000000017941 */ /* 0x000fea0003800200 */
.L_x_442:
        /* <DEDUP_REMOVED lines=9> */
.L_x_445:
[----:B------:R-:W-:Y:S05]  /*34c0*/  BSYNC.RECONVERGENT B1 ;  /* 0x0000000000017941 */ /* 0x000fea0003800200 */
.L_x_444:
        /* <DEDUP_REMOVED lines=9> */
.L_x_447:
[----:B------:R-:W-:Y:S05]  /*3560*/  BSYNC.RECONVERGENT B1 ;  /* 0x0000000000017941 */ /* 0x000fea0003800200 */
.L_x_446:
        /* <DEDUP_REMOVED lines=9> */
.L_x_449:
[----:B------:R-:W-:Y:S05]  /*3600*/  BSYNC.RECONVERGENT B1 ;  /* 0x0000000000017941 */ /* 0x000fea0003800200 */
.L_x_448:
[----:B------:R-:W-:-:S07]  /*3610*/  VIADD R9, R9, 0x4 ;  /* 0x0000000409097836 */ /* 0x000fce0000000000 */
.L_x_441:
        /* <DEDUP_REMOVED lines=17> */
.L_x_452:
[----:B------:R-:W-:Y:S05]  /*3730*/  BSYNC.RECONVERGENT B1 ;  /* 0x0000000000017941 */ /* 0x000fea0003800200 */
.L_x_451:
        /* <DEDUP_REMOVED lines=9> */
.L_x_454:
[----:B------:R-:W-:Y:S05]  /*37d0*/  BSYNC.RECONVERGENT B1 ;  /* 0x0000000000017941 */ /* 0x000fea0003800200 */
.L_x_453:
[----:B------:R-:W-:-:S07]  /*37e0*/  VIADD R9, R9, 0x2 ;  /* 0x0000000209097836 */ /* 0x000fce0000000000 */
.L_x_450:
        /* <DEDUP_REMOVED lines=11> */
.L_x_388:
[----:B------:R-:W-:Y:S05]  /*38a0*/  BSYNC.RECONVERGENT B0 ;  /* 0x0000000000007941 */ /* 0x000fea0003800200 */
.L_x_387:
        /* <DEDUP_REMOVED lines=17> */
.L_x_456:
        /* <DEDUP_REMOVED lines=12> */
.L_x_554:


//--------------------- .text._ZN3cub18CUB_300001_SM_10006detail10radix_sort31DeviceRadixSortSingleTileKernelINS1_5radix10policy_hubIdiyE10Policy1000ELNS0_9SortOrderE0EdiyNS1_21identity_decomposer_tEEEvPKT1_PSA_PKT2_PSE_T3_iiT4_ --------------------------
	.section	.text._ZN3cub18CUB_300001_SM_10006detail10radix_sort31DeviceRadixSortSingleTileKernelINS1_5radix10policy_hubIdiyE10Policy1000ELNS0_9SortOrderE0EdiyNS1_21identity_decomposer_tEEEvPKT1_PSA_PKT2_PSE_T3_iiT4_,"ax",@progbits
	.align	128
        .global         _ZN3cub18CUB_300001_SM_10006detail10radix_sort31DeviceRadixSortSingleTileKernelINS1_5radix10policy_hubIdiyE10Policy1000ELNS0_9SortOrderE0EdiyNS1_21identity_decomposer_tEEEvPKT1_PSA_PKT2_PSE_T3_iiT4_
        .type           _ZN3cub18CUB_300001_SM_10006detail10radix_sort31DeviceRadixSortSingleTileKernelINS1_5radix10policy_hubIdiyE10Policy1000ELNS0_9SortOrderE0EdiyNS1_21identity_decomposer_tEEEvPKT1_PSA_PKT2_PSE_T3_iiT4_,@function
        .size           _ZN3cub18CUB_300001_SM_10006detail10radix_sort31DeviceRadixSortSingleTileKernelINS1_5radix10policy_hubIdiyE10Policy1000ELNS0_9SortOrderE0EdiyNS1_21identity_decomposer_tEEEvPKT1_PSA_PKT2_PSE_T3_iiT4_,(.L_x_555 - _ZN3cub18CUB_300001_SM_10006detail10radix_sort31DeviceRadixSortSingleTileKernelINS1_5radix10policy_hubIdiyE10Policy1000ELNS0_9SortOrderE0EdiyNS1_21identity_decomposer_tEEEvPKT1_PSA_PKT2_PSE_T3_iiT4_)
        .other          _ZN3cub18CUB_300001_SM_10006detail10radix_sort31DeviceRadixSortSingleTileKernelINS1_5radix10policy_hubIdiyE10Policy1000ELNS0_9SortOrderE0EdiyNS1_21identity_decomposer_tEEEvPKT1_PSA_PKT2_PSE_T3_iiT4_,@"STO_CUDA_ENTRY STV_DEFAULT"
_ZN3cub18CUB_300001_SM_10006detail10radix_sort31DeviceRadixSortSingleTileKernelINS1_5radix10policy_hubIdiyE10Policy1000ELNS0_9SortOrderE0EdiyNS1_21identity_decomposer_tEEEvPKT1_PSA_PKT2_PSE_T3_iiT4_:
.text._ZN3cub18CUB_300001_SM_10006detail10radix_sort31DeviceRadixSortSingleTileKernelINS1_5radix10policy_hubIdiyE10Policy1000ELNS0_9SortOrderE0EdiyNS1_21identity_decomposer_tEEEvPKT1_PSA_PKT2_PSE_T3_iiT4_:
[----:B------:R-:W-:Y:S01]  /*0000*/  LDC R1, c[0x0][0x37c] ;  /* 0x0000df00ff017b82 */ /* 0x000fe20000000800 */
[----:B------:R-:W0:Y:S01]  /*0010*/  S2R R0, SR_TID.X ;  /* 0x0000000000007919 */ /* 0x000e220000002100 */
[----:B------:R-:W1:Y:S06]  /*0020*/  LDCU UR4, c[0x0][0x3a0] ;  /* 0x00007400ff0477ac */ /* 0x000e6c0008000800 */
[----:B------:R-:W2:Y:S01]  /*0030*/  LDC.64 R2, c[0x0][0x380] ;  /* 0x0000e000ff027b82 */ /* 0x000ea20000000a00 */
[----:B------:R-:W-:Y:S01]  /*0040*/  IMAD.MOV.U32 R5, RZ, RZ, 0x7fffffff ;  /* 0x7fffffffff057424 */ /* 0x000fe200078e00ff */
[----:B------:R-:W3:Y:S01]  /*0050*/  LDCU.64 UR10, c[0x0][0x358] ;  /* 0x00006b00ff0a77ac */ /* 0x000ee20008000a00 */
[----:B------:R-:W-:-:S02]  /*0060*/  IMAD.MOV.U32 R7, RZ, RZ, 0x7fffffff ;  /* 0x7fffffffff077424 */ /* 0x000fc400078e00ff */
[----:B------:R-:W-:Y:S02]  /*0070*/  IMAD.MOV.U32 R8, RZ, RZ, -0x1 ;  /* 0xffffffffff087424 */ /* 0x000fe400078e00ff */
[----:B------:R-:W-:Y:S02]  /*0080*/  IMAD.MOV.U32 R9, RZ, RZ, 0x7fffffff ;  /* 0x7fffffffff097424 */ /* 0x000fe400078e00ff */
[----:B------:R-:W-:Y:S02]  /*0090*/  IMAD.MOV.U32 R10, RZ, RZ, -0x1 ;  /* 0xffffffffff0a7424 */ /* 0x000fe400078e00ff */
[----:B------:R-:W-:Y:S02]  /*00a0*/  IMAD.MOV.U32 R11, RZ, RZ, 0x7fffffff ;  /* 0x7fffffffff0b7424 */ /* 0x000fe400078e00ff */
[----:B------:R-:W-:Y:S02]  /*00b0*/  IMAD.MOV.U32 R18, RZ, RZ, -0x1 ;  /* 0xffffffffff127424 */ /* 0x000fe400078e00ff */
        /* <DEDUP_REMOVED lines=8> */
[----:B------:R-:W-:Y:S01]  /*0140*/  IMAD.MOV.U32 R27, RZ, RZ, 0x7fffffff ;  /* 0x7fffffffff1b7424 */ /* 0x000fe200078e00ff */
[----:B------:R-:W4:Y:S01]  /*0150*/  S2UR UR6, SR_CgaCtaId ;  /* 0x00000000000679c3 */ /* 0x000f220000008800 */
[----:B0-----:R-:W-:Y:S01]  /*0160*/  IMAD R15, R0, 0x9, RZ ;  /* 0x00000009000f7824 */ /* 0x001fe200078e02ff */
[----:B------:R-:W0:Y:S01]  /*0170*/  S2R R93, SR_LANEID ;  /* 0x00000000005d7919 */ /* 0x000e220000000000 */
[----:B------:R-:W0:Y:S02]  /*0180*/  LDCU UR9, c[0x0][0x3ac] ;  /* 0x00007580ff0977ac */ /* 0x000e240008000800 */
[C---:B------:R-:W-:Y:S01]  /*0190*/  VIADD R4, R15.reuse, 0x1 ;  /* 0x000000010f047836 */ /* 0x040fe20000000000 */
[C---:B-1----:R-:W-:Y:S01]  /*01a0*/  ISETP.GE.AND P1, PT, R15.reuse, UR4, PT ;  /* 0x000000040f007c0c */ /* 0x042fe2000bf26270 */
[----:B------:R-:W-:-:S02]  /*01b0*/  VIADD R6, R15, 0x2 ;  /* 0x000000020f067836 */ /* 0x000fc40000000000 */
[C---:B--2---:R-:W-:Y:S01]  /*01c0*/  IMAD.WIDE.U32 R2, R15.reuse, 0x8, R2 ;  /* 0x000000080f027825 */ /* 0x044fe200078e0002 */
[----:B------:R-:W-:Y:S02]  /*01d0*/  ISETP.GE.AND P2, PT, R4, UR4, PT ;  /* 0x0000000404007c0c */ /* 0x000fe4000bf46270 */
[----:B------:R-:W-:Y:S01]  /*01e0*/  ISETP.GE.AND P0, PT, R6, UR4, PT ;  /* 0x0000000406007c0c */ /* 0x000fe2000bf06270 */
[----:B------:R-:W-:Y:S01]  /*01f0*/  IMAD.MOV.U32 R4, RZ, RZ, -0x1 ;  /* 0xffffffffff047424 */ /* 0x000fe200078e00ff */
[----:B------:R-:W-:Y:S01]  /*0200*/  P2R R16, PR, RZ, 0x2 ;  /* 0x00000002ff107803 */ /* 0x000fe20000000000 */
[----:B------:R-:W-:Y:S01]  /*0210*/  VIADD R6, R15, 0x3 ;  /* 0x000000030f067836 */ /* 0x000fe20000000000 */
[----:B------:R-:W-:-:S03]  /*0220*/  P2R R17, PR, RZ, 0x4 ;  /* 0x00000004ff117803 */ /* 0x000fc60000000000 */
[----:B---3--:R-:W2:Y:S01]  /*0230*/  @!P1 LDG.E.64 R4, desc[UR10][R2.64] ;  /* 0x0000000a02049981 */ /* 0x008ea2000c1e1b00 */
[----:B------:R-:W-:Y:S01]  /*0240*/  ISETP.GE.AND P1, PT, R6, UR4, PT ;  /* 0x0000000406007c0c */ /* 0x000fe2000bf26270 */
[----:B------:R-:W-:Y:S02]  /*0250*/  IMAD.MOV.U32 R6, RZ, RZ, -0x1 ;  /* 0xffffffffff067424 */ /* 0x000fe400078e00ff */
[C---:B------:R-:W-:Y:S02]  /*0260*/  VIADD R12, R15.reuse, 0x4 ;  /* 0x000000040f0c7836 */ /* 0x040fe40000000000 */
[C---:B------:R-:W-:Y:S01]  /*0270*/  VIADD R13, R15.reuse, 0x5 ;  /* 0x000000050f0d7836 */ /* 0x040fe20000000000 */
[----:B------:R-:W3:Y:S01]  /*0280*/  @!P0 LDG.E.64 R8, desc[UR10][R2.64+0x10] ;  /* 0x0000100a02088981 */ /* 0x000ee2000c1e1b00 */
[----:B------:R-:W-:-:S03]  /*0290*/  VIADD R14, R15, 0x6 ;  /* 0x000000060f0e7836 */ /* 0x000fc60000000000 */
[----:B------:R-:W3:Y:S01]  /*02a0*/  @!P2 LDG.E.64 R6, desc[UR10][R2.64+0x8] ;  /* 0x0000080a0206a981 */ /* 0x000ee2000c1e1b00 */
[----:B------:R-:W-:Y:S02]  /*02b0*/  ISETP.GE.AND P2, PT, R12, UR4, PT ;  /* 0x000000040c007c0c */ /* 0x000fe4000bf46270 */
[----:B------:R-:W-:Y:S01]  /*02c0*/  ISETP.GE.AND P3, PT, R13, UR4, PT ;  /* 0x000000040d007c0c */ /* 0x000fe2000bf66270 */
[----:B------:R-:W3:Y:S01]  /*02d0*/  @!P1 LDG.E.64 R10, desc[UR10][R2.64+0x18] ;  /* 0x0000180a020a9981 */ /* 0x000ee2000c1e1b00 */
[----:B------:R-:W-:Y:S02]  /*02e0*/  ISETP.GE.AND P4, PT, R14, UR4, PT ;  /* 0x000000040e007c0c */ /* 0x000fe4000bf86270 */
[----:B------:R-:W-:Y:S01]  /*02f0*/  P2R R37, PR, RZ, 0x1 ;  /* 0x00000001ff257803 */ /* 0x000fe20000000000 */
[----:B------:R-:W-:Y:S01]  /*0300*/  VIADD R14, R15, 0x7 ;  /* 0x000000070f0e7836 */ /* 0x000fe20000000000 */
[----:B------:R-:W-:Y:S01]  /*0310*/  ISETP.NE.AND P0, PT, R17, RZ, PT ;  /* 0x000000ff1100720c */ /* 0x000fe20003f05270 */
[----:B------:R-:W1:Y:S03]  /*0320*/  LDC.64 R12, c[0x0][0x390] ;  /* 0x0000e400ff0c7b82 */ /* 0x000e660000000a00 */
[----:B------:R-:W-:Y:S01]  /*0330*/  P2R R17, PR, RZ, 0x1 ;  /* 0x00000001ff117803 */ /* 0x000fe20000000000 */
[----:B------:R-:W3:Y:S01]  /*0340*/  @!P2 LDG.E.64 R18, desc[UR10][R2.64+0x20] ;  /* 0x0000200a0212a981 */ /* 0x000ee2000c1e1b00 */
[----:B------:R-:W-:Y:S01]  /*0350*/  ISETP.NE.AND P0, PT, R16, RZ, PT ;  /* 0x000000ff1000720c */ /* 0x000fe20003f05270 */
[C---:B------:R-:W-:Y:S01]  /*0360*/  VIADD R16, R15.reuse, 0x8 ;  /* 0x000000080f107836 */ /* 0x040fe20000000000 */
[----:B------:R-:W-:Y:S01]  /*0370*/  ISETP.GE.AND P5, PT, R14, UR4, PT ;  /* 0x000000040e007c0c */ /* 0x000fe2000bfa6270 */
[----:B------:R-:W3:Y:S03]  /*0380*/  @!P3 LDG.E.64 R20, desc[UR10][R2.64+0x28] ;  /* 0x0000280a0214b981 */ /* 0x000ee6000c1e1b00 */
[----:B------:R-:W-:Y:S01]  /*0390*/  ISETP.GE.AND P6, PT, R16, UR4, PT ;  /* 0x0000000410007c0c */ /* 0x000fe2000bfc6270 */
[----:B------:R-:W3:Y:S01]  /*03a0*/  @!P4 LDG.E.64 R22, desc[UR10][R2.64+0x30] ;  /* 0x0000300a0216c981 */ /* 0x000ee2000c1e1b00 */
[----:B------:R-:W4:Y:S07]  /*03b0*/  LDCU.64 UR4, c[0x0][0x3a8] ;  /* 0x00007500ff0477ac */ /* 0x000f2e0008000a00 */
[----:B------:R-:W3:Y:S04]  /*03c0*/  @!P5 LDG.E.64 R24, desc[UR10][R2.64+0x38] ;  /* 0x0000380a0218d981 */ /* 0x000ee8000c1e1b00 */
[----:B------:R0:W3:Y:S01]  /*03d0*/  @!P6 LDG.E.64 R26, desc[UR10][R2.64+0x40] ;  /* 0x0000400a021ae981 */ /* 0x0000e2000c1e1b00 */
[----:B-1----:R-:W-:Y:S01]  /*03e0*/  IMAD.WIDE.U32 R12, R15, 0x4, R12 ;  /* 0x000000040f0c7825 */ /* 0x002fe200078e000c */
[----:B------:R-:W-:Y:S06]  /*03f0*/  BAR.SYNC.DEFER_BLOCKING 0x0 ;  /* 0x0000000000007b1d */ /* 0x000fec0000010000 */
[----:B------:R-:W5:Y:S01]  /*0400*/  @!P0 LDG.E R36, desc[UR10][R12.64] ;  /* 0x0000000a0c248981 */ /* 0x000f62000c1e1900 */
[----:B------:R-:W-:-:S03]  /*0410*/  ISETP.NE.AND P0, PT, R17, RZ, PT ;  /* 0x000000ff1100720c */ /* 0x000fc60003f05270 */
[----:B------:R-:W5:Y:S04]  /*0420*/  @!P1 LDG.E R33, desc[UR10][R12.64+0xc] ;  /* 0x00000c0a0c219981 */ /* 0x000f68000c1e1900 */
[----:B------:R-:W5:Y:S04]  /*0430*/  @!P2 LDG.E R32, desc[UR10][R12.64+0x10] ;  /* 0x0000100a0c20a981 */ /* 0x000f68000c1e1900 */
[----:B------:R-:W5:Y:S04]  /*0440*/  @!P3 LDG.E R31, desc[UR10][R12.64+0x14] ;  /* 0x0000140a0c1fb981 */ /* 0x000f68000c1e1900 */
[----:B------:R-:W5:Y:S01]  /*0450*/  @!P0 LDG.E R35, desc[UR10][R12.64+0x4] ;  /* 0x0000040a0c238981 */ /* 0x000f62000c1e1900 */
[----:B------:R-:W-:Y:S01]  /*0460*/  ISETP.NE.AND P0, PT, R37, RZ, PT ;  /* 0x000000ff2500720c */ /* 0x000fe20003f05270 */
[----:B------:R-:W-:-:S02]  /*0470*/  IMAD.MOV.U32 R37, RZ, RZ, -0x1 ;  /* 0xffffffffff257424 */ /* 0x000fc400078e00ff */
[----:B------:R-:W5:Y:S04]  /*0480*/  @!P4 LDG.E R30, desc[UR10][R12.64+0x18] ;  /* 0x0000180a0c1ec981 */ /* 0x000f68000c1e1900 */
[----:B------:R-:W5:Y:S04]  /*0490*/  @!P5 LDG.E R29, desc[UR10][R12.64+0x1c] ;  /* 0x00001c0a0c1dd981 */ /* 0x000f68000c1e1900 */
[----:B------:R-:W5:Y:S04]  /*04a0*/  @!P6 LDG.E R28, desc[UR10][R12.64+0x20] ;  /* 0x0000200a0c1ce981 */ /* 0x000f68000c1e1900 */
[----:B------:R1:W5:Y:S01]  /*04b0*/  @!P0 LDG.E R34, desc[UR10][R12.64+0x8] ;  /* 0x0000080a0c228981 */ /* 0x000362000c1e1900 */
[----:B----4-:R-:W-:-:S02]  /*04c0*/  UIADD3 UR7, UPT, UPT, UR4, 0x6, URZ ;  /* 0x0000000604077890 */ /* 0x010fc4000fffe0ff */
[----:B------:R-:W-:-:S03]  /*04d0*/  UIADD3 UR5, UPT, UPT, -UR4, UR5, URZ ;  /* 0x0000000504057290 */ /* 0x000fc6000fffe1ff */
[----:B------:R-:W-:Y:S02]  /*04e0*/  UMOV UR4, 0x400 ;  /* 0x0000040000047882 */ /* 0x000fe40000000000 */
[----:B------:R-:W-:-:S06]  /*04f0*/  ULEA UR4, UR6, UR4, 0x18 ;  /* 0x0000000406047291 */ /* 0x000fcc000f8ec0ff */
[----:B------:R-:W-:-:S05]  /*0500*/  LEA R39, R0, UR4, 0x2 ;  /* 0x0000000400277c11 */ /* 0x000fca000f8e10ff */
[----:B------:R-:W-:Y:S01]  /*0510*/  IMAD R41, R0, 0x80, R39 ;  /* 0x0000008000297824 */ /* 0x000fe200078e0227 */
[----:B------:R-:W-:-:S03]  /*0520*/  SHF.R.U32.HI R94, RZ, 0x5, R0 ;  /* 0x00000005ff5e7819 */ /* 0x000fc60000011600 */
[----:B------:R-:W-:Y:S01]  /*0530*/  IMAD R43, R0, -0x3c, R41 ;  /* 0xffffffc4002b7824 */ /* 0x000fe200078e0229 */
[----:B------:R-:W-:Y:S01]  /*0540*/  LEA R38, R94, UR4, 0x2 ;  /* 0x000000045e267c11 */ /* 0x000fe2000f8e10ff */
[----:B------:R-:W-:Y:S01]  /*0550*/  BAR.SYNC.DEFER_BLOCKING 0x0 ;  /* 0x0000000000007b1d */ /* 0x000fe20000010000 */
[----:B--2---:R-:W-:-:S04]  /*0560*/  ISETP.GT.U32.AND P0, PT, R4, -0x1, PT ;  /* 0xffffffff0400780c */ /* 0x004fc80003f04070 */
[----:B------:R-:W-:Y:S02]  /*0570*/  ISETP.GT.AND.EX P0, PT, R5, -0x1, PT, P0 ;  /* 0xffffffff0500780c */ /* 0x000fe40003f04300 */
[----:B---3--:R-:W-:Y:S02]  /*0580*/  ISETP.GT.U32.AND P2, PT, R8, -0x1, PT ;  /* 0xffffffff0800780c */ /* 0x008fe40003f44070 */
[----:B------:R-:W-:Y:S02]  /*0590*/  ISETP.GT.U32.AND P1, PT, R6, -0x1, PT ;  /* 0xffffffff0600780c */ /* 0x000fe40003f24070 */
[----:B0-----:R-:W-:Y:S02]  /*05a0*/  SEL R3, RZ, 0xffffffff, P0 ;  /* 0xffffffffff037807 */ /* 0x001fe40000000000 */
[----:B------:R-:W-:Y:S02]  /*05b0*/  SEL R15, R37, 0x80000000, !P0 ;  /* 0x80000000250f7807 */ /* 0x000fe40004000000 */
[----:B------:R-:W-:-:S02]  /*05c0*/  ISETP.GT.AND.EX P0, PT, R7, -0x1, PT, P1 ;  /* 0xffffffff0700780c */ /* 0x000fc40003f04310 */
[----:B------:R-:W-:Y:S02]  /*05d0*/  ISETP.GT.AND.EX P1, PT, R9, -0x1, PT, P2 ;  /* 0xffffffff0900780c */ /* 0x000fe40003f24320 */
[----:B------:R-:W-:Y:S02]  /*05e0*/  ISETP.GT.U32.AND P2, PT, R10, -0x1, PT ;  /* 0xffffffff0a00780c */ /* 0x000fe40003f44070 */
[----:B------:R-:W-:Y:S02]  /*05f0*/  LOP3.LUT R2, R3, R4, RZ, 0x3c, !PT ;  /* 0x0000000403027212 */ /* 0x000fe400078e3cff */
[----:B------:R-:W-:Y:S02]  /*0600*/  LOP3.LUT R3, R15, R5, RZ, 0x3c, !PT ;  /* 0x000000050f037212 */ /* 0x000fe400078e3cff */
[----:B-1----:R-:W-:Y:S02]  /*0610*/  SEL R13, RZ, 0xffffffff, P0 ;  /* 0xffffffffff0d7807 */ /* 0x002fe40000000000 */
[----:B------:R-:W-:-:S02]  /*0620*/  SEL R17, R37, 0x80000000, !P0 ;  /* 0x8000000025117807 */ /* 0x000fc40004000000 */
[----:B------:R-:W-:Y:S02]  /*0630*/  SEL R5, RZ, 0xffffffff, P1 ;  /* 0xffffffffff057807 */ /* 0x000fe40000800000 */
[----:B------:R-:W-:Y:S02]  /*0640*/  SEL R15, R37, 0x80000000, !P1 ;  /* 0x80000000250f7807 */ /* 0x000fe40004800000 */
[----:B------:R-:W-:Y:S02]  /*0650*/  ISETP.GT.AND.EX P0, PT, R11, -0x1, PT, P2 ;  /* 0xffffffff0b00780c */ /* 0x000fe40003f04320 */
[----:B------:R-:W-:Y:S02]  /*0660*/  ISETP.GT.U32.AND P1, PT, R18, -0x1, PT ;  /* 0xffffffff1200780c */ /* 0x000fe40003f24070 */
[----:B------:R-:W-:Y:S02]  /*0670*/  LOP3.LUT R12, R13, R6, RZ, 0x3c, !PT ;  /* 0x000000060d0c7212 */ /* 0x000fe400078e3cff */
[----:B------:R-:W-:-:S02]  /*0680*/  ISETP.GT.U32.AND P2, PT, R20, -0x1, PT ;  /* 0xffffffff1400780c */ /* 0x000fc40003f44070 */
[----:B------:R-:W-:Y:S02]  /*0690*/  LOP3.LUT R13, R17, R7, RZ, 0x3c, !PT ;  /* 0x00000007110d7212 */ /* 0x000fe400078e3cff */
        /* <DEDUP_REMOVED lines=9> */
[----:B------:R-:W-:Y:S02]  /*0730*/  SEL R9, RZ, 0xffffffff, P0 ;  /* 0xffffffffff097807 */ /* 0x000fe40000000000 */
[----:B------:R-:W-:-:S02]  /*0740*/  SEL R11, R37, 0x80000000, !P0 ;  /* 0x80000000250b7807 */ /* 0x000fc40004000000 */
[----:B------:R-:W-:Y:S02]  /*0750*/  SEL R5, RZ, 0xffffffff, P1 ;  /* 0xffffffffff057807 */ /* 0x000fe40000800000 */
[----:B------:R-:W-:Y:S02]  /*0760*/  SEL R7, R37, 0x80000000, !P1 ;  /* 0x8000000025077807 */ /* 0x000fe40004800000 */
[----:B------:R-:W-:Y:S02]  /*0770*/  ISETP.GT.AND.EX P0, PT, R23, -0x1, PT, P2 ;  /* 0xffffffff1700780c */ /* 0x000fe40003f04320 */
[----:B------:R-:W-:Y:S02]  /*0780*/  LOP3.LUT R20, R5, R20, RZ, 0x3c, !PT ;  /* 0x0000001405147212 */ /* 0x000fe400078e3cff */
[----:B------:R-:W-:Y:S02]  /*0790*/  LOP3.LUT R21, R7, R21, RZ, 0x3c, !PT ;  /* 0x0000001507157212 */ /* 0x000fe400078e3cff */
[----:B------:R-:W-:-:S02]  /*07a0*/  SEL R5, RZ, 0xffffffff, P0 ;  /* 0xffffffffff057807 */ /* 0x000fc40000000000 */
[----:B------:R-:W-:Y:S02]  /*07b0*/  SEL R7, R37, 0x80000000, !P0 ;  /* 0x8000000025077807 */ /* 0x000fe40004000000 */
[----:B------:R-:W-:Y:S02]  /*07c0*/  ISETP.GT.U32.AND P0, PT, R24, -0x1, PT ;  /* 0xffffffff1800780c */ /* 0x000fe40003f04070 */
[----:B------:R-:W-:Y:S02]  /*07d0*/  ISETP.GT.U32.AND P1, PT, R26, -0x1, PT ;  /* 0xffffffff1a00780c */ /* 0x000fe40003f24070 */
[----:B------:R-:W-:Y:S02]  /*07e0*/  ISETP.GT.AND.EX P0, PT, R25, -0x1, PT, P0 ;  /* 0xffffffff1900780c */ /* 0x000fe40003f04300 */
[----:B------:R-:W-:Y:S02]  /*07f0*/  LOP3.LUT R22, R5, R22, RZ, 0x3c, !PT ;  /* 0x0000001605167212 */ /* 0x000fe400078e3cff */
[----:B------:R-:W-:-:S02]  /*0800*/  LOP3.LUT R23, R7, R23, RZ, 0x3c, !PT ;  /* 0x0000001707177212 */ /* 0x000fc400078e3cff */
[----:B------:R-:W-:Y:S02]  /*0810*/  SEL R5, RZ, 0xffffffff, P0 ;  /* 0xffffffffff057807 */ /* 0x000fe40000000000 */
[----:B------:R-:W-:Y:S02]  /*0820*/  SEL R7, R37, 0x80000000, !P0 ;  /* 0x8000000025077807 */ /* 0x000fe40004000000 */
[----:B------:R-:W-:Y:S02]  /*0830*/  ISETP.GT.AND.EX P0, PT, R27, -0x1, PT, P1 ;  /* 0xffffffff1b00780c */ /* 0x000fe40003f04310 */
[----:B------:R-:W-:Y:S02]  /*0840*/  LOP3.LUT R24, R5, R24, RZ, 0x3c, !PT ;  /* 0x0000001805187212 */ /* 0x000fe400078e3cff */
[----:B------:R-:W-:Y:S02]  /*0850*/  LOP3.LUT R25, R7, R25, RZ, 0x3c, !PT ;  /* 0x0000001907197212 */ /* 0x000fe400078e3cff */
[----:B------:R-:W-:-:S02]  /*0860*/  SEL R5, RZ, 0xffffffff, P0 ;  /* 0xffffffffff057807 */ /* 0x000fc40000000000 */
[----:B------:R-:W-:Y:S01]  /*0870*/  SEL R7, R37, 0x80000000, !P0 ;  /* 0x8000000025077807 */ /* 0x000fe20004000000 */
[----:B------:R-:W-:Y:S01]  /*0880*/  IMAD R37, R0, -0x24, R43 ;  /* 0xffffffdc00257824 */ /* 0x000fe200078e022b */
[----:B------:R-:W-:Y:S02]  /*0890*/  LOP3.LUT R18, R9, R18, RZ, 0x3c, !PT ;  /* 0x0000001209127212 */ /* 0x000fe400078e3cff */
[----:B------:R-:W-:Y:S02]  /*08a0*/  LOP3.LUT R19, R11, R19, RZ, 0x3c, !PT ;  /* 0x000000130b137212 */ /* 0x000fe400078e3cff */
[----:B------:R-:W-:Y:S02]  /*08b0*/  LOP3.LUT R26, R5, R26, RZ, 0x3c, !PT ;  /* 0x0000001a051a7212 */ /* 0x000fe400078e3cff */
[----:B------:R-:W-:-:S07]  /*08c0*/  LOP3.LUT R27, R7, R27, RZ, 0x3c, !PT ;  /* 0x0000001b071b7212 */ /* 0x000fce00078e3cff */
.L_x_458:
        /* <DEDUP_REMOVED lines=373> */
[----:B------:R-:W-:Y:S01]  /*2020*/  UIADD3 UR7, UPT, UPT, UR7, 0x6, URZ ;  /* 0x0000000607077890 */ /* 0x000fe2000fffe0ff */
[----:B------:R-:W-:Y:S01]  /*2030*/  LEA R9, R48, UR4, 0x3 ;  /* 0x0000000430097c11 */ /* 0x000fe2000f8e18ff */
[----:B------:R0:W-:Y:S01]  /*2040*/  STS.64 [R5], R2 ;  /* 0x0000000205007388 */ /* 0x0001e20000000a00 */
[----:B------:R-:W-:Y:S01]  /*2050*/  LEA R11, R8, UR4, 0x3 ;  /* 0x00000004080b7c11 */ /* 0x000fe2000f8e18ff */
[----:B------:R-:W-:Y:S01]  /*2060*/  IMAD R47, R40, -0x4, R5 ;  /* 0xfffffffc282f7824 */ /* 0x000fe200078e0205 */
[----:B------:R-:W-:Y:S01]  /*2070*/  UIADD3 UR5, UPT, UPT, UR5, -0x6, URZ ;  /* 0xfffffffa05057890 */ /* 0x000fe2000fffe0ff */
[----:B------:R1:W-:Y:S01]  /*2080*/  STS.64 [R7], R12 ;  /* 0x0000000c07007388 */ /* 0x0003e20000000a00 */
[----:B------:R-:W-:-:S02]  /*2090*/  IMAD R6, R6, -0x4, R7 ;  /* 0xfffffffc06067824 */ /* 0x000fc400078e0207 */
[----:B------:R-:W-:Y:S01]  /*20a0*/  IMAD R49, R48, -0x4, R9 ;  /* 0xfffffffc30317824 */ /* 0x000fe200078e0209 */
[----:B------:R2:W-:Y:S01]  /*20b0*/  STS.64 [R9], R14 ;  /* 0x0000000e09007388 */ /* 0x0005e20000000a00 */
[----:B------:R-:W-:Y:S01]  /*20c0*/  IMAD R8, R8, -0x4, R11 ;  /* 0xfffffffc08087824 */ /* 0x000fe200078e020b */
[----:B0-----:R-:W-:Y:S02]  /*20d0*/  LEA R3, R52, UR4, 0x3 ;  /* 0x0000000434037c11 */ /* 0x001fe4000f8e18ff */
[----:B------:R0:W-:Y:S01]  /*20e0*/  STS.64 [R11], R16 ;  /* 0x000000100b007388 */ /* 0x0001e20000000a00 */
[----:B------:R-:W-:Y:S02]  /*20f0*/  LEA R5, R10, UR4, 0x3 ;  /* 0x000000040a057c11 */ /* 0x000fe4000f8e18ff */
[----:B-1----:R-:W-:Y:S01]  /*2100*/  LEA R7, R56, UR4, 0x3 ;  /* 0x0000000438077c11 */ /* 0x002fe2000f8e18ff */
[----:B------:R-:W-:Y:S01]  /*2110*/  STS.64 [R3], R18 ;  /* 0x0000001203007388 */ /* 0x000fe20000000a00 */
[----:B------:R-:W-:-:S02]  /*2120*/  IMAD R51, R52, -0x4, R3 ;  /* 0xfffffffc34337824 */ /* 0x000fc400078e0203 */
[----:B------:R-:W-:Y:S01]  /*2130*/  IMAD R10, R10, -0x4, R5 ;  /* 0xfffffffc0a0a7824 */ /* 0x000fe200078e0205 */
[----:B------:R1:W-:Y:S01]  /*2140*/  STS.64 [R5], R20 ;  /* 0x0000001405007388 */ /* 0x0003e20000000a00 */
[----:B--2---:R-:W-:Y:S01]  /*2150*/  LEA R9, R58, UR4, 0x3 ;  /* 0x000000043a097c11 */ /* 0x004fe2000f8e18ff */
[----:B------:R-:W-:Y:S01]  /*2160*/  IMAD R53, R56, -0x4, R7 ;  /* 0xfffffffc38357824 */ /* 0x000fe200078e0207 */
[----:B0-----:R-:W-:Y:S01]  /*2170*/  LEA R11, R60, UR4, 0x3 ;  /* 0x000000043c0b7c11 */ /* 0x001fe2000f8e18ff */
[----:B------:R0:W-:Y:S02]  /*2180*/  STS.64 [R7], R22 ;  /* 0x0000001607007388 */ /* 0x0001e40000000a00 */
[----:B------:R-:W-:Y:S02]  /*2190*/  IMAD R40, R58, -0x4, R9 ;  /* 0xfffffffc3a287824 */ /* 0x000fe400078e0209 */
[----:B------:R0:W-:Y:S01]  /*21a0*/  STS.64 [R9], R24 ;  /* 0x0000001809007388 */ /* 0x0001e20000000a00 */
[----:B------:R-:W-:-:S02]  /*21b0*/  IMAD R55, R60, -0x4, R11 ;  /* 0xfffffffc3c377824 */ /* 0x000fc400078e020b */
[----:B-1----:R-:W-:-:S05]  /*21c0*/  IMAD.MOV.U32 R5, RZ, RZ, R27 ;  /* 0x000000ffff057224 */ /* 0x002fca00078e001b */
        /* <DEDUP_REMOVED lines=12> */
[----:B-----5:R0:W-:Y:S04]  /*2290*/  STS [R47], R36 ;  /* 0x000000242f007388 */ /* 0x0201e80000000800 */
[----:B------:R0:W-:Y:S04]  /*22a0*/  STS [R6], R35 ;  /* 0x0000002306007388 */ /* 0x0001e80000000800 */
[----:B------:R0:W-:Y:S04]  /*22b0*/  STS [R49], R34 ;  /* 0x0000002231007388 */ /* 0x0001e80000000800 */
[----:B------:R0:W-:Y:S04]  /*22c0*/  STS [R8], R33 ;  /* 0x0000002108007388 */ /* 0x0001e80000000800 */
[----:B------:R0:W-:Y:S04]  /*22d0*/  STS [R51], R32 ;  /* 0x0000002033007388 */ /* 0x0001e80000000800 */
[----:B------:R0:W-:Y:S04]  /*22e0*/  STS [R10], R31 ;  /* 0x0000001f0a007388 */ /* 0x0001e80000000800 */
[----:B------:R0:W-:Y:S04]  /*22f0*/  STS [R53], R30 ;  /* 0x0000001e35007388 */ /* 0x0001e80000000800 */
[----:B------:R0:W-:Y:S04]  /*2300*/  STS [R40], R29 ;  /* 0x0000001d28007388 */ /* 0x0001e80000000800 */
[----:B------:R0:W-:Y:S01]  /*2310*/  STS [R55], R28 ;  /* 0x0000001c37007388 */ /* 0x0001e20000000800 */
[----:B------:R-:W-:Y:S06]  /*2320*/  BAR.SYNC.DEFER_BLOCKING 0x0 ;  /* 0x0000000000007b1d */ /* 0x000fec0000010000 */
[----:B------:R0:W0:Y:S04]  /*2330*/  LDS R36, [R37] ;  /* 0x0000000025247984 */ /* 0x0000280000000800 */
[----:B------:R0:W0:Y:S04]  /*2340*/  LDS R35, [R37+0x4] ;  /* 0x0000040025237984 */ /* 0x0000280000000800 */
[----:B------:R0:W0:Y:S04]  /*2350*/  LDS R34, [R37+0x8] ;  /* 0x0000080025227984 */ /* 0x0000280000000800 */
[----:B------:R0:W0:Y:S04]  /*2360*/  LDS R33, [R37+0xc] ;  /* 0x00000c0025217984 */ /* 0x0000280000000800 */
[----:B------:R0:W0:Y:S04]  /*2370*/  LDS R32, [R37+0x10] ;  /* 0x0000100025207984 */ /* 0x0000280000000800 */
[----:B------:R0:W0:Y:S04]  /*2380*/  LDS R31, [R37+0x14] ;  /* 0x00001400251f7984 */ /* 0x0000280000000800 */
[----:B------:R0:W0:Y:S04]  /*2390*/  LDS R30, [R37+0x18] ;  /* 0x00001800251e7984 */ /* 0x0000280000000800 */
[----:B------:R0:W0:Y:S04]  /*23a0*/  LDS R29, [R37+0x1c] ;  /* 0x00001c00251d7984 */ /* 0x0000280000000800 */
[----:B------:R0:W0:Y:S01]  /*23b0*/  LDS R28, [R37+0x20] ;  /* 0x00002000251c7984 */ /* 0x0000220000000800 */
[----:B------:R-:W-:Y:S06]  /*23c0*/  BAR.SYNC.DEFER_BLOCKING 0x0 ;  /* 0x0000000000007b1d */ /* 0x000fec0000010000 */
[----:B-1234-:R-:W-:Y:S05]  /*23d0*/  BRA `(.L_x_458) ;  /* 0xffffffe4003c7947 */ /* 0x01efea000383ffff */
.L_x_457:
[----:B------:R-:W-:Y:S01]  /*23e0*/  LEA R5, R40, UR4, 0x3 ;  /* 0x0000000428057c11 */ /* 0x000fe2000f8e18ff */
[----:B------:R-:W-:Y:S01]  /*23f0*/  IMAD R37, R0, -0x1c, R37 ;  /* 0xffffffe400257824 */ /* 0x000fe200078e0225 */
[----:B------:R-:W-:Y:S01]  /*2400*/  LEA R7, R6, UR4, 0x3 ;  /* 0x0000000406077c11 */ /* 0x000fe2000f8e18ff */
[----:B------:R-:W-:Y:S01]  /*2410*/  BSSY.RECONVERGENT B0, `(.L_x_459) ;  /* 0x0000053000007945 */ /* 0x000fe20003800200 */
[----:B------:R-:W-:Y:S01]  /*2420*/  LEA R9, R48, UR4, 0x3 ;  /* 0x0000000430097c11 */ /* 0x000fe2000f8e18ff */
[----:B------:R0:W-:Y:S01]  /*2430*/  STS.64 [R5], R2 ;  /* 0x0000000205007388 */ /* 0x0001e20000000a00 */
[----:B------:R-:W-:Y:S01]  /*2440*/  LEA R11, R8, UR4, 0x3 ;  /* 0x00000004080b7c11 */ /* 0x000fe2000f8e18ff */
[----:B------:R-:W-:Y:S02]  /*2450*/  IMAD R39, R40, -0x4, R5 ;  /* 0xfffffffc28277824 */ /* 0x000fe400078e0205 */
[----:B------:R-:W-:Y:S01]  /*2460*/  IMAD R38, R6, -0x4, R7 ;  /* 0xfffffffc06267824 */ /* 0x000fe200078e0207 */
[----:B------:R1:W-:Y:S01]  /*2470*/  STS.64 [R7], R12 ;  /* 0x0000000c07007388 */ /* 0x0003e20000000a00 */
[----:B------:R-:W-:-:S02]  /*2480*/  IMAD R41, R48, -0x4, R9 ;  /* 0xfffffffc30297824 */ /* 0x000fc400078e0209 */
[----:B------:R-:W-:Y:S01]  /*2490*/  IMAD R40, R8, -0x4, R11 ;  /* 0xfffffffc08287824 */ /* 0x000fe200078e020b */
[----:B------:R2:W-:Y:S01]  /*24a0*/  STS.64 [R9], R14 ;  /* 0x0000000e09007388 */ /* 0x0005e20000000a00 */
[----:B0-----:R-:W-:-:S03]  /*24b0*/  LEA R3, R52, UR4, 0x3 ;  /* 0x0000000434037c11 */ /* 0x001fc6000f8e18ff */
[----:B------:R0:W-:Y:S01]  /*24c0*/  STS.64 [R11], R16 ;  /* 0x000000100b007388 */ /* 0x0001e20000000a00 */
[----:B------:R-:W-:Y:S02]  /*24d0*/  LEA R5, R10, UR4, 0x3 ;  /* 0x000000040a057c11 */ /* 0x000fe4000f8e18ff */
[----:B-1----:R-:W-:Y:S01]  /*24e0*/  LEA R7, R56, UR4, 0x3 ;  /* 0x0000000438077c11 */ /* 0x002fe2000f8e18ff */
[----:B------:R-:W-:Y:S01]  /*24f0*/  STS.64 [R3], R18 ;  /* 0x0000001203007388 */ /* 0x000fe20000000a00 */
[----:B------:R-:W-:Y:S01]  /*2500*/  IMAD R43, R52, -0x4, R3 ;  /* 0xfffffffc342b7824 */ /* 0x000fe200078e0203 */
[----:B--2---:R-:W-:Y:S02]  /*2510*/  LEA R9, R58, UR4, 0x3 ;  /* 0x000000043a097c11 */ /* 0x004fe4000f8e18ff */
[----:B------:R-:W-:Y:S01]  /*2520*/  STS.64 [R5], R20 ;  /* 0x0000001405007388 */ /* 0x000fe20000000a00 */
[----:B------:R-:W-:Y:S01]  /*2530*/  LEA R15, R60, UR4, 0x3 ;  /* 0x000000043c0f7c11 */ /* 0x000fe2000f8e18ff */
[----:B------:R-:W-:Y:S01]  /*2540*/  IMAD R42, R10, -0x4, R5 ;  /* 0xfffffffc0a2a7824 */ /* 0x000fe200078e0205 */
[----:B------:R-:W1:Y:S01]  /*2550*/  LDCU.64 UR4, c[0x0][0x3a0] ;  /* 0x00007400ff0477ac */ /* 0x000e620008000a00 */
[----:B------:R-:W-:Y:S01]  /*2560*/  STS.64 [R7], R22 ;  /* 0x0000001607007388 */ /* 0x000fe20000000a00 */
[----:B------:R-:W-:Y:S01]  /*2570*/  IMAD R45, R56, -0x4, R7 ;  /* 0xfffffffc382d7824 */ /* 0x000fe200078e0207 */
[----:B0-----:R-:W0:Y:S01]  /*2580*/  LDC.64 R16, c[0x0][0x398] ;  /* 0x0000e600ff107b82 */ /* 0x001e220000000a00 */
[----:B------:R-:W-:Y:S01]  /*2590*/  IMAD R58, R58, -0x4, R9 ;  /* 0xfffffffc3a3a7824 */ /* 0x000fe200078e0209 */
[----:B------:R2:W-:Y:S01]  /*25a0*/  STS.64 [R9], R24 ;  /* 0x0000001809007388 */ /* 0x0005e20000000a00 */
[----:B------:R-:W-:-:S03]  /*25b0*/  IMAD R47, R60, -0x4, R15 ;  /* 0xfffffffc3c2f7824 */ /* 0x000fc600078e020f */
[----:B------:R3:W-:Y:S02]  /*25c0*/  STS.64 [R15], R26 ;  /* 0x0000001a0f007388 */ /* 0x0007e40000000a00 */
[----:B------:R-:W-:Y:S01]  /*25d0*/  BAR.SYNC.DEFER_BLOCKING 0x0 ;  /* 0x0000000000007b1d */ /* 0x000fe20000010000 */
[C---:B--2---:R-:W-:Y:S01]  /*25e0*/  IMAD R24, R0.reuse, -0x4, R37 ;  /* 0xfffffffc00187824 */ /* 0x044fe200078e0225 */
[C---:B-1----:R-:W-:Y:S01]  /*25f0*/  ISETP.LT.U32.AND P1, PT, R0.reuse, UR4, PT ;  /* 0x0000000400007c0c */ /* 0x042fe2000bf21070 */
[----:B------:R-:W-:-:S05]  /*2600*/  VIADD R25, R0, 0x100 ;  /* 0x0000010000197836 */ /* 0x000fca0000000000 */
[----:B---3--:R-:W1:Y:S01]  /*2610*/  LDC.64 R14, c[0x0][0x388] ;  /* 0x0000e200ff0e7b82 */ /* 0x008e620000000a00 */
[C---:B------:R-:W-:Y:S01]  /*2620*/  VIADD R26, R0.reuse, 0x200 ;  /* 0x00000200001a7836 */ /* 0x040fe20000000000 */
[----:B------:R-:W-:Y:S01]  /*2630*/  ISETP.LT.U32.AND P4, PT, R25, UR4, PT ;  /* 0x0000000419007c0c */ /* 0x000fe2000bf81070 */
[----:B------:R-:W-:-:S03]  /*2640*/  VIADD R25, R0, 0x500 ;  /* 0x0000050000197836 */ /* 0x000fc60000000000 */
[----:B------:R-:W-:Y:S01]  /*2650*/  ISETP.LT.U32.AND P5, PT, R26, UR4, PT ;  /* 0x000000041a007c0c */ /* 0x000fe2000bfa1070 */
[C---:B------:R-:W-:Y:S01]  /*2660*/  VIADD R26, R0.reuse, 0x600 ;  /* 0x00000600001a7836 */ /* 0x040fe20000000000 */
[----:B------:R-:W-:Y:S01]  /*2670*/  ISETP.LT.U32.AND P3, PT, R25, UR4, PT ;  /* 0x0000000419007c0c */ /* 0x000fe2000bf61070 */
[----:B0-----:R-:W-:-:S03]  /*2680*/  IMAD.WIDE.U32 R16, R0, 0x4, R16 ;  /* 0x0000000400107825 */ /* 0x001fc600078e0010 */
[----:B------:R-:W-:Y:S01]  /*2690*/  ISETP.LT.U32.AND P2, PT, R26, UR4, PT ;  /* 0x000000041a007c0c */ /* 0x000fe2000bf41070 */
[C---:B------:R-:W-:Y:S01]  /*26a0*/  VIADD R26, R0.reuse, 0x700 ;  /* 0x00000700001a7836 */ /* 0x040fe20000000000 */
[----:B------:R-:W0:Y:S04]  /*26b0*/  LDS.64 R20, [R37] ;  /* 0x0000000025147984 */ /* 0x000e280000000a00 */
[----:B------:R-:W2:Y:S04]  /*26c0*/  LDS.64 R22, [R37+0x800] ;  /* 0x0008000025167984 */ /* 0x000ea80000000a00 */
[----:B------:R-:W3:Y:S01]  /*26d0*/  LDS.64 R18, [R37+0x1000] ;  /* 0x0010000025127984 */ /* 0x000ee20000000a00 */
[----:B-1----:R-:W-:-:S03]  /*26e0*/  IMAD.WIDE.U32 R14, R0, 0x8, R14 ;  /* 0x00000008000e7825 */ /* 0x002fc600078e000e */
[----:B------:R-:W1:Y:S04]  /*26f0*/  LDS.64 R12, [R37+0x1800] ;  /* 0x00180000250c7984 */ /* 0x000e680000000a00 */
[----:B------:R-:W4:Y:S04]  /*2700*/  LDS.64 R10, [R37+0x2000] ;  /* 0x00200000250a7984 */ /* 0x000f280000000a00 */
[----:B------:R-:W0:Y:S04]  /*2710*/  LDS.64 R8, [R37+0x2800] ;  /* 0x0028000025087984 */ /* 0x000e280000000a00 */
[----:B------:R-:W0:Y:S04]  /*2720*/  LDS.64 R6, [R37+0x3000] ;  /* 0x0030000025067984 */ /* 0x000e280000000a00 */
[----:B------:R-:W0:Y:S04]  /*2730*/  LDS.64 R4, [R37+0x3800] ;  /* 0x0038000025047984 */ /* 0x000e280000000a00 */
[----:B------:R-:W0:Y:S01]  /*2740*/  LDS.64 R2, [R37+0x4000] ;  /* 0x0040000025027984 */ /* 0x000e220000000a00 */
[----:B------:R-:W-:Y:S06]  /*2750*/  BAR.SYNC.DEFER_BLOCKING 0x0 ;  /* 0x0000000000007b1d */ /* 0x000fec0000010000 */
[----:B-----5:R-:W-:Y:S04]  /*2760*/  STS [R39], R36 ;  /* 0x0000002427007388 */ /* 0x020fe80000000800 */
[----:B------:R-:W-:Y:S04]  /*2770*/  STS [R38], R35 ;  /* 0x0000002326007388 */ /* 0x000fe80000000800 */
[----:B------:R-:W-:Y:S04]  /*2780*/  STS [R41], R34 ;  /* 0x0000002229007388 */ /* 0x000fe80000000800 */
[----:B------:R-:W-:Y:S04]  /*2790*/  STS [R40], R33 ;  /* 0x0000002128007388 */ /* 0x000fe80000000800 */
[----:B------:R-:W-:Y:S04]  /*27a0*/  STS [R43], R32 ;  /* 0x000000202b007388 */ /* 0x000fe80000000800 */
[----:B------:R2:W-:Y:S04]  /*27b0*/  STS [R42], R31 ;  /* 0x0000001f2a007388 */ /* 0x0005e80000000800 */
[----:B------:R3:W-:Y:S04]  /*27c0*/  STS [R45], R30 ;  /* 0x0000001e2d007388 */ /* 0x0007e80000000800 */
[----:B------:R1:W-:Y:S01]  /*27d0*/  STS [R58], R29 ;  /* 0x0000001d3a007388 */ /* 0x0003e20000000800 */
[----:B--2---:R-:W-:-:S03]  /*27e0*/  LOP3.LUT R31, R0, 0x400, RZ, 0xfc, !PT ;  /* 0x00000400001f7812 */ /* 0x004fc600078efcff */
[----:B------:R2:W-:Y:S01]  /*27f0*/  STS [R47], R28 ;  /* 0x0000001c2f007388 */ /* 0x0005e20000000800 */
[----:B---3--:R-:W-:Y:S01]  /*2800*/  VIADD R30, R0, 0x300 ;  /* 0x00000300001e7836 */ /* 0x008fe20000000000 */
[----:B------:R-:W-:Y:S01]  /*2810*/  BAR.SYNC.DEFER_BLOCKING 0x0 ;  /* 0x0000000000007b1d */ /* 0x000fe20000010000 */
[----:B------:R-:W-:Y:S01]  /*2820*/  ISETP.LT.U32.AND P6, PT, R31, UR4, PT ;  /* 0x000000041f007c0c */ /* 0x000fe2000bfc1070 */
[----:B-1----:R-:W-:Y:S02]  /*2830*/  IMAD.U32 R29, RZ, RZ, UR5 ;  /* 0x00000005ff1d7e24 */ /* 0x002fe4000f8e00ff */
[----:B------:R-:W-:Y:S01]  /*2840*/  ISETP.LT.U32.AND P0, PT, R30, UR4, PT ;  /* 0x000000041e007c0c */ /* 0x000fe2000bf01070 */
[----:B--2---:R-:W-:Y:S02]  /*2850*/  IMAD.U32 R28, RZ, RZ, UR5 ;  /* 0x00000005ff1c7e24 */ /* 0x004fe4000f8e00ff */
[----:B------:R-:W-:-:S03]  /*2860*/  ISETP.GT.U32.AND.EX P4, PT, R29, RZ, PT, P4 ;  /* 0x000000ff1d00720c */ /* 0x000fc60003f84140 */
[----:B------:R-:W-:Y:S01]  /*2870*/  ISETP.GT.U32.AND.EX P1, PT, R28, RZ, PT, P1 ;  /* 0x000000ff1c00720c */ /* 0x000fe20003f24110 */
[----:B------:R1:W2:-:S12]  /*2880*/  LDS R27, [R24+0x2000] ;  /* 0x00200000181b7984 */ /* 0x0002980000000800 */
[----:B01--4-:R-:W-:Y:S05]  /*2890*/  @!P1 BRA `(.L_x_460) ;  /* 0x0000000000289947 */ /* 0x013fea0003800000 */
[----:B------:R-:W0:Y:S01]  /*28a0*/  LDS R25, [R24] ;  /* 0x0000000018197984 */ /* 0x000e220000000800 */
        /* <DEDUP_REMOVED lines=8> */
[----:B0-----:R1:W-:Y:S02]  /*2930*/  STG.E desc[UR10][R16.64], R25 ;  /* 0x0000001910007986 */ /* 0x0013e4000c10190a */
.L_x_460:
[----:B------:R-:W-:Y:S05]  /*2940*/  BSYNC.RECONVERGENT B0 ;  /* 0x0000000000007941 */ /* 0x000fea0003800200 */
.L_x_459:
[----:B-1----:R0:W1:Y:S01]  /*2950*/  LDS R25, [R24+0x400] ;  /* 0x0004000018197984 */ /* 0x0020620000000800 */
        /* <DEDUP_REMOVED lines=11> */
[----:B-1----:R3:W-:Y:S02]  /*2a10*/  STG.E desc[UR10][R16.64+0x400], R25 ;  /* 0x0004001910007986 */ /* 0x0027e4000c10190a */
.L_x_462:
[----:B------:R-:W-:Y:S05]  /*2a20*/  BSYNC.RECONVERGENT B0 ;  /* 0x0000000000007941 */ /* 0x000fea0003800200 */
.L_x_461:
[----:B---3--:R-:W-:Y:S01]  /*2a30*/  IMAD.U32 R21, RZ, RZ, UR5 ;  /* 0x00000005ff157e24 */ /* 0x008fe2000f8e00ff */
[----:B------:R-:W-:Y:S01]  /*2a40*/  LOP3.LUT R0, R0, 0x800, RZ, 0xfc, !PT ;  /* 0x0000080000007812 */ /* 0x000fe200078efcff */
[----:B------:R-:W-:Y:S01]  /*2a50*/  IMAD.U32 R20, RZ, RZ, UR5 ;  /* 0x00000005ff147e24 */ /* 0x000fe2000f8e00ff */
[----:B------:R-:W-:Y:S01]  /*2a60*/  BSSY.RECONVERGENT B0, `(.L_x_463) ;  /* 0x0000016000007945 */ /* 0x000fe20003800200 */
[----:B------:R-:W-:Y:S01]  /*2a70*/  IMAD.U32 R22, RZ, RZ, UR5 ;  /* 0x00000005ff167e24 */ /* 0x000fe2000f8e00ff */
[C---:B------:R-:W-:Y:S02]  /*2a80*/  ISETP.GT.U32.AND.EX P0, PT, R21.reuse, RZ, PT, P0 ;  /* 0x000000ff1500720c */ /* 0x040fe40003f04100 */
[----:B------:R-:W-:Y:S02]  /*2a90*/  ISETP.GT.U32.AND.EX P1, PT, R21, RZ, PT, P1 ;  /* 0x000000ff1500720c */ /* 0x000fe40003f24110 */
[----:B------:R3:W4:Y:S01]  /*2aa0*/  LDS R21, [R24+0x800] ;  /* 0x0008000018157984 */ /* 0x0007220000000800 */
[----:B------:R-:W-:-:S02]  /*2ab0*/  ISETP.GT.U32.AND.EX P5, PT, R20, RZ, PT, P5 ;  /* 0x000000ff1400720c */ /* 0x000fc40003fa4150 */
[----:B------:R-:W-:Y:S01]  /*2ac0*/  ISETP.LT.U32.AND P4, PT, R0, UR4, PT ;  /* 0x0000000400007c0c */ /* 0x000fe2000bf81070 */
[----:B------:R-:W-:Y:S01]  /*2ad0*/  IMAD.U32 R0, RZ, RZ, UR5 ;  /* 0x00000005ff007e24 */ /* 0x000fe2000f8e00ff */
[----:B------:R-:W-:Y:S02]  /*2ae0*/  ISETP.GT.U32.AND.EX P6, PT, R22, RZ, PT, P6 ;  /* 0x000000ff1600720c */ /* 0x000fe40003fc4160 */
[----:B------:R-:W-:Y:S02]  /*2af0*/  ISETP.GT.U32.AND.EX P2, PT, R20, RZ, PT, P2 ;  /* 0x000000ff1400720c */ /* 0x000fe40003f44120 */
[----:B------:R-:W-:Y:S02]  /*2b00*/  ISETP.GT.U32.AND.EX P3, PT, R0, RZ, PT, P3 ;  /* 0x000000ff0000720c */ /* 0x000fe40003f64130 */
[----:B------:R-:W-:-:S03]  /*2b10*/  ISETP.GT.U32.AND.EX P4, PT, R22, RZ, PT, P4 ;  /* 0x000000ff1600720c */ /* 0x000fc60003f84140 */
[----:B---3--:R-:W-:Y:S10]  /*2b20*/  @!P5 BRA `(.L_x_464) ;  /* 0x000000000024d947 */ /* 0x008ff40003800000 */
[----:B------:R-:W-:Y:S01]  /*2b30*/  ISETP.GT.U32.AND P5, PT, R18, -0x1, PT ;  /* 0xffffffff1200780c */ /* 0x000fe20003fa4070 */
[----:B-1----:R-:W-:-:S03]  /*2b40*/  IMAD.MOV.U32 R25, RZ, RZ, -0x1 ;  /* 0xffffffffff197424 */ /* 0x002fc600078e00ff */
[----:B------:R-:W-:-:S04]  /*2b50*/  ISETP.GT.AND.EX P5, PT, R19, -0x1, PT, P5 ;  /* 0xffffffff1300780c */ /* 0x000fc80003fa4350 */
[----:B------:R-:W-:Y:S02]  /*2b60*/  SEL R23, RZ, 0xffffffff, !P5 ;  /* 0xffffffffff177807 */ /* 0x000fe40006800000 */
[----:B------:R-:W-:Y:S02]  /*2b70*/  SEL R25, R25, 0x80000000, P5 ;  /* 0x8000000019197807 */ /* 0x000fe40002800000 */
[----:B------:R-:W-:Y:S02]  /*2b80*/  LOP3.LUT R18, R23, R18, RZ, 0x3c, !PT ;  /* 0x0000001217127212 */ /* 0x000fe400078e3cff */
[----:B------:R-:W-:-:S05]  /*2b90*/  LOP3.LUT R19, R25, R19, RZ, 0x3c, !PT ;  /* 0x0000001319137212 */ /* 0x000fca00078e3cff */
[----:B------:R3:W-:Y:S04]  /*2ba0*/  STG.E.64 desc[UR10][R14.64+0x1000], R18 ;  /* 0x001000120e007986 */ /* 0x0007e8000c101b0a */
[----:B----4-:R3:W-:Y:S02]  /*2bb0*/  STG.E desc[UR10][R16.64+0x800], R21 ;  /* 0x0008001510007986 */ /* 0x0107e4000c10190a */
.L_x_464:
[----:B------:R-:W-:Y:S05]  /*2bc0*/  BSYNC.RECONVERGENT B0 ;  /* 0x0000000000007941 */ /* 0x000fea0003800200 */
.L_x_463:
[----:B---3--:R3:W0:Y:S01]  /*2bd0*/  LDS R19, [R24+0xc00] ;  /* 0x000c000018137984 */ /* 0x0086220000000800 */
[----:B------:R-:W-:Y:S04]  /*2be0*/  BSSY.RECONVERGENT B0, `(.L_x_465) ;  /* 0x000000b000007945 */ /* 0x000fe80003800200 */
[----:B------:R-:W-:Y:S05]  /*2bf0*/  @!P0 BRA `(.L_x_466) ;  /* 0x0000000000248947 */ /* 0x000fea0003800000 */
[----:B------:R-:W-:Y:S01]  /*2c00*/  ISETP.GT.U32.AND P0, PT, R12, -0x1, PT ;  /* 0xffffffff0c00780c */ /* 0x000fe20003f04070 */
[----:B------:R-:W-:-:S03]  /*2c10*/  IMAD.MOV.U32 R23, RZ, RZ, -0x1 ;  /* 0xffffffffff177424 */ /* 0x000fc600078e00ff */
[----:B------:R-:W-:-:S04]  /*2c20*/  ISETP.GT.AND.EX P0, PT, R13, -0x1, PT, P0 ;  /* 0xffffffff0d00780c */ /* 0x000fc80003f04300 */
[----:B----4-:R-:W-:Y:S02]  /*2c30*/  SEL R21, RZ, 0xffffffff, !P0 ;  /* 0xffffffffff157807 */ /* 0x010fe40004000000 */
[----:B------:R-:W-:Y:S02]  /*2c40*/  SEL R23, R23, 0x80000000, P0 ;  /* 0x8000000017177807 */ /* 0x000fe40000000000 */
[----:B------:R-:W-:Y:S02]  /*2c50*/  LOP3.LUT R12, R21, R12, RZ, 0x3c, !PT ;  /* 0x0000000c150c7212 */ /* 0x000fe400078e3cff */
[----:B------:R-:W-:-:S05]  /*2c60*/  LOP3.LUT R13, R23, R13, RZ, 0x3c, !PT ;  /* 0x0000000d170d7212 */ /* 0x000fca00078e3cff */
[----:B------:R4:W-:Y:S04]  /*2c70*/  STG.E.64 desc[UR10][R14.64+0x1800], R12 ;  /* 0x0018000c0e007986 */ /* 0x0009e8000c101b0a */
[----:B0-----:R4:W-:Y:S02]  /*2c80*/  STG.E desc[UR10][R16.64+0xc00], R19 ;  /* 0x000c001310007986 */ /* 0x0019e4000c10190a */
.L_x_466:
[----:B------:R-:W-:Y:S05]  /*2c90*/  BSYNC.RECONVERGENT B0 ;  /* 0x0000000000007941 */ /* 0x000fea0003800200 */
.L_x_465:
[----:B----4-:R4:W0:Y:S01]  /*2ca0*/  LDS R13, [R24+0x1000] ;  /* 0x00100000180d7984 */ /* 0x0108220000000800 */
        /* <DEDUP_REMOVED lines=10> */
[----:B------:R0:W-:Y:S02]  /*2d50*/  STG.E desc[UR10][R16.64+0x1000], R13 ;  /* 0x0010000d10007986 */ /* 0x0001e4000c10190a */
.L_x_468:
[----:B------:R-:W-:Y:S05]  /*2d60*/  BSYNC.RECONVERGENT B0 ;  /* 0x0000000000007941 */ /* 0x000fea0003800200 */
.L_x_467:
[----:B0-----:R0:W0:Y:S01]  /*2d70*/  LDS R11, [R24+0x1400] ;  /* 0x00140000180b7984 */ /* 0x0010220000000800 */
        /* <DEDUP_REMOVED lines=11> */
.L_x_470:
[----:B------:R-:W-:Y:S05]  /*2e30*/  BSYNC.RECONVERGENT B0 ;  /* 0x0000000000007941 */ /* 0x000fea0003800200 */
.L_x_469:
[----:B-1----:R1:W0:Y:S01]  /*2e40*/  LDS R9, [R24+0x1800] ;  /* 0x0018000018097984 */ /* 0x0022220000000800 */
        /* <DEDUP_REMOVED lines=11> */
.L_x_472:
[----:B------:R-:W-:Y:S05]  /*2f00*/  BSYNC.RECONVERGENT B0 ;  /* 0x0000000000007941 */ /* 0x000fea0003800200 */
.L_x_471:
        /* <DEDUP_REMOVED lines=12> */
.L_x_474:
[----:B------:R-:W-:Y:S05]  /*2fd0*/  BSYNC.RECONVERGENT B0 ;  /* 0x0000000000007941 */ /* 0x000fea0003800200 */
.L_x_473:
        /* <DEDUP_REMOVED lines=9> */
[----:B--2---:R-:W-:Y:S01]  /*3070*/  STG.E desc[UR10][R16.64+0x2000], R27 ;  /* 0x0020001b10007986 */ /* 0x004fe2000c10190a */
[----:B------:R-:W-:Y:S05]  /*3080*/  EXIT ;  /* 0x000000000000794d */ /* 0x000fea0003800000 */
.L_x_475:
        /* <DEDUP_REMOVED lines=15> */
.L_x_555:


//--------------------- .text._ZN3cub18CUB_300001_SM_10006detail8for_each13static_kernelINS2_12policy_hub_t12policy_500_tElN6thrust24THRUST_300001_SM_1000_NS8cuda_cub20__uninitialized_copy7functorINS7_6detail15normal_iteratorINS7_10device_ptrIiEEEENS7_7pointerIiNS8_3tagENS7_11use_defaultESI_EEEEEEvT0_T1_ --------------------------
	.section	.text._ZN3cub18CUB_300001_SM_10006detail8for_each13static_kernelINS2_12policy_hub_t12policy_500_tElN6thrust24THRUST_300001_SM_1000_NS8cuda_cub20__uninitialized_copy7functorINS7_6detail15normal_iteratorINS7_10device_ptrIiEEEENS7_7pointerIiNS8_3tagENS7_11use_defaultESI_EEEEEEvT0_T1_,"ax",@progbits
	.align	128
        .global         _ZN3cub18CUB_300001_SM_10006detail8for_each13static_kernelINS2_12policy_hub_t12policy_500_tElN6thrust24THRUST_300001_SM_1000_NS8cuda_cub20__uninitialized_copy7functorINS7_6detail15normal_iteratorINS7_10device_ptrIiEEEENS7_7pointerIiNS8_3tagENS7_11use_defaultESI_EEEEEEvT0_T1_
        .type           _ZN3cub18CUB_300001_SM_10006detail8for_each13static_kernelINS2_12policy_hub_t12policy_500_tElN6thrust24THRUST_300001_SM_1000_NS8cuda_cub20__uninitialized_copy7functorINS7_6detail15normal_iteratorINS7_10device_ptrIiEEEENS7_7pointerIiNS8_3tagENS7_11use_defaultESI_EEEEEEvT0_T1_,@function
        .size           _ZN3cub18CUB_300001_SM_10006detail8for_each13static_kernelINS2_12policy_hub_t12policy_500_tElN6thrust24THRUST_300001_SM_1000_NS8cuda_cub20__uninitialized_copy7functorINS7_6detail15normal_iteratorINS7_10device_ptrIiEEEENS7_7pointerIiNS8_3tagENS7_11use_defaultESI_EEEEEEvT0_T1_,(.L_x_556 - _ZN3cub18CUB_300001_SM_10006detail8for_each13static_kernelINS2_12policy_hub_t12policy_500_tElN6thrust24THRUST_300001_SM_1000_NS8cuda_cub20__uninitialized_copy7functorINS7_6detail15normal_iteratorINS7_10device_ptrIiEEEENS7_7pointerIiNS8_3tagENS7_11use_defaultESI_EEEEEEvT0_T1_)
        .other          _ZN3cub18CUB_300001_SM_10006detail8for_each13static_kernelINS2_12policy_hub_t12policy_500_tElN6thrust24THRUST_300001_SM_1000_NS8cuda_cub20__uninitialized_copy7functorINS7_6detail15normal_iteratorINS7_10device_ptrIiEEEENS7_7pointerIiNS8_3tagENS7_11use_defaultESI_EEEEEEvT0_T1_,@"STO_CUDA_ENTRY STV_DEFAULT"
_ZN3cub18CUB_300001_SM_10006detail8for_each13static_kernelINS2_12policy_hub_t12policy_500_tElN6thrust24THRUST_300001_SM_1000_NS8cuda_cub20__uninitialized_copy7functorINS7_6detail15normal_iteratorINS7_10device_ptrIiEEEENS7_7pointerIiNS8_3tagENS7_11use_defaultESI_EEEEEEvT0_T1_:
.text._ZN3cub18CUB_300001_SM_10006detail8for_each13static_kernelINS2_12policy_hub_t12policy_500_tElN6thrust24THRUST_300001_SM_1000_NS8cuda_cub20__uninitialized_copy7functorINS7_6detail15normal_iteratorINS7_10device_ptrIiEEEENS7_7pointerIiNS8_3tagENS7_11use_defaultESI_EEEEEEvT0_T1_:
[----:B------:R-:W-:Y:S08]  /*0000*/  LDC R1, c[0x0][0x37c] ;  /* 0x0000df00ff017b82 */ /* 0x000ff00000000800 */
[----:B------:R-:W0:Y:S01]  /*0010*/  S2UR UR4, SR_CTAID.X ;  /* 0x00000000000479c3 */ /* 0x000e220000002500 */
[----:B------:R-:W1:Y:S01]  /*0020*/  LDCU.64 UR6, c[0x0][0x380] ;  /* 0x00007000ff0677ac */ /* 0x000e620008000a00 */
[----:B------:R-:W2:Y:S01]  /*0030*/  LDCU.64 UR8, c[0x0][0x358] ;  /* 0x00006b00ff0877ac */ /* 0x000ea20008000a00 */
[----:B0-----:R-:W-:-:S04]  /*0040*/  UIMAD.WIDE.U32 UR4, UR4, 0x200, URZ ;  /* 0x00000200040478a5 */ /* 0x001fc8000f8e00ff */
[----:B-1----:R-:W-:-:S04]  /*0050*/  UIADD3 UR6, UP0, UPT, -UR4, UR6, URZ ;  /* 0x0000000604067290 */ /* 0x002fc8000ff1e1ff */
[----:B------:R-:W-:Y:S02]  /*0060*/  UIADD3.X UR7, UPT, UPT, ~UR5, UR7, URZ, UP0, !UPT ;  /* 0x0000000705077290 */ /* 0x000fe400087fe5ff */
[----:B------:R-:W-:-:S04]  /*0070*/  UISETP.GE.U32.AND UP0, UPT, UR6, 0x200, UPT ;  /* 0x000002000600788c */ /* 0x000fc8000bf06070 */
[----:B------:R-:W-:-:S09]  /*0080*/  UISETP.GE.AND.EX UP0, UPT, UR7, URZ, UPT, UP0 ;  /* 0x000000ff0700728c */ /* 0x000fd2000bf06300 */
[----:B--2---:R-:W-:Y:S05]  /*0090*/  BRA.U !UP0, `(.L_x_476) ;  /* 0x0000000108407547 */ /* 0x004fea000b800000 */
[----:B------:R-:W0:Y:S01]  /*00a0*/  S2R R0, SR_TID.X ;  /* 0x0000000000007919 */ /* 0x000e220000002100 */
[----:B------:R-:W1:Y:S01]  /*00b0*/  LDCU.64 UR10, c[0x0][0x388] ;  /* 0x00007100ff0a77ac */ /* 0x000e620008000a00 */
[----:B0-----:R-:W-:-:S05]  /*00c0*/  IADD3 R0, P0, PT, R0, UR4, RZ ;  /* 0x0000000400007c10 */ /* 0x001fca000ff1e0ff */
[----:B------:R-:W-:Y:S02]  /*00d0*/  IMAD.X R3, RZ, RZ, UR5, P0 ;  /* 0x00000005ff037e24 */ /* 0x000fe400080e06ff */
[----:B------:R-:W-:-:S03]  /*00e0*/  IMAD.SHL.U32 R4, R0, 0x4, RZ ;  /* 0x0000000400047824 */ /* 0x000fc600078e00ff */
[----:B------:R-:W-:Y:S02]  /*00f0*/  SHF.L.U64.HI R0, R0, 0x2, R3 ;  /* 0x0000000200007819 */ /* 0x000fe40000010203 */
[----:B-1----:R-:W-:-:S04]  /*0100*/  IADD3 R2, P0, PT, R4, UR10, RZ ;  /* 0x0000000a04027c10 */ /* 0x002fc8000ff1e0ff */
[----:B------:R-:W-:Y:S01]  /*0110*/  IADD3.X R3, PT, PT, R0, UR11, RZ, P0, !PT ;  /* 0x0000000b00037c10 */ /* 0x000fe200087fe4ff */
[----:B------:R-:W0:Y:S04]  /*0120*/  LDCU.64 UR10, c[0x0][0x390] ;  /* 0x00007200ff0a77ac */ /* 0x000e280008000a00 */
[----:B------:R-:W2:Y:S01]  /*0130*/  LDG.E R7, desc[UR8][R2.64] ;  /* 0x0000000802077981 */ /* 0x000ea2000c1e1900 */
[----:B0-----:R-:W-:-:S04]  /*0140*/  IADD3 R4, P0, PT, R4, UR10, RZ ;  /* 0x0000000a04047c10 */ /* 0x001fc8000ff1e0ff */
[----:B------:R-:W-:-:S05]  /*0150*/  IADD3.X R5, PT, PT, R0, UR11, RZ, P0, !PT ;  /* 0x0000000b00057c10 */ /* 0x000fca00087fe4ff */
[----:B--2---:R-:W-:Y:S04]  /*0160*/  STG.E desc[UR8][R4.64], R7 ;  /* 0x0000000704007986 */ /* 0x004fe8000c101908 */
[----:B------:R-:W2:Y:S04]  /*0170*/  LDG.E R9, desc[UR8][R2.64+0x400] ;  /* 0x0004000802097981 */ /* 0x000ea8000c1e1900 */
[----:B--2---:R-:W-:Y:S01]  /*0180*/  STG.E desc[UR8][R4.64+0x400], R9 ;  /* 0x0004000904007986 */ /* 0x004fe2000c101908 */
[----:B------:R-:W-:Y:S05]  /*0190*/  EXIT ;  /* 0x000000000000794d */ /* 0x000fea0003800000 */
.L_x_476:
[----:B------:R-:W0:Y:S01]  /*01a0*/  S2R R0, SR_TID.X ;  /* 0x0000000000007919 */ /* 0x000e220000002100 */
[----:B------:R-:W-:Y:S01]  /*01b0*/  USHF.R.S32.HI UR7, URZ, 0x1f, UR6 ;  /* 0x0000001fff077899 */ /* 0x000fe20008011406 */
[----:B------:R-:W-:Y:S05]  /*01c0*/  BSSY.RECONVERGENT B0, `(.L_x_477) ;  /* 0x0000015000007945 */ /* 0x000fea0003800200 */
[----:B------:R-:W-:Y:S01]  /*01d0*/  IMAD.U32 R3, RZ, RZ, UR7 ;  /* 0x00000007ff037e24 */ /* 0x000fe2000f8e00ff */
[C---:B0-----:R-:W-:Y:S01]  /*01e0*/  ISETP.LT.U32.AND P0, PT, R0.reuse, UR6, PT ;  /* 0x0000000600007c0c */ /* 0x041fe2000bf01070 */
[----:B------:R-:W-:-:S03]  /*01f0*/  VIADD R2, R0, 0x100 ;  /* 0x0000010000027836 */ /* 0x000fc60000000000 */
[----:B------:R-:W-:Y:S02]  /*0200*/  ISETP.GT.AND.EX P0, PT, R3, RZ, PT, P0 ;  /* 0x000000ff0300720c */ /* 0x000fe40003f04300 */
[----:B------:R-:W-:Y:S01]  /*0210*/  ISETP.LT.U32.AND P1, PT, R2, UR6, PT ;  /* 0x0000000602007c0c */ /* 0x000fe2000bf21070 */
[----:B------:R-:W-:-:S05]  /*0220*/  IMAD.U32 R2, RZ, RZ, UR7 ;  /* 0x00000007ff027e24 */ /* 0x000fca000f8e00ff */
[----:B------:R-:W-:-:S05]  /*0230*/  ISETP.GT.AND.EX P1, PT, R2, RZ, PT, P1 ;  /* 0x000000ff0200720c */ /* 0x000fca0003f24310 */
[----:B------:R-:W-:Y:S08]  /*0240*/  @!P0 BRA `(.L_x_478) ;  /* 0x0000000000308947 */ /* 0x000ff00003800000 */
[----:B------:R-:W0:Y:S01]  /*0250*/  LDCU.64 UR10, c[0x0][0x388] ;  /* 0x00007100ff0a77ac */ /* 0x000e220008000a00 */
[----:B------:R-:W-:-:S05]  /*0260*/  IADD3 R2, P0, PT, R0, UR4, RZ ;  /* 0x0000000400027c10 */ /* 0x000fca000ff1e0ff */
[----:B------:R-:W-:Y:S02]  /*0270*/  IMAD.X R3, RZ, RZ, UR5, P0 ;  /* 0x00000005ff037e24 */ /* 0x000fe400080e06ff */
[----:B------:R-:W-:-:S03]  /*0280*/  IMAD.SHL.U32 R4, R2, 0x4, RZ ;  /* 0x0000000402047824 */ /* 0x000fc600078e00ff */
[----:B------:R-:W-:Y:S02]  /*0290*/  SHF.L.U64.HI R5, R2, 0x2, R3 ;  /* 0x0000000202057819 */ /* 0x000fe40000010203 */
[----:B0-----:R-:W-:-:S04]  /*02a0*/  IADD3 R2, P0, PT, R4, UR10, RZ ;  /* 0x0000000a04027c10 */ /* 0x001fc8000ff1e0ff */
[----:B------:R-:W-:Y:S01]  /*02b0*/  IADD3.X R3, PT, PT, R5, UR11, RZ, P0, !PT ;  /* 0x0000000b05037c10 */ /* 0x000fe200087fe4ff */
[----:B------:R-:W0:Y:S05]  /*02c0*/  LDCU.64 UR10, c[0x0][0x390] ;  /* 0x00007200ff0a77ac */ /* 0x000e2a0008000a00 */
[----:B------:R-:W2:Y:S01]  /*02d0*/  LDG.E R3, desc[UR8][R2.64] ;  /* 0x0000000802037981 */ /* 0x000ea2000c1e1900 */
[----:B0-----:R-:W-:-:S04]  /*02e0*/  IADD3 R4, P0, PT, R4, UR10, RZ ;  /* 0x0000000a04047c10 */ /* 0x001fc8000ff1e0ff */
[----:B------:R-:W-:-:S05]  /*02f0*/  IADD3.X R5, PT, PT, R5, UR11, RZ, P0, !PT ;  /* 0x0000000b05057c10 */ /* 0x000fca00087fe4ff */
[----:B--2---:R0:W-:Y:S04]  /*0300*/  STG.E desc[UR8][R4.64], R3 ;  /* 0x0000000304007986 */ /* 0x0041e8000c101908 */
.L_x_478:
[----:B------:R-:W-:Y:S05]  /*0310*/  BSYNC.RECONVERGENT B0 ;  /* 0x0000000000007941 */ /* 0x000fea0003800200 */
.L_x_477:
[----:B------:R-:W-:Y:S05]  /*0320*/  @!P1 EXIT ;  /* 0x000000000000994d */ /* 0x000fea0003800000 */
[----:B------:R-:W1:Y:S01]  /*0330*/  LDCU.64 UR6, c[0x0][0x388] ;  /* 0x00007100ff0677ac */ /* 0x000e620008000a00 */
[----:B------:R-:W-:-:S05]  /*0340*/  IADD3 R0, P0, PT, R0, UR4, RZ ;  /* 0x0000000400007c10 */ /* 0x000fca000ff1e0ff */
[----:B0-----:R-:W-:Y:S02]  /*0350*/  IMAD.X R3, RZ, RZ, UR5, P0 ;  /* 0x00000005ff037e24 */ /* 0x001fe400080e06ff */
[----:B------:R-:W-:-:S03]  /*0360*/  IMAD.SHL.U32 R4, R0, 0x4, RZ ;  /* 0x0000000400047824 */ /* 0x000fc600078e00ff */
[----:B------:R-:W-:Y:S02]  /*0370*/  SHF.L.U64.HI R0, R0, 0x2, R3 ;  /* 0x0000000200007819 */ /* 0x000fe40000010203 */
[----:B-1----:R-:W-:-:S04]  /*0380*/  IADD3 R2, P0, PT, R4, UR6, RZ ;  /* 0x0000000604027c10 */ /* 0x002fc8000ff1e0ff */
[----:B------:R-:W-:Y:S01]  /*0390*/  IADD3.X R3, PT, PT, R0, UR7, RZ, P0, !PT ;  /* 0x0000000700037c10 */ /* 0x000fe200087fe4ff */
[----:B------:R-:W0:Y:S05]  /*03a0*/  LDCU.64 UR6, c[0x0][0x390] ;  /* 0x00007200ff0677ac */ /* 0x000e2a0008000a00 */
[----:B------:R-:W2:Y:S01]  /*03b0*/  LDG.E R3, desc[UR8][R2.64+0x400] ;  /* 0x0004000802037981 */ /* 0x000ea2000c1e1900 */
[----:B0-----:R-:W-:-:S04]  /*03c0*/  IADD3 R4, P0, PT, R4, UR6, RZ ;  /* 0x0000000604047c10 */ /* 0x001fc8000ff1e0ff */
[----:B------:R-:W-:-:S05]  /*03d0*/  IADD3.X R5, PT, PT, R0, UR7, RZ, P0, !PT ;  /* 0x0000000700057c10 */ /* 0x000fca00087fe4ff */
[----:B--2---:R-:W-:Y:S01]  /*03e0*/  STG.E desc[UR8][R4.64+0x400], R3 ;  /* 0x0004000304007986 */ /* 0x004fe2000c101908 */
[----:B------:R-:W-:Y:S05]  /*03f0*/  EXIT ;  /* 0x000000000000794d */ /* 0x000fea0003800000 */
.L_x_479:
        /* <DEDUP_REMOVED lines=16> */
.L_x_556:


//--------------------- .text._ZN3cub18CUB_300001_SM_10006detail11EmptyKernelIvEEvv --------------------------
	.section	.text._ZN3cub18CUB_300001_SM_10006detail11EmptyKernelIvEEvv,"ax",@progbits
	.align	128
        .global         _ZN3cub18CUB_300001_SM_10006detail11EmptyKernelIvEEvv
        .type           _ZN3cub18CUB_300001_SM_10006detail11EmptyKernelIvEEvv,@function
        .size           _ZN3cub18CUB_300001_SM_10006detail11EmptyKernelIvEEvv,(.L_x_557 - _ZN3cub18CUB_300001_SM_10006detail11EmptyKernelIvEEvv)
        .other          _ZN3cub18CUB_300001_SM_10006detail11EmptyKernelIvEEvv,@"STO_CUDA_ENTRY STV_DEFAULT"
_ZN3cub18CUB_300001_SM_10006detail11EmptyKernelIvEEvv:
.text._ZN3cub18CUB_300001_SM_10006detail11EmptyKernelIvEEvv:
[----:B------:R-:W-:Y:S01]  /*0000*/  LDC R1, c[0x0][0x37c] ;  /* 0x0000df00ff017b82 */ /* 0x000fe20000000800 */
[----:B------:R-:W-:Y:S05]  /*0010*/  EXIT ;  /* 0x000000000000794d */ /* 0x000fea0003800000 */
.L_x_480:
        /* <DEDUP_REMOVED lines=14> */
.L_x_557:


//--------------------- .text._Z23gpu_pearson_correlationPfS_S_ii --------------------------
	.section	.text._Z23gpu_pearson_correlationPfS_S_ii,"ax",@progbits
	.align	128
        .global         _Z23gpu_pearson_correlationPfS_S_ii
        .type           _Z23gpu_pearson_correlationPfS_S_ii,@function
        .size           _Z23gpu_pearson_correlationPfS_S_ii,(.L_x_544 - _Z23gpu_pearson_correlationPfS_S_ii)
        .other          _Z23gpu_pearson_correlationPfS_S_ii,@"STO_CUDA_ENTRY STV_DEFAULT"
_Z23gpu_pearson_correlationPfS_S_ii:
.text._Z23gpu_pearson_correlationPfS_S_ii:
[----:B------:R-:W-:Y:S01]  /*0000*/  LDC R1, c[0x0][0x37c] ;  /* 0x0000df00ff017b82 */ /* 0x000fe20000000800 */
[----:B------:R-:W0:Y:S07]  /*0010*/  S2R R3, SR_TID.X ;  /* 0x0000000000037919 */ /* 0x000e2e0000002100 */
[----:B------:R-:W0:Y:S01]  /*0020*/  S2UR UR4, SR_CTAID.X ;  /* 0x00000000000479c3 */ /* 0x000e220000002500 */
[----:B------:R-:W1:Y:S07]  /*0030*/  LDCU UR5, c[0x0][0x398] ;  /* 0x00007300ff0577ac */ /* 0x000e6e0008000800 */
[----:B------:R-:W0:Y:S02]  /*0040*/  LDC R6, c[0x0][0x360] ;  /* 0x0000d800ff067b82 */ /* 0x000e240000000800 */
[----:B0-----:R-:W-:-:S05]  /*0050*/  IMAD R6, R6, UR4, R3 ;  /* 0x0000000406067c24 */ /* 0x001fca000f8e0203 */
[----:B-1----:R-:W-:-:S13]  /*0060*/  ISETP.GE.AND P0, PT, R6, UR5, PT ;  /* 0x0000000506007c0c */ /* 0x002fda000bf06270 */
[----:B------:R-:W-:Y:S05]  /*0070*/  @P0 EXIT ;  /* 0x000000000000094d */ /* 0x000fea0003800000 */
[----:B------:R-:W0:Y:S01]  /*0080*/  LDC R7, c[0x0][0x39c] ;  /* 0x0000e700ff077b82 */ /* 0x000e220000000800 */
[----:B------:R-:W1:Y:S01]  /*0090*/  LDCU.64 UR8, c[0x0][0x358] ;  /* 0x00006b00ff0877ac */ /* 0x000e620008000a00 */
[----:B------:R-:W-:Y:S01]  /*00a0*/  HFMA2 R16, -RZ, RZ, 0, 0 ;  /* 0x00000000ff107431 */ /* 0x000fe200000001ff */
[----:B------:R-:W-:Y:S02]  /*00b0*/  CS2R R20, SRZ ;  /* 0x0000000000147805 */ /* 0x000fe4000001ff00 */
[----:B------:R-:W-:Y:S02]  /*00c0*/  CS2R R18, SRZ ;  /* 0x0000000000127805 */ /* 0x000fe4000001ff00 */
[----:B0-----:R-:W-:-:S13]  /*00d0*/  ISETP.GE.AND P0, PT, R7, 0x1, PT ;  /* 0x000000010700780c */ /* 0x001fda0003f06270 */
[----:B-1----:R-:W-:Y:S05]  /*00e0*/  @!P0 BRA `(.L_x_481) ;  /* 0x0000000800808947 */ /* 0x002fea0003800000 */
[C---:B------:R-:W-:Y:S01]  /*00f0*/  ISETP.GE.U32.AND P0, PT, R7.reuse, 0x8, PT ;  /* 0x000000080700780c */ /* 0x040fe20003f06070 */
[----:B------:R-:W-:Y:S01]  /*0100*/  IMAD R9, R6, R7, RZ ;  /* 0x0000000706097224 */ /* 0x000fe200078e02ff */
[----:B------:R-:W-:Y:S02]  /*0110*/  LOP3.LUT R25, R7, 0x7, RZ, 0xc0, !PT ;  /* 0x0000000707197812 */ /* 0x000fe400078ec0ff */
[----:B------:R-:W-:Y:S02]  /*0120*/  CS2R R18, SRZ ;  /* 0x0000000000127805 */ /* 0x000fe4000001ff00 */
[----:B------:R-:W-:Y:S02]  /*0130*/  MOV R10, RZ ;  /* 0x000000ff000a7202 */ /* 0x000fe40000000f00 */
[----:B------:R-:W-:Y:S02]  /*0140*/  CS2R R20, SRZ ;  /* 0x0000000000147805 */ /* 0x000fe4000001ff00 */
[----:B------:R-:W-:-:S02]  /*0150*/  ISETP.NE.AND P1, PT, R25, RZ, PT ;  /* 0x000000ff1900720c */ /* 0x000fc40003f25270 */
[----:B------:R-:W-:Y:S01]  /*0160*/  MOV R16, RZ ;  /* 0x000000ff00107202 */ /* 0x000fe20000000f00 */
[----:B------:R-:W-:Y:S10]  /*0170*/  @!P0 BRA `(.L_x_482) ;  /* 0x0000000400308947 */ /* 0x000ff40003800000 */
[----:B------:R-:W0:Y:S01]  /*0180*/  LDCU.64 UR6, c[0x0][0x388] ;  /* 0x00007100ff0677ac */ /* 0x000e220008000a00 */
[----:B------:R-:W-:Y:S02]  /*0190*/  LOP3.LUT R10, R7, 0x7ffffff8, RZ, 0xc0, !PT ;  /* 0x7ffffff8070a7812 */ /* 0x000fe400078ec0ff */
[----:B------:R-:W-:Y:S01]  /*01a0*/  MOV R19, RZ ;  /* 0x000000ff00137202 */ /* 0x000fe20000000f00 */
[----:B------:R-:W1:Y:S01]  /*01b0*/  LDCU.64 UR4, c[0x0][0x390] ;  /* 0x00007200ff0477ac */ /* 0x000e620008000a00 */
[----:B------:R-:W-:Y:S02]  /*01c0*/  MOV R8, R9 ;  /* 0x0000000900087202 */ /* 0x000fe40000000f00 */
[----:B------:R-:W-:Y:S01]  /*01d0*/  IADD3 R24, PT, PT, -R10, RZ, RZ ;  /* 0x000000ff0a187210 */ /* 0x000fe20007ffe1ff */
[----:B0-----:R-:W-:Y:S02]  /*01e0*/  UIADD3 UR6, UP0, UPT, UR6, 0x10, URZ ;  /* 0x0000001006067890 */ /* 0x001fe4000ff1e0ff */
[----:B-1----:R-:W-:-:S02]  /*01f0*/  UIADD3 UR4, UP1, UPT, UR4, 0x10, URZ ;  /* 0x0000001004047890 */ /* 0x002fc4000ff3e0ff */
[----:B------:R-:W-:Y:S02]  /*0200*/  UIADD3.X UR7, UPT, UPT, URZ, UR7, URZ, UP0, !UPT ;  /* 0x00000007ff077290 */ /* 0x000fe400087fe4ff */
[----:B------:R-:W-:-:S12]  /*0210*/  UIADD3.X UR5, UPT, UPT, URZ, UR5, URZ, UP1, !UPT ;  /* 0x00000005ff057290 */ /* 0x000fd80008ffe4ff */
.L_x_483:
[----:B------:R-:W-:Y:S02]  /*0220*/  MOV R4, UR6 ;  /* 0x0000000600047c02 */ /* 0x000fe40008000f00 */
[----:B------:R-:W-:Y:S02]  /*0230*/  MOV R5, UR7 ;  /* 0x0000000700057c02 */ /* 0x000fe40008000f00 */
[----:B------:R-:W-:Y:S02]  /*0240*/  MOV R2, UR4 ;  /* 0x0000000400027c02 */ /* 0x000fe40008000f00 */
[----:B------:R-:W-:Y:S01]  /*0250*/  MOV R3, UR5 ;  /* 0x0000000500037c02 */ /* 0x000fe20008000f00 */
[----:B------:R-:W-:-:S04]  /*0260*/  IMAD.WIDE R4, R8, 0x4, R4 ;  /* 0x0000000408047825 */ /* 0x000fc800078e0204 */
[----:B------:R-:W-:Y:S01]  /*0270*/  IMAD.WIDE R2, R8, 0x4, R2 ;  /* 0x0000000408027825 */ /* 0x000fe200078e0202 */
[----:B------:R-:W2:Y:S04]  /*0280*/  LDG.E R17, desc[UR8][R4.64+-0x10] ;  /* 0xfffff00804117981 */ /* 0x000ea8000c1e1900 */
[----:B------:R-:W3:Y:S04]  /*0290*/  LDG.E R26, desc[UR8][R2.64+-0x10] ;  /* 0xfffff008021a7981 */ /* 0x000ee8000c1e1900 */
[----:B------:R-:W4:Y:S04]  /*02a0*/  LDG.E R11, desc[UR8][R4.64+-0xc] ;  /* 0xfffff408040b7981 */ /* 0x000f28000c1e1900 */
[----:B------:R-:W5:Y:S04]  /*02b0*/  LDG.E R12, desc[UR8][R2.64+-0xc] ;  /* 0xfffff408020c7981 */ /* 0x000f68000c1e1900 */
[----:B------:R-:W5:Y:S04]  /*02c0*/  LDG.E R0, desc[UR8][R4.64+-0x8] ;  /* 0xfffff80804007981 */ /* 0x000f68000c1e1900 */
[----:B------:R-:W5:Y:S04]  /*02d0*/  LDG.E R15, desc[UR8][R2.64+-0x8] ;  /* 0xfffff808020f7981 */ /* 0x000f68000c1e1900 */
[----:B------:R-:W5:Y:S04]  /*02e0*/  LDG.E R14, desc[UR8][R4.64+-0x4] ;  /* 0xfffffc08040e7981 */ /* 0x000f68000c1e1900 */
[----:B------:R-:W5:Y:S04]  /*02f0*/  LDG.E R13, desc[UR8][R2.64+-0x4] ;  /* 0xfffffc08020d7981 */ /* 0x000f68000c1e1900 */
[----:B------:R-:W5:Y:S04]  /*0300*/  LDG.E R29, desc[UR8][R2.64+0x4] ;  /* 0x00000408021d7981 */ /* 0x000f68000c1e1900 */
[----:B------:R-:W5:Y:S01]  /*0310*/  LDG.E R28, desc[UR8][R2.64+0x8] ;  /* 0x00000808021c7981 */ /* 0x000f62000c1e1900 */
[C---:B--2---:R-:W-:Y:S01]  /*0320*/  FADD R22, R17.reuse, R16 ;  /* 0x0000001011167221 */ /* 0x044fe20000000000 */
[----:B------:R-:W-:-:S02]  /*0330*/  FFMA R18, R17, R17, R18 ;  /* 0x0000001111127223 */ /* 0x000fc40000000012 */
[----:B------:R-:W2:Y:S01]  /*0340*/  LDG.E R16, desc[UR8][R4.64] ;  /* 0x0000000804107981 */ /* 0x000ea2000c1e1900 */
[----:B---3--:R-:W-:-:S03]  /*0350*/  FFMA R19, R17, R26, R19 ;  /* 0x0000001a11137223 */ /* 0x008fc60000000013 */
[----:B------:R-:W3:Y:S01]  /*0360*/  LDG.E R17, desc[UR8][R2.64] ;  /* 0x0000000802117981 */ /* 0x000ee2000c1e1900 */
[----:B------:R-:W-:Y:S01]  /*0370*/  FFMA R23, R26, R26, R20 ;  /* 0x0000001a1a177223 */ /* 0x000fe20000000014 */
[----:B----4-:R-:W-:Y:S01]  /*0380*/  FADD R27, R22, R11 ;  /* 0x0000000b161b7221 */ /* 0x010fe20000000000 */
[----:B------:R-:W-:Y:S01]  /*0390*/  FADD R21, R26, R21 ;  /* 0x000000151a157221 */ /* 0x000fe20000000000 */
[----:B------:R-:W4:Y:S01]  /*03a0*/  LDG.E R20, desc[UR8][R4.64+0x4] ;  /* 0x0000040804147981 */ /* 0x000f22000c1e1900 */
[----:B-----5:R-:W-:-:S03]  /*03b0*/  FFMA R22, R11, R12, R19 ;  /* 0x0000000c0b167223 */ /* 0x020fc60000000013 */
[----:B------:R-:W5:Y:S01]  /*03c0*/  LDG.E R19, desc[UR8][R4.64+0x8] ;  /* 0x0000080804137981 */ /* 0x000f62000c1e1900 */
[----:B------:R-:W-:-:S03]  /*03d0*/  FFMA R18, R11, R11, R18 ;  /* 0x0000000b0b127223 */ /* 0x000fc60000000012 */
[----:B------:R-:W5:Y:S04]  /*03e0*/  LDG.E R26, desc[UR8][R4.64+0xc] ;  /* 0x00000c08041a7981 */ /* 0x000f68000c1e1900 */
[----:B------:R4:W5:Y:S01]  /*03f0*/  LDG.E R11, desc[UR8][R2.64+0xc] ;  /* 0x00000c08020b7981 */ /* 0x000962000c1e1900 */
[----:B------:R-:W-:Y:S01]  /*0400*/  FADD R21, R21, R12 ;  /* 0x0000000c15157221 */ /* 0x000fe20000000000 */
[----:B------:R-:W-:Y:S01]  /*0410*/  FFMA R12, R12, R12, R23 ;  /* 0x0000000c0c0c7223 */ /* 0x000fe20000000017 */
[----:B------:R-:W-:Y:S01]  /*0420*/  FADD R27, R27, R0 ;  /* 0x000000001b1b7221 */ /* 0x000fe20000000000 */
[C---:B------:R-:W-:Y:S01]  /*0430*/  FFMA R23, R0.reuse, R0, R18 ;  /* 0x0000000000177223 */ /* 0x040fe20000000012 */
[-C--:B------:R-:W-:Y:S01]  /*0440*/  FFMA R22, R0, R15.reuse, R22 ;  /* 0x0000000f00167223 */ /* 0x080fe20000000016 */
[----:B------:R-:W-:Y:S01]  /*0450*/  FADD R0, R21, R15 ;  /* 0x0000000f15007221 */ /* 0x000fe20000000000 */
[----:B------:R-:W-:Y:S01]  /*0460*/  FFMA R12, R15, R15, R12 ;  /* 0x0000000f0f0c7223 */ /* 0x000fe2000000000c */
[----:B------:R-:W-:Y:S01]  /*0470*/  IADD3 R24, PT, PT, R24, 0x8, RZ ;  /* 0x0000000818187810 */ /* 0x000fe20007ffe0ff */
[----:B------:R-:W-:Y:S01]  /*0480*/  FADD R27, R27, R14 ;  /* 0x0000000e1b1b7221 */ /* 0x000fe20000000000 */
[-C--:B------:R-:W-:Y:S01]  /*0490*/  FFMA R22, R14, R13.reuse, R22 ;  /* 0x0000000d0e167223 */ /* 0x080fe20000000016 */
[----:B------:R-:W-:Y:S01]  /*04a0*/  FADD R0, R0, R13 ;  /* 0x0000000d00007221 */ /* 0x000fe20000000000 */
[----:B------:R-:W-:Y:S01]  /*04b0*/  FFMA R23, R14, R14, R23 ;  /* 0x0000000e0e177223 */ /* 0x000fe20000000017 */
[----:B------:R-:W-:Y:S01]  /*04c0*/  FFMA R12, R13, R13, R12 ;  /* 0x0000000d0d0c7223 */ /* 0x000fe2000000000c */
[----:B------:R-:W-:-:S02]  /*04d0*/  ISETP.NE.AND P0, PT, R24, RZ, PT ;  /* 0x000000ff1800720c */ /* 0x000fc40003f05270 */
[----:B------:R-:W-:Y:S01]  /*04e0*/  IADD3 R8, PT, PT, R8, 0x8, RZ ;  /* 0x0000000808087810 */ /* 0x000fe20007ffe0ff */
[----:B--2---:R-:W-:Y:S01]  /*04f0*/  FADD R27, R27, R16 ;  /* 0x000000101b1b7221 */ /* 0x004fe20000000000 */
[C---:B------:R-:W-:Y:S01]  /*0500*/  FFMA R23, R16.reuse, R16, R23 ;  /* 0x0000001010177223 */ /* 0x040fe20000000017 */
[-C--:B---3--:R-:W-:Y:S01]  /*0510*/  FFMA R22, R16, R17.reuse, R22 ;  /* 0x0000001110167223 */ /* 0x088fe20000000016 */
[----:B------:R-:W-:Y:S01]  /*0520*/  FADD R0, R0, R17 ;  /* 0x0000001100007221 */ /* 0x000fe20000000000 */
[----:B------:R-:W-:Y:S01]  /*0530*/  FFMA R12, R17, R17, R12 ;  /* 0x00000011110c7223 */ /* 0x000fe2000000000c */
[----:B----4-:R-:W-:Y:S01]  /*0540*/  FADD R2, R27, R20 ;  /* 0x000000141b027221 */ /* 0x010fe20000000000 */
[-C--:B------:R-:W-:Y:S01]  /*0550*/  FFMA R5, R20, R29.reuse, R22 ;  /* 0x0000001d14057223 */ /* 0x080fe20000000016 */
[----:B------:R-:W-:Y:S01]  /*0560*/  FADD R3, R0, R29 ;  /* 0x0000001d00037221 */ /* 0x000fe20000000000 */
[----:B------:R-:W-:Y:S01]  /*0570*/  FFMA R4, R20, R20, R23 ;  /* 0x0000001414047223 */ /* 0x000fe20000000017 */
[----:B------:R-:W-:Y:S01]  /*0580*/  FFMA R29, R29, R29, R12 ;  /* 0x0000001d1d1d7223 */ /* 0x000fe2000000000c */
[----:B-----5:R-:W-:Y:S01]  /*0590*/  FADD R13, R2, R19 ;  /* 0x00000013020d7221 */ /* 0x020fe20000000000 */
[CC--:B------:R-:W-:Y:S01]  /*05a0*/  FFMA R2, R19.reuse, R28.reuse, R5 ;  /* 0x0000001c13027223 */ /* 0x0c0fe20000000005 */
[----:B------:R-:W-:Y:S01]  /*05b0*/  FFMA R15, R19, R19, R4 ;  /* 0x00000013130f7223 */ /* 0x000fe20000000004 */
[----:B------:R-:W-:Y:S01]  /*05c0*/  FADD R0, R3, R28 ;  /* 0x0000001c03007221 */ /* 0x000fe20000000000 */
[----:B------:R-:W-:Y:S01]  /*05d0*/  FFMA R20, R28, R28, R29 ;  /* 0x0000001c1c147223 */ /* 0x000fe2000000001d */
[----:B------:R-:W-:Y:S01]  /*05e0*/  FADD R16, R13, R26 ;  /* 0x0000001a0d107221 */ /* 0x000fe20000000000 */
[C---:B------:R-:W-:Y:S01]  /*05f0*/  FFMA R18, R26.reuse, R26, R15 ;  /* 0x0000001a1a127223 */ /* 0x040fe2000000000f */
[-C--:B------:R-:W-:Y:S01]  /*0600*/  FFMA R19, R26, R11.reuse, R2 ;  /* 0x0000000b1a137223 */ /* 0x080fe20000000002 */
[----:B------:R-:W-:Y:S01]  /*0610*/  FADD R21, R0, R11 ;  /* 0x0000000b00157221 */ /* 0x000fe20000000000 */
[----:B------:R-:W-:Y:S01]  /*0620*/  FFMA R20, R11, R11, R20 ;  /* 0x0000000b0b147223 */ /* 0x000fe20000000014 */
[----:B------:R-:W-:Y:S06]  /*0630*/  @P0 BRA `(.L_x_483) ;  /* 0xfffffff800f80947 */ /* 0x000fec000383ffff */
.L_x_482:
[----:B------:R-:W-:Y:S05]  /*0640*/  @!P1 BRA `(.L_x_481) ;  /* 0x0000000400289947 */ /* 0x000fea0003800000 */
[----:B------:R-:W-:Y:S02]  /*0650*/  ISETP.GE.U32.AND P0, PT, R25, 0x4, PT ;  /* 0x000000041900780c */ /* 0x000fe40003f06070 */
[----:B------:R-:W-:-:S04]  /*0660*/  LOP3.LUT R17, R7, 0x3, RZ, 0xc0, !PT ;  /* 0x0000000307117812 */ /* 0x000fc800078ec0ff */
[----:B------:R-:W-:-:S07]  /*0670*/  ISETP.NE.AND P1, PT, R17, RZ, PT ;  /* 0x000000ff1100720c */ /* 0x000fce0003f25270 */
[----:B------:R-:W-:Y:S06]  /*0680*/  @!P0 BRA `(.L_x_484) ;  /* 0x0000000000888947 */ /* 0x000fec0003800000 */
[----:B------:R-:W0:Y:S01]  /*0690*/  LDC.64 R4, c[0x0][0x388] ;  /* 0x0000e200ff047b82 */ /* 0x000e220000000a00 */
[----:B------:R-:W-:-:S07]  /*06a0*/  IADD3 R11, PT, PT, R9, R10, RZ ;  /* 0x0000000a090b7210 */ /* 0x000fce0007ffe0ff */
[----:B------:R-:W1:Y:S01]  /*06b0*/  LDC.64 R2, c[0x0][0x390] ;  /* 0x0000e400ff027b82 */ /* 0x000e620000000a00 */
[----:B0-----:R-:W-:-:S05]  /*06c0*/  IMAD.WIDE R4, R11, 0x4, R4 ;  /* 0x000000040b047825 */ /* 0x001fca00078e0204 */
[----:B------:R-:W2:Y:S01]  /*06d0*/  LDG.E R15, desc[UR8][R4.64] ;  /* 0x00000008040f7981 */ /* 0x000ea2000c1e1900 */
[----:B-1----:R-:W-:-:S03]  /*06e0*/  IMAD.WIDE R2, R11, 0x4, R2 ;  /* 0x000000040b027825 */ /* 0x002fc600078e0202 */
[----:B------:R-:W3:Y:S04]  /*06f0*/  LDG.E R23, desc[UR8][R4.64+0x4] ;  /* 0x0000040804177981 */ /* 0x000ee8000c1e1900 */
[----:B------:R-:W4:Y:S04]  /*0700*/  LDG.E R14, desc[UR8][R2.64] ;  /* 0x00000008020e7981 */ /* 0x000f28000c1e1900 */
[----:B------:R-:W5:Y:S04]  /*0710*/  LDG.E R8, desc[UR8][R2.64+0x4] ;  /* 0x0000040802087981 */ /* 0x000f68000c1e1900 */
[----:B------:R-:W5:Y:S04]  /*0720*/  LDG.E R11, desc[UR8][R4.64+0x8] ;  /* 0x00000808040b7981 */ /* 0x000f68000c1e1900 */
[----:B------:R-:W5:Y:S04]  /*0730*/  LDG.E R0, desc[UR8][R2.64+0x8] ;  /* 0x0000080802007981 */ /* 0x000f68000c1e1900 */
[----:B------:R-:W5:Y:S04]  /*0740*/  LDG.E R12, desc[UR8][R4.64+0xc] ;  /* 0x00000c08040c7981 */ /* 0x000f68000c1e1900 */
[----:B------:R0:W5:Y:S01]  /*0750*/  LDG.E R13, desc[UR8][R2.64+0xc] ;  /* 0x00000c08020d7981 */ /* 0x000162000c1e1900 */
[----:B------:R-:W-:Y:S01]  /*0760*/  IADD3 R10, PT, PT, R10, 0x4, RZ ;  /* 0x000000040a0a7810 */ /* 0x000fe20007ffe0ff */
[----:B--2---:R-:W-:Y:S01]  /*0770*/  FADD R16, R16, R15 ;  /* 0x0000000f10107221 */ /* 0x004fe20000000000 */
[C---:B------:R-:W-:Y:S01]  /*0780*/  FFMA R18, R15.reuse, R15, R18 ;  /* 0x0000000f0f127223 */ /* 0x040fe20000000012 */
[-C--:B----4-:R-:W-:Y:S01]  /*0790*/  FFMA R19, R15, R14.reuse, R19 ;  /* 0x0000000e0f137223 */ /* 0x090fe20000000013 */
[----:B------:R-:W-:Y:S01]  /*07a0*/  FADD R21, R21, R14 ;  /* 0x0000000e15157221 */ /* 0x000fe20000000000 */
[----:B------:R-:W-:Y:S01]  /*07b0*/  FFMA R15, R14, R14, R20 ;  /* 0x0000000e0e0f7223 */ /* 0x000fe20000000014 */
[----:B---3--:R-:W-:Y:S01]  /*07c0*/  FADD R16, R16, R23 ;  /* 0x0000001710107221 */ /* 0x008fe20000000000 */
[-C--:B-----5:R-:W-:Y:S01]  /*07d0*/  FFMA R19, R23, R8.reuse, R19 ;  /* 0x0000000817137223 */ /* 0x0a0fe20000000013 */
[----:B------:R-:W-:Y:S01]  /*07e0*/  FADD R21, R21, R8 ;  /* 0x0000000815157221 */ /* 0x000fe20000000000 */
[----:B------:R-:W-:Y:S01]  /*07f0*/  FFMA R18, R23, R23, R18 ;  /* 0x0000001717127223 */ /* 0x000fe20000000012 */
[----:B------:R-:W-:Y:S01]  /*0800*/  FFMA R15, R8, R8, R15 ;  /* 0x00000008080f7223 */ /* 0x000fe2000000000f */
[----:B0-----:R-:W-:-:S02]  /*0810*/  FADD R3, R16, R11 ;  /* 0x0000000b10037221 */ /* 0x001fc40000000000 */
[C---:B------:R-:W-:Y:S01]  /*0820*/  FFMA R5, R11.reuse, R11, R18 ;  /* 0x0000000b0b057223 */ /* 0x040fe20000000012 */
[-C--:B------:R-:W-:Y:S01]  /*0830*/  FFMA R4, R11, R0.reuse, R19 ;  /* 0x000000000b047223 */ /* 0x080fe20000000013 */
[----:B------:R-:W-:Y:S01]  /*0840*/  FADD R2, R21, R0 ;  /* 0x0000000015027221 */ /* 0x000fe20000000000 */
[----:B------:R-:W-:Y:S01]  /*0850*/  FFMA R0, R0, R0, R15 ;  /* 0x0000000000007223 */ /* 0x000fe2000000000f */
[----:B------:R-:W-:Y:S01]  /*0860*/  FADD R16, R3, R12 ;  /* 0x0000000c03107221 */ /* 0x000fe20000000000 */
[C---:B------:R-:W-:Y:S01]  /*0870*/  FFMA R18, R12.reuse, R12, R5 ;  /* 0x0000000c0c127223 */ /* 0x040fe20000000005 */
[-C--:B------:R-:W-:Y:S01]  /*0880*/  FFMA R19, R12, R13.reuse, R4 ;  /* 0x0000000d0c137223 */ /* 0x080fe20000000004 */
[----:B------:R-:W-:Y:S01]  /*0890*/  FADD R21, R2, R13 ;  /* 0x0000000d02157221 */ /* 0x000fe20000000000 */
[----:B------:R-:W-:-:S07]  /*08a0*/  FFMA R20, R13, R13, R0 ;  /* 0x0000000d0d147223 */ /* 0x000fce0000000000 */
.L_x_484:
[----:B------:R-:W-:Y:S05]  /*08b0*/  @!P1 BRA `(.L_x_481) ;  /* 0x00000000008c9947 */ /* 0x000fea0003800000 */
[----:B------:R-:W-:Y:S02]  /*08c0*/  ISETP.NE.AND P0, PT, R17, 0x1, PT ;  /* 0x000000011100780c */ /* 0x000fe40003f05270 */
[----:B------:R-:W-:-:S04]  /*08d0*/  LOP3.LUT R0, R7, 0x1, RZ, 0xc0, !PT ;  /* 0x0000000107007812 */ /* 0x000fc800078ec0ff */
[----:B------:R-:W-:-:S07]  /*08e0*/  ISETP.NE.U32.AND P1, PT, R0, 0x1, PT ;  /* 0x000000010000780c */ /* 0x000fce0003f25070 */
[----:B------:R-:W0:Y:S01]  /*08f0*/  @P0 LDC.64 R2, c[0x0][0x388] ;  /* 0x0000e200ff020b82 */ /* 0x000e220000000a00 */
[----:B------:R-:W-:Y:S02]  /*0900*/  @P0 IADD3 R17, PT, PT, R9, R10, RZ ;  /* 0x0000000a09110210 */ /* 0x000fe40007ffe0ff */
[----:B------:R-:W-:-:S05]  /*0910*/  @P0 IADD3 R10, PT, PT, R10, 0x2, RZ ;  /* 0x000000020a0a0810 */ /* 0x000fca0007ffe0ff */
[----:B------:R-:W1:Y:S08]  /*0920*/  @P0 LDC.64 R14, c[0x0][0x390] ;  /* 0x0000e400ff0e0b82 */ /* 0x000e700000000a00 */
[----:B------:R-:W2:Y:S08]  /*0930*/  @!P1 LDC.64 R12, c[0x0][0x388] ;  /* 0x0000e200ff0c9b82 */ /* 0x000eb00000000a00 */
[----:B------:R-:W3:Y:S01]  /*0940*/  @!P1 LDC.64 R4, c[0x0][0x390] ;  /* 0x0000e400ff049b82 */ /* 0x000ee20000000a00 */
[----:B0-----:R-:W-:Y:S01]  /*0950*/  @P0 IMAD.WIDE R2, R17, 0x4, R2 ;  /* 0x0000000411020825 */ /* 0x001fe200078e0202 */
[----:B------:R-:W-:-:S04]  /*0960*/  @!P1 IADD3 R9, PT, PT, R9, R10, RZ ;  /* 0x0000000a09099210 */ /* 0x000fc80007ffe0ff */
[----:B------:R-:W4:Y:S01]  /*0970*/  @P0 LDG.E R11, desc[UR8][R2.64] ;  /* 0x00000008020b0981 */ /* 0x000f22000c1e1900 */
[----:B-1----:R-:W-:-:S03]  /*0980*/  @P0 IMAD.WIDE R14, R17, 0x4, R14 ;  /* 0x00000004110e0825 */ /* 0x002fc600078e020e */
[----:B------:R-:W5:Y:S04]  /*0990*/  @P0 LDG.E R10, desc[UR8][R2.64+0x4] ;  /* 0x00000408020a0981 */ /* 0x000f68000c1e1900 */
[----:B------:R-:W5:Y:S01]  /*09a0*/  @P0 LDG.E R8, desc[UR8][R14.64] ;  /* 0x000000080e080981 */ /* 0x000f62000c1e1900 */
[----:B--2---:R-:W-:-:S03]  /*09b0*/  @!P1 IMAD.WIDE R12, R9, 0x4, R12 ;  /* 0x00000004090c9825 */ /* 0x004fc600078e020c */
[----:B------:R-:W2:Y:S04]  /*09c0*/  @P0 LDG.E R17, desc[UR8][R14.64+0x4] ;  /* 0x000004080e110981 */ /* 0x000ea8000c1e1900 */
[----:B------:R-:W2:Y:S01]  /*09d0*/  @!P1 LDG.E R13, desc[UR8][R12.64] ;  /* 0x000000080c0d9981 */ /* 0x000ea2000c1e1900 */
[----:B---3--:R-:W-:-:S06]  /*09e0*/  @!P1 IMAD.WIDE R4, R9, 0x4, R4 ;  /* 0x0000000409049825 */ /* 0x008fcc00078e0204 */
[----:B------:R-:W3:Y:S01]  /*09f0*/  @!P1 LDG.E R4, desc[UR8][R4.64] ;  /* 0x0000000804049981 */ /* 0x000ee2000c1e1900 */
[----:B----4-:R-:W-:Y:S01]  /*0a00*/  @P0 FADD R0, R16, R11 ;  /* 0x0000000b10000221 */ /* 0x010fe20000000000 */
[----:B------:R-:W-:-:S03]  /*0a10*/  @P0 FFMA R9, R11, R11, R18 ;  /* 0x0000000b0b090223 */ /* 0x000fc60000000012 */
[----:B-----5:R-:W-:Y:S01]  /*0a20*/  @P0 FADD R16, R0, R10 ;  /* 0x0000000a00100221 */ /* 0x020fe20000000000 */
[-C--:B------:R-:W-:Y:S01]  /*0a30*/  @P0 FFMA R11, R11, R8.reuse, R19 ;  /* 0x000000080b0b0223 */ /* 0x080fe20000000013 */
[----:B------:R-:W-:Y:S01]  /*0a40*/  @P0 FADD R0, R21, R8 ;  /* 0x0000000815000221 */ /* 0x000fe20000000000 */
[----:B------:R-:W-:Y:S01]  /*0a50*/  @P0 FFMA R8, R8, R8, R20 ;  /* 0x0000000808080223 */ /* 0x000fe20000000014 */
[C---:B------:R-:W-:Y:S01]  /*0a60*/  @P0 FFMA R18, R10.reuse, R10, R9 ;  /* 0x0000000a0a120223 */ /* 0x040fe20000000009 */
[-C--:B--2---:R-:W-:Y:S01]  /*0a70*/  @P0 FFMA R19, R10, R17.reuse, R11 ;  /* 0x000000110a130223 */ /* 0x084fe2000000000b */
[----:B------:R-:W-:Y:S01]  /*0a80*/  @P0 FADD R21, R0, R17 ;  /* 0x0000001100150221 */ /* 0x000fe20000000000 */
[----:B------:R-:W-:Y:S01]  /*0a90*/  @P0 FFMA R20, R17, R17, R8 ;  /* 0x0000001111140223 */ /* 0x000fe20000000008 */
[----:B------:R-:W-:Y:S01]  /*0aa0*/  @!P1 FADD R16, R16, R13 ;  /* 0x0000000d10109221 */ /* 0x000fe20000000000 */
[C---:B------:R-:W-:Y:S01]  /*0ab0*/  @!P1 FFMA R18, R13.reuse, R13, R18 ;  /* 0x0000000d0d129223 */ /* 0x040fe20000000012 */
[-C--:B---3--:R-:W-:Y:S01]  /*0ac0*/  @!P1 FFMA R19, R13, R4.reuse, R19 ;  /* 0x000000040d139223 */ /* 0x088fe20000000013 */
[----:B------:R-:W-:Y:S01]  /*0ad0*/  @!P1 FADD R21, R21, R4 ;  /* 0x0000000415159221 */ /* 0x000fe20000000000 */
[----:B------:R-:W-:-:S07]  /*0ae0*/  @!P1 FFMA R20, R4, R4, R20 ;  /* 0x0000000404149223 */ /* 0x000fce0000000014 */
.L_x_481:
[----:B------:R-:W-:Y:S01]  /*0af0*/  I2FP.F32.S32 R7, R7 ;  /* 0x0000000700077245 */ /* 0x000fe20000201400 */
[----:B------:R-:W-:Y:S01]  /*0b00*/  FMUL R0, R16, R16 ;  /* 0x0000001010007220 */ /* 0x000fe20000400000 */
[----:B------:R-:W-:Y:S01]  /*0b10*/  FMUL R3, R21, R21 ;  /* 0x0000001515037220 */ /* 0x000fe20000400000 */
[----:B------:R-:W-:Y:S02]  /*0b20*/  BSSY.RECONVERGENT B0, `(.L_x_485) ;  /* 0x000000f000007945 */ /* 0x000fe40003800200 */
[C---:B------:R-:W-:Y:S01]  /*0b30*/  FFMA R0, R7.reuse, R18, -R0 ;  /* 0x0000001207007223 */ /* 0x040fe20000000800 */
[----:B------:R-:W-:-:S04]  /*0b40*/  FFMA R3, R7, R20, -R3 ;  /* 0x0000001407037223 */ /* 0x000fc80000000803 */
[----:B------:R-:W-:-:S04]  /*0b50*/  FMUL R0, R0, R3 ;  /* 0x0000000300007220 */ /* 0x000fc80000400000 */
[----:B------:R0:W1:Y:S01]  /*0b60*/  MUFU.RSQ R3, R0 ;  /* 0x0000000000037308 */ /* 0x0000620000001400 */
[----:B------:R-:W-:-:S04]  /*0b70*/  IADD3 R2, PT, PT, R0, -0xd000000, RZ ;  /* 0xf300000000027810 */ /* 0x000fc80007ffe0ff */
[----:B------:R-:W-:-:S13]  /*0b80*/  ISETP.GT.U32.AND P0, PT, R2, 0x727fffff, PT ;  /* 0x727fffff0200780c */ /* 0x000fda0003f04070 */
[----:B01----:R-:W-:Y:S05]  /*0b90*/  @!P0 BRA `(.L_x_486) ;  /* 0x00000000000c8947 */ /* 0x003fea0003800000 */
[----:B------:R-:W-:-:S07]  /*0ba0*/  MOV R9, 0xbc0 ;  /* 0x00000bc000097802 */ /* 0x000fce0000000f00 */
[----:B------:R-:W-:Y:S05]  /*0bb0*/  CALL.REL.NOINC `($__internal_0_$__cuda_sm20_sqrt_rn_f32_slowpath) ;  /* 0x00000000007c7944 */ /* 0x000fea0003c00000 */
[----:B------:R-:W-:Y:S05]  /*0bc0*/  BRA `(.L_x_487) ;  /* 0x0000000000107947 */ /* 0x000fea0003800000 */
.L_x_486:
[----:B------:R-:W-:Y:S01]  /*0bd0*/  FMUL.FTZ R5, R0, R3 ;  /* 0x0000000300057220 */ /* 0x000fe20000410000 */
[----:B------:R-:W-:-:S03]  /*0be0*/  FMUL.FTZ R2, R3, 0.5 ;  /* 0x3f00000003027820 */ /* 0x000fc60000410000 */
[----:B------:R-:W-:-:S04]  /*0bf0*/  FFMA R0, -R5, R5, R0 ;  /* 0x0000000505007223 */ /* 0x000fc80000000100 */
[----:B------:R-:W-:-:S07]  /*0c00*/  FFMA R5, R0, R2, R5 ;  /* 0x0000000200057223 */ /* 0x000fce0000000005 */
.L_x_487:
[----:B------:R-:W-:Y:S05]  /*0c10*/  BSYNC.RECONVERGENT B0 ;  /* 0x0000000000007941 */ /* 0x000fea0003800200 */
.L_x_485:
[----:B------:R-:W0:Y:S01]  /*0c20*/  MUFU.RCP R4, R5 ;  /* 0x0000000500047308 */ /* 0x000e220000001000 */
[----:B------:R-:W-:Y:S01]  /*0c30*/  FMUL R0, R21, R16 ;  /* 0x0000001015007220 */ /* 0x000fe20000400000 */
[----:B------:R-:W-:Y:S01]  /*0c40*/  UMOV UR4, 0xd9d7bdbb ;  /* 0xd9d7bdbb00047882 */ /* 0x000fe20000000000 */
[----:B------:R-:W-:Y:S01]  /*0c50*/  UMOV UR5, 0x3ddb7cdf ;  /* 0x3ddb7cdf00057882 */ /* 0x000fe20000000000 */
[----:B------:R-:W-:Y:S01]  /*0c60*/  BSSY.RECONVERGENT B0, `(.L_x_488) ;  /* 0x000000f000007945 */ /* 0x000fe20003800200 */
[----:B------:R-:W-:-:S03]  /*0c70*/  FFMA R0, R7, R19, -R0 ;  /* 0x0000001307007223 */ /* 0x000fc60000000800 */
[----:B------:R-:W1:Y:S08]  /*0c80*/  F2F.F64.F32 R2, |R5| ;  /* 0x4000000500027310 */ /* 0x000e700000201800 */
[----:B------:R-:W2:Y:S01]  /*0c90*/  FCHK P0, R0, R5 ;  /* 0x0000000500007302 */ /* 0x000ea20000000000 */
[----:B0-----:R-:W-:-:S04]  /*0ca0*/  FFMA R9, R4, -R5, 1 ;  /* 0x3f80000004097423 */ /* 0x001fc80000000805 */
[----:B------:R-:W-:Y:S01]  /*0cb0*/  FFMA R9, R4, R9, R4 ;  /* 0x0000000904097223 */ /* 0x000fe20000000004 */
[----:B-1----:R-:W-:-:S03]  /*0cc0*/  DSETP.GT.AND P2, PT, R2, UR4, PT ;  /* 0x0000000402007e2a */ /* 0x002fc6000bf44000 */
[----:B------:R-:W-:-:S04]  /*0cd0*/  FFMA R4, R0, R9, RZ ;  /* 0x0000000900047223 */ /* 0x000fc800000000ff */
[----:B------:R-:W-:-:S04]  /*0ce0*/  FFMA R2, R4, -R5, R0 ;  /* 0x8000000504027223 */ /* 0x000fc80000000000 */
[----:B------:R-:W-:Y:S01]  /*0cf0*/  FFMA R4, R9, R2, R4 ;  /* 0x0000000209047223 */ /* 0x000fe20000000004 */
[----:B--2---:R-:W-:Y:S06]  /*0d00*/  @!P0 BRA `(.L_x_489) ;  /* 0x0000000000108947 */ /* 0x004fec0003800000 */
[----:B------:R-:W-:Y:S02]  /*0d10*/  MOV R3, R5 ;  /* 0x0000000500037202 */ /* 0x000fe40000000f00 */
[----:B------:R-:W-:-:S07]  /*0d20*/  MOV R2, 0xd40 ;  /* 0x00000d4000027802 */ /* 0x000fce0000000f00 */
[----:B------:R-:W-:Y:S05]  /*0d30*/  CALL.REL.NOINC `($__internal_1_$__cuda_sm3x_div_rn_noftz_f32_slowpath) ;  /* 0x0000000000787944 */ /* 0x000fea0003c00000 */
[----:B------:R-:W-:-:S07]  /*0d40*/  MOV R4, R0 ;  /* 0x0000000000047202 */ /* 0x000fce0000000f00 */
.L_x_489:
[----:B------:R-:W-:Y:S05]  /*0d50*/  BSYNC.RECONVERGENT B0 ;  /* 0x0000000000007941 */ /* 0x000fea0003800200 */
.L_x_488:
[----:B------:R-:W0:Y:S01]  /*0d60*/  LDC.64 R2, c[0x0][0x380] ;  /* 0x0000e000ff027b82 */ /* 0x000e220000000a00 */
[----:B------:R-:W-:Y:S01]  /*0d70*/  FSEL R5, R4, RZ, P2 ;  /* 0x000000ff04057208 */ /* 0x000fe20001000000 */
[----:B0-----:R-:W-:-:S05]  /*0d80*/  IMAD.WIDE R6, R6, 0x4, R2 ;  /* 0x0000000406067825 */ /* 0x001fca00078e0202 */
[----:B------:R-:W-:Y:S01]  /*0d90*/  STG.E desc[UR8][R6.64], R5 ;  /* 0x0000000506007986 */ /* 0x000fe2000c101908 */
[----:B------:R-:W-:Y:S05]  /*0da0*/  EXIT ;  /* 0x000000000000794d */ /* 0x000fea0003800000 */
        .weak           $__internal_0_$__cuda_sm20_sqrt_rn_f32_slowpath
        .type           $__internal_0_$__cuda_sm20_sqrt_rn_f32_slowpath,@function
        .size           $__internal_0_$__cuda_sm20_sqrt_rn_f32_slowpath,($__internal_1_$__cuda_sm3x_div_rn_noftz_f32_slowpath - $__internal_0_$__cuda_sm20_sqrt_rn_f32_slowpath)
$__internal_0_$__cuda_sm20_sqrt_rn_f32_slowpath:
[----:B------:R-:W-:-:S13]  /*0db0*/  LOP3.LUT P0, RZ, R0, 0x7fffffff, RZ, 0xc0, !PT ;  /* 0x7fffffff00ff7812 */ /* 0x000fda000780c0ff */
[----:B------:R-:W-:Y:S01]  /*0dc0*/  @!P0 MOV R2, R0 ;  /* 0x0000000000028202 */ /* 0x000fe20000000f00 */
[----:B------:R-:W-:Y:S06]  /*0dd0*/  @!P0 BRA `(.L_x_490) ;  /* 0x0000000000408947 */ /* 0x000fec0003800000 */
[----:B------:R-:W-:-:S13]  /*0de0*/  FSETP.GEU.FTZ.AND P0, PT, R0, RZ, PT ;  /* 0x000000ff0000720b */ /* 0x000fda0003f1e000 */
[----:B------:R-:W-:Y:S01]  /*0df0*/  @!P0 MOV R2, 0x7fffffff ;  /* 0x7fffffff00028802 */ /* 0x000fe20000000f00 */
[----:B------:R-:W-:Y:S06]  /*0e00*/  @!P0 BRA `(.L_x_490) ;  /* 0x0000000000348947 */ /* 0x000fec0003800000 */
[----:B------:R-:W-:-:S13]  /*0e10*/  FSETP.GTU.FTZ.AND P0, PT, |R0|, +INF , PT ;  /* 0x7f8000000000780b */ /* 0x000fda0003f1c200 */
[----:B------:R-:W-:Y:S01]  /*0e20*/  @P0 FADD.FTZ R2, R0, 1 ;  /* 0x3f80000000020421 */ /* 0x000fe20000010000 */
[----:B------:R-:W-:Y:S06]  /*0e30*/  @P0 BRA `(.L_x_490) ;  /* 0x0000000000280947 */ /* 0x000fec0003800000 */
[----:B------:R-:W-:-:S13]  /*0e40*/  FSETP.NEU.FTZ.AND P0, PT, |R0|, +INF , PT ;  /* 0x7f8000000000780b */ /* 0x000fda0003f1d200 */
[----:B------:R-:W-:-:S04]  /*0e50*/  @P0 FFMA R3, R0, 1.84467440737095516160e+19, RZ ;  /* 0x5f80000000030823 */ /* 0x000fc800000000ff */
[----:B------:R-:W0:Y:S02]  /*0e60*/  @P0 MUFU.RSQ R2, R3 ;  /* 0x0000000300020308 */ /* 0x000e240000001400 */
[----:B0-----:R-:W-:Y:S01]  /*0e70*/  @P0 FMUL.FTZ R4, R3, R2 ;  /* 0x0000000203040220 */ /* 0x001fe20000410000 */
[----:B------:R-:W-:Y:S01]  /*0e80*/  @P0 FMUL.FTZ R8, R2, 0.5 ;  /* 0x3f00000002080820 */ /* 0x000fe20000410000 */
[----:B------:R-:W-:Y:S02]  /*0e90*/  @!P0 MOV R2, R0 ;  /* 0x0000000000028202 */ /* 0x000fe40000000f00 */
[----:B------:R-:W-:-:S04]  /*0ea0*/  @P0 FADD.FTZ R5, -R4, -RZ ;  /* 0x800000ff04050221 */ /* 0x000fc80000010100 */
[----:B------:R-:W-:-:S04]  /*0eb0*/  @P0 FFMA R5, R4, R5, R3 ;  /* 0x0000000504050223 */ /* 0x000fc80000000003 */
[----:B------:R-:W-:-:S04]  /*0ec0*/  @P0 FFMA R5, R5, R8, R4 ;  /* 0x0000000805050223 */ /* 0x000fc80000000004 */
[----:B------:R-:W-:-:S07]  /*0ed0*/  @P0 FMUL.FTZ R2, R5, 2.3283064365386962891e-10 ;  /* 0x2f80000005020820 */ /* 0x000fce0000410000 */
.L_x_490:
[----:B------:R-:W-:Y:S01]  /*0ee0*/  HFMA2 R3, -RZ, RZ, 0, 0 ;  /* 0x00000000ff037431 */ /* 0x000fe200000001ff */
[----:B------:R-:W-:Y:S02]  /*0ef0*/  MOV R5, R2 ;  /* 0x0000000200057202 */ /* 0x000fe40000000f00 */
[----:B------:R-:W-:-:S04]  /*0f00*/  MOV R2, R9 ;  /* 0x0000000900027202 */ /* 0x000fc80000000f00 */
[----:B------:R-:W-:Y:S05]  /*0f10*/  RET.REL.NODEC R2 `(_Z23gpu_pearson_correlationPfS_S_ii) ;  /* 0xfffffff002387950 */ /* 0x000fea0003c3ffff */
        .weak           $__internal_1_$__cuda_sm3x_div_rn_noftz_f32_slowpath
        .type           $__internal_1_$__cuda_sm3x_div_rn_noftz_f32_slowpath,@function
        .size           $__internal_1_$__cuda_sm3x_div_rn_noftz_f32_slowpath,(.L_x_544 - $__internal_1_$__cuda_sm3x_div_rn_noftz_f32_slowpath)
$__internal_1_$__cuda_sm3x_div_rn_noftz_f32_slowpath:
[----:B------:R-:W-:Y:S01]  /*0f20*/  SHF.R.U32.HI R5, RZ, 0x17, R3 ;  /* 0x00000017ff057819 */ /* 0x000fe20000011603 */
[----:B------:R-:W-:Y:S01]  /*0f30*/  BSSY.RECONVERGENT B1, `(.L_x_491) ;  /* 0x0000063000017945 */ /* 0x000fe20003800200 */
[----:B------:R-:W-:Y:S02]  /*0f40*/  SHF.R.U32.HI R4, RZ, 0x17, R0 ;  /* 0x00000017ff047819 */ /* 0x000fe40000011600 */
[----:B------:R-:W-:Y:S02]  /*0f50*/  LOP3.LUT R12, R5, 0xff, RZ, 0xc0, !PT ;  /* 0x000000ff050c7812 */ /* 0x000fe400078ec0ff */
[----:B------:R-:W-:Y:S02]  /*0f60*/  LOP3.LUT R10, R4, 0xff, RZ, 0xc0, !PT ;  /* 0x000000ff040a7812 */ /* 0x000fe400078ec0ff */
[----:B------:R-:W-:Y:S02]  /*0f70*/  IADD3 R8, PT, PT, R12, -0x1, RZ ;  /* 0xffffffff0c087810 */ /* 0x000fe40007ffe0ff */
[----:B------:R-:W-:-:S02]  /*0f80*/  IADD3 R7, PT, PT, R10, -0x1, RZ ;  /* 0xffffffff0a077810 */ /* 0x000fc40007ffe0ff */
[----:B------:R-:W-:Y:S02]  /*0f90*/  ISETP.GT.U32.AND P0, PT, R8, 0xfd, PT ;  /* 0x000000fd0800780c */ /* 0x000fe40003f04070 */
[----:B------:R-:W-:Y:S02]  /*0fa0*/  MOV R4, R0 ;  /* 0x0000000000047202 */ /* 0x000fe40000000f00 */
[----:B------:R-:W-:-:S13]  /*0fb0*/  ISETP.GT.U32.OR P0, PT, R7, 0xfd, P0 ;  /* 0x000000fd0700780c */ /* 0x000fda0000704470 */
[----:B------:R-:W-:Y:S01]  /*0fc0*/  @!P0 MOV R5, RZ ;  /* 0x000000ff00058202 */ /* 0x000fe20000000f00 */
[----:B------:R-:W-:Y:S06]  /*0fd0*/  @!P0 BRA `(.L_x_492) ;  /* 0x00000000005c8947 */ /* 0x000fec0003800000 */
[----:B------:R-:W-:Y:S02]  /*0fe0*/  FSETP.GTU.FTZ.AND P1, PT, |R3|, +INF , PT ;  /* 0x7f8000000300780b */ /* 0x000fe40003f3c200 */
[----:B------:R-:W-:-:S04]  /*0ff0*/  FSETP.GTU.FTZ.AND P0, PT, |R0|, +INF , PT ;  /* 0x7f8000000000780b */ /* 0x000fc80003f1c200 */
[----:B------:R-:W-:-:S13]  /*1000*/  PLOP3.LUT P0, PT, P0, P1, PT, 0xf8, 0x8f ;  /* 0x00000000008f781c */ /* 0x000fda0000703f70 */
[----:B------:R-:W-:Y:S05]  /*1010*/  @P0 BRA `(.L_x_493) ;  /* 0x00000004004c0947 */ /* 0x000fea0003800000 */
[----:B------:R-:W-:-:S13]  /*1020*/  LOP3.LUT P0, RZ, R3, 0x7fffffff, R4, 0xc8, !PT ;  /* 0x7fffffff03ff7812 */ /* 0x000fda000780c804 */
[----:B------:R-:W-:Y:S05]  /*1030*/  @!P0 BRA `(.L_x_494) ;  /* 0x00000004003c8947 */ /* 0x000fea0003800000 */
[C---:B------:R-:W-:Y:S02]  /*1040*/  FSETP.NEU.FTZ.AND P3, PT, |R0|.reuse, +INF , PT ;  /* 0x7f8000000000780b */ /* 0x040fe40003f7d200 */
[----:B------:R-:W-:Y:S02]  /*1050*/  FSETP.NEU.FTZ.AND P1, PT, |R3|, +INF , PT ;  /* 0x7f8000000300780b */ /* 0x000fe40003f3d200 */
[----:B------:R-:W-:-:S11]  /*1060*/  FSETP.NEU.FTZ.AND P0, PT, |R0|, +INF , PT ;  /* 0x7f8000000000780b */ /* 0x000fd60003f1d200 */
[----:B------:R-:W-:Y:S05]  /*1070*/  @!P1 BRA !P3, `(.L_x_494) ;  /* 0x00000004002c9947 */ /* 0x000fea0005800000 */
[----:B------:R-:W-:-:S04]  /*1080*/  LOP3.LUT P3, RZ, R4, 0x7fffffff, RZ, 0xc0, !PT ;  /* 0x7fffffff04ff7812 */ /* 0x000fc8000786c0ff */
[----:B------:R-:W-:-:S13]  /*1090*/  PLOP3.LUT P1, PT, P1, P3, PT, 0x2f, 0xf2 ;  /* 0x0000000000f2781c */ /* 0x000fda0000f26577 */
[----:B------:R-:W-:Y:S05]  /*10a0*/  @P1 BRA `(.L_x_495) ;  /* 0x0000000400181947 */ /* 0x000fea0003800000 */
[----:B------:R-:W-:-:S04]  /*10b0*/  LOP3.LUT P1, RZ, R3, 0x7fffffff, RZ, 0xc0, !PT ;  /* 0x7fffffff03ff7812 */ /* 0x000fc8000782c0ff */
[----:B------:R-:W-:-:S13]  /*10c0*/  PLOP3.LUT P0, PT, P0, P1, PT, 0x2f, 0xf2 ;  /* 0x0000000000f2781c */ /* 0x000fda0000702577 */
[----:B------:R-:W-:Y:S05]  /*10d0*/  @P0 BRA `(.L_x_496) ;  /* 0x0000000400000947 */ /* 0x000fea0003800000 */
[----:B------:R-:W-:Y:S02]  /*10e0*/  ISETP.GE.AND P0, PT, R7, RZ, PT ;  /* 0x000000ff0700720c */ /* 0x000fe40003f06270 */
[----:B------:R-:W-:-:S11]  /*10f0*/  ISETP.GE.AND P1, PT, R8, RZ, PT ;  /* 0x000000ff0800720c */ /* 0x000fd60003f26270 */
[----:B------:R-:W-:Y:S01]  /*1100*/  @P0 MOV R5, RZ ;  /* 0x000000ff00050202 */ /* 0x000fe20000000f00 */
[----:B------:R-:W-:Y:S01]  /*1110*/  @!P0 FFMA R4, R0, 1.84467440737095516160e+19, RZ ;  /* 0x5f80000000048823 */ /* 0x000fe200000000ff */
[----:B------:R-:W-:Y:S01]  /*1120*/  @!P0 MOV R5, 0xffffffc0 ;  /* 0xffffffc000058802 */ /* 0x000fe20000000f00 */
[----:B------:R-:W-:-:S03]  /*1130*/  @!P1 FFMA R3, R3, 1.84467440737095516160e+19, RZ ;  /* 0x5f80000003039823 */ /* 0x000fc600000000ff */
[----:B------:R-:W-:-:S07]  /*1140*/  @!P1 IADD3 R5, PT, PT, R5, 0x40, RZ ;  /* 0x0000004005059810 */ /* 0x000fce0007ffe0ff */
.L_x_492:
[----:B------:R-:W-:Y:S01]  /*1150*/  LEA R0, R12, 0xc0800000, 0x17 ;  /* 0xc08000000c007811 */ /* 0x000fe200078eb8ff */
[----:B------:R-:W-:Y:S03]  /*1160*/  BSSY.RECONVERGENT B2, `(.L_x_497) ;  /* 0x0000036000027945 */ /* 0x000fe60003800200 */
[----:B------:R-:W-:Y:S02]  /*1170*/  IADD3 R7, PT, PT, -R0, R3, RZ ;  /* 0x0000000300077210 */ /* 0x000fe40007ffe1ff */
[----:B------:R-:W-:Y:S02]  /*1180*/  IADD3 R3, PT, PT, R10, -0x7f, RZ ;  /* 0xffffff810a037810 */ /* 0x000fe40007ffe0ff */
[----:B------:R-:W0:Y:S01]  /*1190*/  MUFU.RCP R8, R7 ;  /* 0x0000000700087308 */ /* 0x000e220000001000 */
[----:B------:R-:W-:Y:S02]  /*11a0*/  FADD.FTZ R9, -R7, -RZ ;  /* 0x800000ff07097221 */ /* 0x000fe40000010100 */
[----:B------:R-:W-:-:S02]  /*11b0*/  IMAD R0, R3, -0x800000, R4 ;  /* 0xff80000003007824 */ /* 0x000fc400078e0204 */
[----:B0-----:R-:W-:-:S04]  /*11c0*/  FFMA R11, R8, R9, 1 ;  /* 0x3f800000080b7423 */ /* 0x001fc80000000009 */
[----:B------:R-:W-:-:S04]  /*11d0*/  FFMA R13, R8, R11, R8 ;  /* 0x0000000b080d7223 */ /* 0x000fc80000000008 */
[----:B------:R-:W-:-:S04]  /*11e0*/  FFMA R4, R0, R13, RZ ;  /* 0x0000000d00047223 */ /* 0x000fc800000000ff */
[----:B------:R-:W-:-:S04]  /*11f0*/  FFMA R11, R9, R4, R0 ;  /* 0x00000004090b7223 */ /* 0x000fc80000000000 */
[----:B------:R-:W-:Y:S01]  /*1200*/  FFMA R8, R13, R11, R4 ;  /* 0x0000000b0d087223 */ /* 0x000fe20000000004 */
[----:B------:R-:W-:-:S03]  /*1210*/  IADD3 R4, PT, PT, R3, 0x7f, -R12 ;  /* 0x0000007f03047810 */ /* 0x000fc60007ffe80c */
[----:B------:R-:W-:Y:S01]  /*1220*/  FFMA R9, R9, R8, R0 ;  /* 0x0000000809097223 */ /* 0x000fe20000000000 */
[----:B------:R-:W-:-:S03]  /*1230*/  IADD3 R4, PT, PT, R4, R5, RZ ;  /* 0x0000000504047210 */ /* 0x000fc60007ffe0ff */
[----:B------:R-:W-:-:S05]  /*1240*/  FFMA R0, R13, R9, R8 ;  /* 0x000000090d007223 */ /* 0x000fca0000000008 */
[----:B------:R-:W-:-:S04]  /*1250*/  SHF.R.U32.HI R3, RZ, 0x17, R0 ;  /* 0x00000017ff037819 */ /* 0x000fc80000011600 */
[----:B------:R-:W-:-:S04]  /*1260*/  LOP3.LUT R3, R3, 0xff, RZ, 0xc0, !PT ;  /* 0x000000ff03037812 */ /* 0x000fc800078ec0ff */
[----:B------:R-:W-:-:S04]  /*1270*/  IADD3 R7, PT, PT, R3, R4, RZ ;  /* 0x0000000403077210 */ /* 0x000fc80007ffe0ff */
[----:B------:R-:W-:-:S04]  /*1280*/  IADD3 R3, PT, PT, R7, -0x1, RZ ;  /* 0xffffffff07037810 */ /* 0x000fc80007ffe0ff */
[----:B------:R-:W-:-:S13]  /*1290*/  ISETP.GE.U32.AND P0, PT, R3, 0xfe, PT ;  /* 0x000000fe0300780c */ /* 0x000fda0003f06070 */
[----:B------:R-:W-:Y:S05]  /*12a0*/  @!P0 BRA `(.L_x_498) ;  /* 0x0000000000808947 */ /* 0x000fea0003800000 */
[----:B------:R-:W-:-:S13]  /*12b0*/  ISETP.GT.AND P0, PT, R7, 0xfe, PT ;  /* 0x000000fe0700780c */ /* 0x000fda0003f04270 */
[----:B------:R-:W-:Y:S05]  /*12c0*/  @P0 BRA `(.L_x_499) ;  /* 0x00000000006c0947 */ /* 0x000fea0003800000 */
[----:B------:R-:W-:-:S13]  /*12d0*/  ISETP.GE.AND P0, PT, R7, 0x1, PT ;  /* 0x000000010700780c */ /* 0x000fda0003f06270 */
[----:B------:R-:W-:Y:S05]  /*12e0*/  @P0 BRA `(.L_x_500) ;  /* 0x0000000000740947 */ /* 0x000fea0003800000 */
[----:B------:R-:W-:Y:S02]  /*12f0*/  ISETP.GE.AND P0, PT, R7, -0x18, PT ;  /* 0xffffffe80700780c */ /* 0x000fe40003f06270 */
[----:B------:R-:W-:-:S11]  /*1300*/  LOP3.LUT R0, R0, 0x80000000, RZ, 0xc0, !PT ;  /* 0x8000000000007812 */ /* 0x000fd600078ec0ff */
[----:B------:R-:W-:Y:S05]  /*1310*/  @!P0 BRA `(.L_x_500) ;  /* 0x0000000000688947 */ /* 0x000fea0003800000 */
[CCC-:B------:R-:W-:Y:S01]  /*1320*/  FFMA.RZ R3, R13.reuse, R9.reuse, R8.reuse ;  /* 0x000000090d037223 */ /* 0x1c0fe2000000c008 */
[-CC-:B------:R-:W-:Y:S01]  /*1330*/  FFMA.RM R4, R13, R9.reuse, R8.reuse ;  /* 0x000000090d047223 */ /* 0x180fe20000004008 */
[C---:B------:R-:W-:Y:S02]  /*1340*/  ISETP.NE.AND P3, PT, R7.reuse, RZ, PT ;  /* 0x000000ff0700720c */ /* 0x040fe40003f65270 */
[----:B------:R-:W-:Y:S02]  /*1350*/  ISETP.NE.AND P1, PT, R7, RZ, PT ;  /* 0x000000ff0700720c */ /* 0x000fe40003f25270 */
[----:B------:R-:W-:Y:S01]  /*1360*/  LOP3.LUT R5, R3, 0x7fffff, RZ, 0xc0, !PT ;  /* 0x007fffff03057812 */ /* 0x000fe200078ec0ff */
[----:B------:R-:W-:Y:S01]  /*1370*/  FFMA.RP R3, R13, R9, R8 ;  /* 0x000000090d037223 */ /* 0x000fe20000008008 */
[----:B------:R-:W-:Y:S02]  /*1380*/  IADD3 R8, PT, PT, R7, 0x20, RZ ;  /* 0x0000002007087810 */ /* 0x000fe40007ffe0ff */
[----:B------:R-:W-:-:S02]  /*1390*/  LOP3.LUT R5, R5, 0x800000, RZ, 0xfc, !PT ;  /* 0x0080000005057812 */ /* 0x000fc400078efcff */
[----:B------:R-:W-:Y:S02]  /*13a0*/  IADD3 R7, PT, PT, -R7, RZ, RZ ;  /* 0x000000ff07077210 */ /* 0x000fe40007ffe1ff */
[----:B------:R-:W-:Y:S02]  /*13b0*/  SHF.L.U32 R8, R5, R8, RZ ;  /* 0x0000000805087219 */ /* 0x000fe400000006ff */
[----:B------:R-:W-:Y:S02]  /*13c0*/  FSETP.NEU.FTZ.AND P0, PT, R3, R4, PT ;  /* 0x000000040300720b */ /* 0x000fe40003f1d000 */
[----:B------:R-:W-:Y:S02]  /*13d0*/  SEL R4, R7, RZ, P3 ;  /* 0x000000ff07047207 */ /* 0x000fe40001800000 */
[----:B------:R-:W-:Y:S02]  /*13e0*/  ISETP.NE.AND P1, PT, R8, RZ, P1 ;  /* 0x000000ff0800720c */ /* 0x000fe40000f25270 */
[----:B------:R-:W-:-:S02]  /*13f0*/  SHF.R.U32.HI R4, RZ, R4, R5 ;  /* 0x00000004ff047219 */ /* 0x000fc40000011605 */
[----:B------:R-:W-:Y:S02]  /*1400*/  PLOP3.LUT P0, PT, P0, P1, PT, 0xf8, 0x8f ;  /* 0x00000000008f781c */ /* 0x000fe40000703f70 */
[----:B------:R-:W-:Y:S02]  /*1410*/  SHF.R.U32.HI R8, RZ, 0x1, R4 ;  /* 0x00000001ff087819 */ /* 0x000fe40000011604 */
[----:B------:R-:W-:-:S04]  /*1420*/  SEL R3, RZ, 0x1, !P0 ;  /* 0x00000001ff037807 */ /* 0x000fc80004000000 */
[----:B------:R-:W-:-:S04]  /*1430*/  LOP3.LUT R3, R3, 0x1, R8, 0xf8, !PT ;  /* 0x0000000103037812 */ /* 0x000fc800078ef808 */
[----:B------:R-:W-:-:S04]  /*1440*/  LOP3.LUT R3, R3, R4, RZ, 0xc0, !PT ;  /* 0x0000000403037212 */ /* 0x000fc800078ec0ff */
[----:B------:R-:W-:-:S04]  /*1450*/  IADD3 R3, PT, PT, R8, R3, RZ ;  /* 0x0000000308037210 */ /* 0x000fc80007ffe0ff */
[----:B------:R-:W-:Y:S01]  /*1460*/  LOP3.LUT R0, R3, R0, RZ, 0xfc, !PT ;  /* 0x0000000003007212 */ /* 0x000fe200078efcff */
[----:B------:R-:W-:Y:S06]  /*1470*/  BRA `(.L_x_500) ;  /* 0x0000000000107947 */ /* 0x000fec0003800000 */
.L_x_499:
[----:B------:R-:W-:-:S04]  /*1480*/  LOP3.LUT R0, R0, 0x80000000, RZ, 0xc0, !PT ;  /* 0x8000000000007812 */ /* 0x000fc800078ec0ff */
[----:B------:R-:W-:Y:S01]  /*1490*/  LOP3.LUT R0, R0, 0x7f800000, RZ, 0xfc, !PT ;  /* 0x7f80000000007812 */ /* 0x000fe200078efcff */
[----:B------:R-:W-:Y:S06]  /*14a0*/  BRA `(.L_x_500) ;  /* 0x0000000000047947 */ /* 0x000fec0003800000 */
.L_x_498:
[----:B------:R-:W-:-:S07]  /*14b0*/  LEA R0, R4, R0, 0x17 ;  /* 0x0000000004007211 */ /* 0x000fce00078eb8ff */
.L_x_500:
[----:B------:R-:W-:Y:S05]  /*14c0*/  BSYNC.RECONVERGENT B2 ;  /* 0x0000000000027941 */ /* 0x000fea0003800200 */
.L_x_497:
[----:B------:R-:W-:Y:S05]  /*14d0*/  BRA `(.L_x_501) ;  /* 0x0000000000207947 */ /* 0x000fea0003800000 */
.L_x_496:
[----:B------:R-:W-:-:S04]  /*14e0*/  LOP3.LUT R0, R3, 0x80000000, R4, 0x48, !PT ;  /* 0x8000000003007812 */ /* 0x000fc800078e4804 */
[----:B------:R-:W-:Y:S01]  /*14f0*/  LOP3.LUT R0, R0, 0x7f800000, RZ, 0xfc, !PT ;  /* 0x7f80000000007812 */ /* 0x000fe200078efcff */
[----:B------:R-:W-:Y:S06]  /*1500*/  BRA `(.L_x_501) ;  /* 0x0000000000147947 */ /* 0x000fec0003800000 */
.L_x_495:
[----:B------:R-:W-:Y:S01]  /*1510*/  LOP3.LUT R0, R3, 0x80000000, R4, 0x48, !PT ;  /* 0x8000000003007812 */ /* 0x000fe200078e4804 */
[----:B------:R-:W-:Y:S06]  /*1520*/  BRA `(.L_x_501) ;  /* 0x00000000000c7947 */ /* 0x000fec0003800000 */
.L_x_494:
[----:B------:R-:W0:Y:S01]  /*1530*/  MUFU.RSQ R0, -QNAN ;  /* 0xffc0000000007908 */ /* 0x000e220000001400 */
[----:B------:R-:W-:Y:S05]  /*1540*/  BRA `(.L_x_501) ;  /* 0x0000000000047947 */ /* 0x000fea0003800000 */
.L_x_493:
[----:B------:R-:W-:-:S07]  /*1550*/  FADD.FTZ R0, R0, R3 ;  /* 0x0000000300007221 */ /* 0x000fce0000010000 */
.L_x_501:
[----:B------:R-:W-:Y:S05]  /*1560*/  BSYNC.RECONVERGENT B1 ;  /* 0x0000000000017941 */ /* 0x000fea0003800200 */
.L_x_491:
[----:B------:R-:W-:-:S04]  /*1570*/  HFMA2 R3, -RZ, RZ, 0, 0 ;  /* 0x00000000ff037431 */ /* 0x000fc800000001ff */
[----:B0-----:R-:W-:Y:S05]  /*1580*/  RET.REL.NODEC R2 `(_Z23gpu_pearson_correlationPfS_S_ii) ;  /* 0xffffffe8029c7950 */ /* 0x001fea0003c3ffff */
.L_x_502:
        /* <DEDUP_REMOVED lines=15> */
.L_x_544:


//--------------------- .text._Z28pairwise_pearson_correlationPfS_ii --------------------------
	.section	.text._Z28pairwise_pearson_correlationPfS_ii,"ax",@progbits
	.align	128
        .global         _Z28pairwise_pearson_correlationPfS_ii
        .type           _Z28pairwise_pearson_correlationPfS_ii,@function
        .size           _Z28pairwise_pearson_correlationPfS_ii,(.L_x_546 - _Z28pairwise_pearson_correlationPfS_ii)
        .other          _Z28pairwise_pearson_correlationPfS_ii,@"STO_CUDA_ENTRY STV_DEFAULT"
_Z28pairwise_pearson_correlationPfS_ii:
.text._Z28pairwise_pearson_correlationPfS_ii:
[----:B------:R-:W-:Y:S01]  /*0000*/  LDC R1, c[0x0][0x37c] ;  /* 0x0000df00ff017b82 */ /* 0x000fe20000000800 */
[----:B------:R-:W0:Y:S07]  /*0010*/  LDCU UR15, c[0x0][0x394] ;  /* 0x00007280ff0f77ac */ /* 0x000e2e0008000800 */
[----:B------:R-:W1:Y:S01]  /*0020*/  S2UR UR4, SR_CTAID.X ;  /* 0x00000000000479c3 */ /* 0x000e620000002500 */
[----:B------:R-:W2:Y:S01]  /*0030*/  S2R R2, SR_TID.X ;  /* 0x0000000000027919 */ /* 0x000ea20000002100 */
[----:B------:R-:W-:Y:S01]  /*0040*/  HFMA2 R25, -RZ, RZ, 0, 0 ;  /* 0x00000000ff197431 */ /* 0x000fe200000001ff */
[----:B------:R-:W-:Y:S01]  /*0050*/  MOV R23, RZ ;  /* 0x000000ff00177202 */ /* 0x000fe20000000f00 */
[----:B------:R-:W-:Y:S01]  /*0060*/  HFMA2 R29, -RZ, RZ, 0, 0 ;  /* 0x00000000ff1d7431 */ /* 0x000fe200000001ff */
[----:B------:R-:W3:Y:S01]  /*0070*/  S2R R9, SR_TID.Y ;  /* 0x0000000000097919 */ /* 0x000ee20000002200 */
[----:B------:R-:W-:Y:S01]  /*0080*/  HFMA2 R15, -RZ, RZ, 0, 0 ;  /* 0x00000000ff0f7431 */ /* 0x000fe200000001ff */
[----:B------:R-:W-:Y:S01]  /*0090*/  MOV R21, RZ ;  /* 0x000000ff00157202 */ /* 0x000fe20000000f00 */
[----:B------:R-:W4:Y:S01]  /*00a0*/  S2UR UR5, SR_CTAID.Y ;  /* 0x00000000000579c3 */ /* 0x000f220000002600 */
[----:B------:R-:W2:Y:S01]  /*00b0*/  LDCU.64 UR16, c[0x0][0x358] ;  /* 0x00006b00ff1077ac */ /* 0x000ea20008000a00 */
[----:B0-----:R-:W-:-:S02]  /*00c0*/  UISETP.GE.AND UP0, UPT, UR15, 0x1, UPT ;  /* 0x000000010f00788c */ /* 0x001fc4000bf06270 */
[----:B-1----:R-:W-:Y:S02]  /*00d0*/  USHF.L.U32 UR4, UR4, 0x2, URZ ;  /* 0x0000000204047899 */ /* 0x002fe400080006ff */
[----:B----4-:R-:W-:-:S05]  /*00e0*/  USHF.L.U32 UR5, UR5, 0x2, URZ ;  /* 0x0000000205057899 */ /* 0x010fca00080006ff */
[----:B--2---:R-:W-:Y:S07]  /*00f0*/  BRA.U !UP0, `(.L_x_503) ;  /* 0x0000000908407547 */ /* 0x004fee000b800000 */
[----:B------:R-:W0:Y:S01]  /*0100*/  S2UR UR11, SR_CgaCtaId ;  /* 0x00000000000b79c3 */ /* 0x000e220000008800 */
[----:B------:R-:W-:Y:S01]  /*0110*/  UIMAD UR6, UR5, UR15, URZ ;  /* 0x0000000f050672a4 */ /* 0x000fe2000f8e02ff */
[----:B------:R-:W-:Y:S01]  /*0120*/  MOV R15, RZ ;  /* 0x000000ff000f7202 */ /* 0x000fe20000000f00 */
[----:B------:R-:W-:Y:S01]  /*0130*/  UMOV UR7, 0x400 ;  /* 0x0000040000077882 */ /* 0x000fe20000000000 */
[----:B------:R-:W-:Y:S01]  /*0140*/  MOV R21, RZ ;  /* 0x000000ff00157202 */ /* 0x000fe20000000f00 */
[----:B------:R-:W-:Y:S01]  /*0150*/  UIADD3 UR13, UPT, UPT, UR6, UR15, URZ ;  /* 0x0000000f060d7290 */ /* 0x000fe2000fffe0ff */
[----:B------:R-:W-:Y:S01]  /*0160*/  MOV R29, RZ ;  /* 0x000000ff001d7202 */ /* 0x000fe20000000f00 */
[----:B------:R-:W-:Y:S01]  /*0170*/  UIADD3 UR12, UPT, UPT, UR6, 0x4, URZ ;  /* 0x00000004060c7890 */ /* 0x000fe2000fffe0ff */
[----:B------:R-:W-:Y:S01]  /*0180*/  MOV R23, RZ ;  /* 0x000000ff00177202 */ /* 0x000fe20000000f00 */
[----:B------:R-:W-:Y:S01]  /*0190*/  ULOP3.LUT UR10, URZ, UR6, URZ, 0x33, !UPT ;  /* 0x00000006ff0a7292 */ /* 0x000fe2000f8e33ff */
[----:B------:R-:W-:Y:S01]  /*01a0*/  MOV R25, RZ ;  /* 0x000000ff00197202 */ /* 0x000fe20000000f00 */
[----:B------:R-:W-:-:S02]  /*01b0*/  UISETP.LT.AND UP0, UPT, UR13, UR12, UPT ;  /* 0x0000000c0d00728c */ /* 0x000fc4000bf01270 */
[----:B------:R-:W-:Y:S02]  /*01c0*/  UIADD3 UR8, UPT, UPT, UR7, 0x40, URZ ;  /* 0x0000004007087890 */ /* 0x000fe4000fffe0ff */
[----:B------:R-:W-:Y:S02]  /*01d0*/  USEL UR9, UR13, UR12, !UP0 ;  /* 0x0000000c0d097287 */ /* 0x000fe4000c000000 */
[----:B------:R-:W-:Y:S02]  /*01e0*/  UIMAD UR14, UR4, UR15, URZ ;  /* 0x0000000f040e72a4 */ /* 0x000fe4000f8e02ff */
[----:B------:R-:W-:-:S04]  /*01f0*/  UIADD3 UR9, UPT, UPT, UR9, UR10, URZ ;  /* 0x0000000a09097290 */ /* 0x000fc8000fffe0ff */
[----:B------:R-:W-:Y:S02]  /*0200*/  ULOP3.LUT UP0, URZ, UR9, 0x4, URZ, 0xc0, !UPT ;  /* 0x0000000409ff7892 */ /* 0x000fe4000f80c0ff */
[----:B0-----:R-:W-:Y:S02]  /*0210*/  ULEA UR7, UR11, UR7, 0x18 ;  /* 0x000000070b077291 */ /* 0x001fe4000f8ec0ff */
[----:B------:R-:W-:Y:S02]  /*0220*/  ULEA UR8, UR11, UR8, 0x18 ;  /* 0x000000080b087291 */ /* 0x000fe4000f8ec0ff */
[----:B------:R-:W-:Y:S02]  /*0230*/  UISETP.GE.U32.AND UP1, UPT, UR9, 0x4, UPT ;  /* 0x000000040900788c */ /* 0x000fe4000bf26070 */
[----:B------:R-:W-:Y:S02]  /*0240*/  LEA R8, R2, UR7, 0x4 ;  /* 0x0000000702087c11 */ /* 0x000fe4000f8e20ff */
[----:B---3--:R-:W-:-:S02]  /*0250*/  LEA R19, R9, UR8, 0x4 ;  /* 0x0000000809137c11 */ /* 0x008fc4000f8e20ff */
[----:B------:R-:W-:Y:S01]  /*0260*/  LEA R18, R9, R8, 0x2 ;  /* 0x0000000809127211 */ /* 0x000fe200078e10ff */
[C---:B------:R-:W-:Y:S01]  /*0270*/  IMAD R8, R2.reuse, -0xc, R8 ;  /* 0xfffffff402087824 */ /* 0x040fe200078e0208 */
[----:B------:R-:W-:Y:S01]  /*0280*/  LEA R0, R2, R19, 0x2 ;  /* 0x0000001302007211 */ /* 0x000fe200078e10ff */
[----:B------:R-:W-:Y:S06]  /*0290*/  BRA.U UP0, `(.L_x_504) ;  /* 0x00000001009c7547 */ /* 0x000fec000b800000 */
[----:B------:R-:W0:Y:S01]  /*02a0*/  LDC.64 R14, c[0x0][0x388] ;  /* 0x0000e200ff0e7b82 */ /* 0x000e220000000a00 */
[----:B------:R-:W-:-:S05]  /*02b0*/  IMAD R3, R9, UR15, R2 ;  /* 0x0000000f09037c24 */ /* 0x000fca000f8e0202 */
[C---:B------:R-:W-:Y:S02]  /*02c0*/  IADD3 R13, PT, PT, R3.reuse, UR6, RZ ;  /* 0x00000006030d7c10 */ /* 0x040fe4000fffe0ff */
[----:B------:R-:W-:-:S03]  /*02d0*/  IADD3 R3, PT, PT, R3, UR14, RZ ;  /* 0x0000000e03037c10 */ /* 0x000fc6000fffe0ff */
[----:B0-----:R-:W-:-:S04]  /*02e0*/  IMAD.WIDE R12, R13, 0x4, R14 ;  /* 0x000000040d0c7825 */ /* 0x001fc800078e020e */
[----:B------:R-:W-:Y:S02]  /*02f0*/  IMAD.WIDE R14, R3, 0x4, R14 ;  /* 0x00000004030e7825 */ /* 0x000fe400078e020e */
[----:B------:R-:W2:Y:S04]  /*0300*/  LDG.E R13, desc[UR16][R12.64] ;  /* 0x000000100c0d7981 */ /* 0x000ea8000c1e1900 */
[----:B------:R-:W3:Y:S01]  /*0310*/  LDG.E R15, desc[UR16][R14.64] ;  /* 0x000000100e0f7981 */ /* 0x000ee2000c1e1900 */
[----:B------:R-:W-:Y:S01]  /*0320*/  UIADD3 UR14, UPT, UPT, UR14, 0x4, URZ ;  /* 0x000000040e0e7890 */ /* 0x000fe2000fffe0ff */
[----:B------:R-:W-:Y:S02]  /*0330*/  UMOV UR6, UR12 ;  /* 0x0000000c00067c82 */ /* 0x000fe40008000000 */
[----:B--2---:R-:W-:Y:S04]  /*0340*/  STS [R0], R13 ;  /* 0x0000000d00007388 */ /* 0x004fe80000000800 */
[----:B---3--:R-:W-:Y:S01]  /*0350*/  STS [R18], R15 ;  /* 0x0000000f12007388 */ /* 0x008fe20000000800 */
[----:B------:R-:W-:Y:S06]  /*0360*/  BAR.SYNC.DEFER_BLOCKING 0x0 ;  /* 0x0000000000007b1d */ /* 0x000fec0000010000 */
[----:B------:R-:W0:Y:S04]  /*0370*/  LDS R3, [R8] ;  /* 0x0000000008037984 */ /* 0x000e280000000800 */
[----:B------:R-:W1:Y:S04]  /*0380*/  LDS.128 R4, [R19] ;  /* 0x0000000013047984 */ /* 0x000e680000000c00 */
[----:B------:R-:W2:Y:S04]  /*0390*/  LDS R17, [R8+0x10] ;  /* 0x0000100008117984 */ /* 0x000ea80000000800 */
[----:B------:R-:W3:Y:S04]  /*03a0*/  LDS R21, [R8+0x20] ;  /* 0x0000200008157984 */ /* 0x000ee80000000800 */
[----:B------:R-:W4:Y:S01]  /*03b0*/  LDS R10, [R8+0x30] ;  /* 0x00003000080a7984 */ /* 0x000f220000000800 */
[----:B0-----:R-:W-:Y:S01]  /*03c0*/  FADD R11, RZ, R3 ;  /* 0x00000003ff0b7221 */ /* 0x001fe20000000000 */
[C---:B------:R-:W-:Y:S01]  /*03d0*/  FFMA R16, R3.reuse, R3, RZ ;  /* 0x0000000303107223 */ /* 0x040fe200000000ff */
[-C--:B-1----:R-:W-:Y:S01]  /*03e0*/  FFMA R14, R3, R4.reuse, RZ ;  /* 0x00000004030e7223 */ /* 0x082fe200000000ff */
[----:B------:R-:W-:Y:S01]  /*03f0*/  FADD R12, RZ, R4 ;  /* 0x00000004ff0c7221 */ /* 0x000fe20000000000 */
[----:B------:R-:W-:Y:S01]  /*0400*/  FFMA R4, R4, R4, RZ ;  /* 0x0000000404047223 */ /* 0x000fe200000000ff */
[----:B--2---:R-:W-:Y:S01]  /*0410*/  FADD R11, R11, R17 ;  /* 0x000000110b0b7221 */ /* 0x004fe20000000000 */
[C---:B------:R-:W-:Y:S01]  /*0420*/  FFMA R16, R17.reuse, R17, R16 ;  /* 0x0000001111107223 */ /* 0x040fe20000000010 */
[-C--:B------:R-:W-:Y:S01]  /*0430*/  FFMA R17, R17, R5.reuse, R14 ;  /* 0x0000000511117223 */ /* 0x080fe2000000000e */
[----:B------:R-:W-:Y:S01]  /*0440*/  FADD R3, R12, R5 ;  /* 0x000000050c037221 */ /* 0x000fe20000000000 */
[----:B------:R-:W-:Y:S01]  /*0450*/  FFMA R5, R5, R5, R4 ;  /* 0x0000000505057223 */ /* 0x000fe20000000004 */
[----:B---3--:R-:W-:Y:S01]  /*0460*/  FADD R11, R11, R21 ;  /* 0x000000150b0b7221 */ /* 0x008fe20000000000 */
[----:B------:R-:W-:Y:S01]  /*0470*/  FFMA R29, R21, R21, R16 ;  /* 0x00000015151d7223 */ /* 0x000fe20000000010 */
[----:B------:R-:W-:Y:S01]  /*0480*/  FADD R4, R3, R6 ;  /* 0x0000000603047221 */ /* 0x000fe20000000000 */
[-C--:B------:R-:W-:Y:S01]  /*0490*/  FFMA R12, R6, R6.reuse, R5 ;  /* 0x00000006060c7223 */ /* 0x080fe20000000005 */
[----:B------:R-:W-:Y:S01]  /*04a0*/  FFMA R17, R21, R6, R17 ;  /* 0x0000000615117223 */ /* 0x000fe20000000011 */
[----:B----4-:R-:W-:Y:S01]  /*04b0*/  FADD R25, R11, R10 ;  /* 0x0000000a0b197221 */ /* 0x010fe20000000000 */
[----:B------:R-:W-:Y:S01]  /*04c0*/  FADD R23, R4, R7 ;  /* 0x0000000704177221 */ /* 0x000fe20000000000 */
[-C--:B------:R-:W-:Y:S01]  /*04d0*/  FFMA R21, R7, R7.reuse, R12 ;  /* 0x0000000707157223 */ /* 0x080fe2000000000c */
[C---:B------:R-:W-:Y:S01]  /*04e0*/  FFMA R15, R10.reuse, R7, R17 ;  /* 0x000000070a0f7223 */ /* 0x040fe20000000011 */
[----:B------:R-:W-:Y:S01]  /*04f0*/  FFMA R29, R10, R10, R29 ;  /* 0x0000000a0a1d7223 */ /* 0x000fe2000000001d */
[----:B------:R-:W-:Y:S06]  /*0500*/  BAR.SYNC.DEFER_BLOCKING 0x0 ;  /* 0x0000000000007b1d */ /* 0x000fec0000010000 */
.L_x_504:
[----:B------:R-:W-:Y:S05]  /*0510*/  BRA.U !UP1, `(.L_x_503) ;  /* 0x0000000509387547 */ /* 0x000fea000b800000 */
[----:B------:R-:W0:Y:S01]  /*0520*/  LDCU.64 UR8, c[0x0][0x388] ;  /* 0x00007100ff0877ac */ /* 0x000e220008000a00 */
[C---:B------:R-:W-:Y:S02]  /*0530*/  IADD3 R4, PT, PT, R2.reuse, UR6, RZ ;  /* 0x0000000602047c10 */ /* 0x040fe4000fffe0ff */
[----:B------:R-:W-:-:S03]  /*0540*/  IADD3 R6, PT, PT, R2, UR14, RZ ;  /* 0x0000000e02067c10 */ /* 0x000fc6000fffe0ff */
[C---:B------:R-:W-:Y:S02]  /*0550*/  IMAD R3, R9.reuse, UR15, R4 ;  /* 0x0000000f09037c24 */ /* 0x040fe4000f8e0204 */
[----:B------:R-:W-:Y:S01]  /*0560*/  IMAD R27, R9, UR15, R6 ;  /* 0x0000000f091b7c24 */ /* 0x000fe2000f8e0206 */
[----:B0-----:R-:W-:-:S04]  /*0570*/  UIADD3 UR7, UP0, UPT, UR8, 0x10, URZ ;  /* 0x0000001008077890 */ /* 0x001fc8000ff1e0ff */
[----:B------:R-:W-:Y:S02]  /*0580*/  UIADD3.X UR8, UPT, UPT, URZ, UR9, URZ, UP0, !UPT ;  /* 0x00000009ff087290 */ /* 0x000fe400087fe4ff */
[----:B------:R-:W-:-:S04]  /*0590*/  MOV R10, UR7 ;  /* 0x00000007000a7c02 */ /* 0x000fc80008000f00 */
[----:B------:R-:W-:-:S07]  /*05a0*/  MOV R11, UR8 ;  /* 0x00000008000b7c02 */ /* 0x000fce0008000f00 */
.L_x_505:
[----:B------:R-:W-:-:S04]  /*05b0*/  IMAD.WIDE R12, R3, 0x4, R10 ;  /* 0x00000004030c7825 */ /* 0x000fc800078e020a */
[----:B------:R-:W-:Y:S01]  /*05c0*/  IMAD.WIDE R16, R27, 0x4, R10 ;  /* 0x000000041b107825 */ /* 0x000fe200078e020a */
[----:B------:R-:W2:Y:S04]  /*05d0*/  LDG.E R24, desc[UR16][R12.64+-0x10] ;  /* 0xfffff0100c187981 */ /* 0x000ea8000c1e1900 */
[----:B------:R-:W3:Y:S04]  /*05e0*/  LDG.E R26, desc[UR16][R16.64+-0x10] ;  /* 0xfffff010101a7981 */ /* 0x000ee8000c1e1900 */
[----:B--2---:R-:W-:Y:S04]  /*05f0*/  STS [R0], R24 ;  /* 0x0000001800007388 */ /* 0x004fe80000000800 */
[----:B---3--:R-:W-:Y:S01]  /*0600*/  STS [R18], R26 ;  /* 0x0000001a12007388 */ /* 0x008fe20000000800 */
[----:B------:R-:W-:Y:S06]  /*0610*/  BAR.SYNC.DEFER_BLOCKING 0x0 ;  /* 0x0000000000007b1d */ /* 0x000fec0000010000 */
[----:B------:R-:W0:Y:S04]  /*0620*/  LDS R22, [R8] ;  /* 0x0000000008167984 */ /* 0x000e280000000800 */
[----:B------:R-:W1:Y:S04]  /*0630*/  LDS.128 R4, [R19] ;  /* 0x0000000013047984 */ /* 0x000e680000000c00 */
[----:B------:R-:W2:Y:S04]  /*0640*/  LDS R14, [R8+0x10] ;  /* 0x00001000080e7984 */ /* 0x000ea80000000800 */
[----:B------:R-:W-:Y:S01]  /*0650*/  LDS R20, [R8+0x30] ;  /* 0x0000300008147984 */ /* 0x000fe20000000800 */
[C---:B0-----:R-:W-:Y:S01]  /*0660*/  FADD R28, R22.reuse, R25 ;  /* 0x00000019161c7221 */ /* 0x041fe20000000000 */
[----:B------:R-:W-:-:S02]  /*0670*/  FFMA R29, R22, R22, R29 ;  /* 0x00000016161d7223 */ /* 0x000fc4000000001d */
[----:B------:R-:W0:Y:S01]  /*0680*/  LDS R25, [R8+0x20] ;  /* 0x0000200008197984 */ /* 0x000e220000000800 */
[-C--:B-1----:R-:W-:Y:S01]  /*0690*/  FFMA R22, R22, R4.reuse, R15 ;  /* 0x0000000416167223 */ /* 0x082fe2000000000f */
[----:B------:R-:W-:Y:S06]  /*06a0*/  BAR.SYNC.DEFER_BLOCKING 0x0 ;  /* 0x0000000000007b1d */ /* 0x000fec0000010000 */
[----:B------:R-:W3:Y:S04]  /*06b0*/  LDG.E R13, desc[UR16][R12.64] ;  /* 0x000000100c0d7981 */ /* 0x000ee8000c1e1900 */
[----:B------:R-:W4:Y:S01]  /*06c0*/  LDG.E R17, desc[UR16][R16.64] ;  /* 0x0000001010117981 */ /* 0x000f22000c1e1900 */
[C---:B------:R-:W-:Y:S01]  /*06d0*/  FADD R24, R4.reuse, R23 ;  /* 0x0000001704187221 */ /* 0x040fe20000000000 */
[----:B------:R-:W-:Y:S01]  /*06e0*/  FFMA R26, R4, R4, R21 ;  /* 0x00000004041a7223 */ /* 0x000fe20000000015 */
[----:B--2---:R-:W-:Y:S01]  /*06f0*/  FADD R4, R28, R14 ;  /* 0x0000000e1c047221 */ /* 0x004fe20000000000 */
[C---:B------:R-:W-:Y:S01]  /*0700*/  FFMA R28, R14.reuse, R14, R29 ;  /* 0x0000000e0e1c7223 */ /* 0x040fe2000000001d */
[----:B------:R-:W-:Y:S01]  /*0710*/  FFMA R23, R14, R5, R22 ;  /* 0x000000050e177223 */ /* 0x000fe20000000016 */
[----:B------:R-:W-:Y:S01]  /*0720*/  UIADD3 UR6, UPT, UPT, UR6, 0x8, URZ ;  /* 0x0000000806067890 */ /* 0x000fe2000fffe0ff */
[----:B------:R-:W-:Y:S01]  /*0730*/  IADD3 R3, PT, PT, R3, 0x8, RZ ;  /* 0x0000000803037810 */ /* 0x000fe20007ffe0ff */
[----:B0-----:R-:W-:Y:S01]  /*0740*/  FADD R22, R4, R25 ;  /* 0x0000001904167221 */ /* 0x001fe20000000000 */
[----:B------:R-:W-:Y:S01]  /*0750*/  FFMA R28, R25, R25, R28 ;  /* 0x00000019191c7223 */ /* 0x000fe2000000001c */
[----:B------:R-:W-:Y:S01]  /*0760*/  UISETP.GE.AND UP0, UPT, UR6, UR13, UPT ;  /* 0x0000000d0600728c */ /* 0x000fe2000bf06270 */
[----:B------:R-:W-:Y:S01]  /*0770*/  IADD3 R27, PT, PT, R27, 0x8, RZ ;  /* 0x000000081b1b7810 */ /* 0x000fe20007ffe0ff */
[----:B------:R-:W-:Y:S01]  /*0780*/  FADD R22, R22, R20 ;  /* 0x0000001416167221 */ /* 0x000fe20000000000 */
[----:B------:R-:W-:Y:S01]  /*0790*/  FFMA R28, R20, R20, R28 ;  /* 0x00000014141c7223 */ /* 0x000fe2000000001c */
[----:B---3--:R-:W-:Y:S04]  /*07a0*/  STS [R0], R13 ;  /* 0x0000000d00007388 */ /* 0x008fe80000000800 */
[----:B----4-:R0:W-:Y:S01]  /*07b0*/  STS [R18], R17 ;  /* 0x0000001112007388 */ /* 0x0101e20000000800 */
[----:B------:R-:W-:Y:S01]  /*07c0*/  BAR.SYNC.DEFER_BLOCKING 0x0 ;  /* 0x0000000000007b1d */ /* 0x000fe20000010000 */
[----:B0-----:R-:W-:Y:S01]  /*07d0*/  FADD R17, R24, R5 ;  /* 0x0000000518117221 */ /* 0x001fe20000000000 */
[----:B------:R-:W-:Y:S01]  /*07e0*/  FFMA R5, R5, R5, R26 ;  /* 0x0000000505057223 */ /* 0x000fe2000000001a */
[----:B------:R-:W-:-:S02]  /*07f0*/  FFMA R24, R25, R6, R23 ;  /* 0x0000000619187223 */ /* 0x000fc40000000017 */
[----:B------:R-:W-:Y:S01]  /*0800*/  FADD R26, R17, R6 ;  /* 0x00000006111a7221 */ /* 0x000fe20000000000 */
[----:B------:R-:W-:Y:S01]  /*0810*/  FFMA R6, R6, R6, R5 ;  /* 0x0000000606067223 */ /* 0x000fe20000000005 */
[-C--:B------:R-:W-:Y:S02]  /*0820*/  FFMA R17, R20, R7.reuse, R24 ;  /* 0x0000000714117223 */ /* 0x080fe40000000018 */
[----:B------:R-:W-:Y:S01]  /*0830*/  FADD R5, R26, R7 ;  /* 0x000000071a057221 */ /* 0x000fe20000000000 */
[----:B------:R-:W-:Y:S01]  /*0840*/  FFMA R7, R7, R7, R6 ;  /* 0x0000000707077223 */ /* 0x000fe20000000006 */
[----:B------:R-:W0:Y:S04]  /*0850*/  LDS R21, [R8] ;  /* 0x0000000008157984 */ /* 0x000e280000000800 */
[----:B------:R-:W1:Y:S04]  /*0860*/  LDS.128 R12, [R19] ;  /* 0x00000000130c7984 */ /* 0x000e680000000c00 */
[----:B------:R-:W2:Y:S04]  /*0870*/  LDS R16, [R8+0x10] ;  /* 0x0000100008107984 */ /* 0x000ea80000000800 */
[----:B------:R-:W3:Y:S04]  /*0880*/  LDS R29, [R8+0x20] ;  /* 0x00002000081d7984 */ /* 0x000ee80000000800 */
[----:B------:R-:W4:Y:S01]  /*0890*/  LDS R4, [R8+0x30] ;  /* 0x0000300008047984 */ /* 0x000f220000000800 */
[----:B0-----:R-:W-:Y:S01]  /*08a0*/  FADD R23, R22, R21 ;  /* 0x0000001516177221 */ /* 0x001fe20000000000 */
[C---:B------:R-:W-:Y:S01]  /*08b0*/  FFMA R25, R21.reuse, R21, R28 ;  /* 0x0000001515197223 */ /* 0x040fe2000000001c */
[-C--:B-1----:R-:W-:Y:S01]  /*08c0*/  FFMA R20, R21, R12.reuse, R17 ;  /* 0x0000000c15147223 */ /* 0x082fe20000000011 */
[----:B------:R-:W-:Y:S01]  /*08d0*/  FADD R6, R5, R12 ;  /* 0x0000000c05067221 */ /* 0x000fe20000000000 */
[----:B------:R-:W-:-:S02]  /*08e0*/  FFMA R12, R12, R12, R7 ;  /* 0x0000000c0c0c7223 */ /* 0x000fc40000000007 */
[-C--:B--2---:R-:W-:Y:S01]  /*08f0*/  FFMA R20, R16, R13.reuse, R20 ;  /* 0x0000000d10147223 */ /* 0x084fe20000000014 */
[----:B------:R-:W-:Y:S01]  /*0900*/  FADD R5, R6, R13 ;  /* 0x0000000d06057221 */ /* 0x000fe20000000000 */
[----:B------:R-:W-:Y:S01]  /*0910*/  FADD R22, R23, R16 ;  /* 0x0000001017167221 */ /* 0x000fe20000000000 */
[----:B------:R-:W-:Y:S01]  /*0920*/  FFMA R24, R16, R16, R25 ;  /* 0x0000001010187223 */ /* 0x000fe20000000019 */
[----:B------:R-:W-:Y:S01]  /*0930*/  FFMA R13, R13, R13, R12 ;  /* 0x0000000d0d0d7223 */ /* 0x000fe2000000000c */
[----:B------:R-:W-:Y:S01]  /*0940*/  FADD R6, R5, R14 ;  /* 0x0000000e05067221 */ /* 0x000fe20000000000 */
[----:B---3--:R-:W-:Y:S01]  /*0950*/  FADD R25, R22, R29 ;  /* 0x0000001d16197221 */ /* 0x008fe20000000000 */
[C---:B------:R-:W-:Y:S01]  /*0960*/  FFMA R7, R29.reuse, R29, R24 ;  /* 0x0000001d1d077223 */ /* 0x040fe20000000018 */
[-C--:B------:R-:W-:Y:S01]  /*0970*/  FFMA R12, R14, R14.reuse, R13 ;  /* 0x0000000e0e0c7223 */ /* 0x080fe2000000000d */
[----:B------:R-:W-:Y:S01]  /*0980*/  FFMA R29, R29, R14, R20 ;  /* 0x0000000e1d1d7223 */ /* 0x000fe20000000014 */
[----:B------:R-:W-:Y:S01]  /*0990*/  FADD R23, R6, R15 ;  /* 0x0000000f06177221 */ /* 0x000fe20000000000 */
[----:B----4-:R-:W-:Y:S01]  /*09a0*/  FADD R25, R25, R4 ;  /* 0x0000000419197221 */ /* 0x010fe20000000000 */
[-C--:B------:R-:W-:Y:S01]  /*09b0*/  FFMA R21, R15, R15.reuse, R12 ;  /* 0x0000000f0f157223 */ /* 0x080fe2000000000c */
[C---:B------:R-:W-:Y:S01]  /*09c0*/  FFMA R15, R4.reuse, R15, R29 ;  /* 0x0000000f040f7223 */ /* 0x040fe2000000001d */
[----:B------:R-:W-:Y:S01]  /*09d0*/  FFMA R29, R4, R4, R7 ;  /* 0x00000004041d7223 */ /* 0x000fe20000000007 */
[----:B------:R-:W-:Y:S06]  /*09e0*/  BAR.SYNC.DEFER_BLOCKING 0x0 ;  /* 0x0000000000007b1d */ /* 0x000fec0000010000 */
[----:B------:R-:W-:Y:S05]  /*09f0*/  BRA.U !UP0, `(.L_x_505) ;  /* 0xfffffff908ec7547 */ /* 0x000fea000b83ffff */
.L_x_503:
[----:B------:R-:W-:Y:S01]  /*0a00*/  I2FP.F32.S32 R4, UR15 ;  /* 0x0000000f00047c45 */ /* 0x000fe20008201400 */
[----:B------:R-:W-:Y:S03]  /*0a10*/  BSSY.RECONVERGENT B0, `(.L_x_506) ;  /* 0x000000e000007945 */ /* 0x000fe60003800200 */
[----:B------:R-:W0:Y:S08]  /*0a20*/  MUFU.RCP R3, R4 ;  /* 0x0000000400037308 */ /* 0x000e300000001000 */
[----:B------:R-:W1:Y:S01]  /*0a30*/  FCHK P0, R25, R4 ;  /* 0x0000000419007302 */ /* 0x000e620000000000 */
[----:B0-----:R-:W-:-:S04]  /*0a40*/  FFMA R0, -R4, R3, 1 ;  /* 0x3f80000004007423 */ /* 0x001fc80000000103 */
[----:B------:R-:W-:-:S04]  /*0a50*/  FFMA R0, R3, R0, R3 ;  /* 0x0000000003007223 */ /* 0x000fc80000000003 */
[----:B------:R-:W-:-:S04]  /*0a60*/  FFMA R5, R0, R25, RZ ;  /* 0x0000001900057223 */ /* 0x000fc800000000ff */
[----:B------:R-:W-:-:S04]  /*0a70*/  FFMA R6, -R4, R5, R25 ;  /* 0x0000000504067223 */ /* 0x000fc80000000119 */
[----:B------:R-:W-:Y:S01]  /*0a80*/  FFMA R5, R0, R6, R5 ;  /* 0x0000000600057223 */ /* 0x000fe20000000005 */
[----:B-1----:R-:W-:Y:S06]  /*0a90*/  @!P0 BRA `(.L_x_507) ;  /* 0x0000000000148947 */ /* 0x002fec0003800000 */
[----:B------:R-:W-:Y:S02]  /*0aa0*/  MOV R0, R25 ;  /* 0x0000001900007202 */ /* 0x000fe40000000f00 */
[----:B------:R-:W-:Y:S02]  /*0ab0*/  MOV R3, R4 ;  /* 0x0000000400037202 */ /* 0x000fe40000000f00 */
[----:B------:R-:W-:-:S07]  /*0ac0*/  MOV R10, 0xae0 ;  /* 0x00000ae0000a7802 */ /* 0x000fce0000000f00 */
[----:B---3--:R-:W-:Y:S05]  /*0ad0*/  CALL.REL.NOINC `($__internal_3_$__cuda_sm3x_div_rn_noftz_f32_slowpath) ;  /* 0x0000000400f47944 */ /* 0x008fea0003c00000 */
[----:B------:R-:W-:-:S07]  /*0ae0*/  MOV R5, R0 ;  /* 0x0000000000057202 */ /* 0x000fce0000000f00 */
.L_x_507:
[----:B------:R-:W-:Y:S05]  /*0af0*/  BSYNC.RECONVERGENT B0 ;  /* 0x0000000000007941 */ /* 0x000fea0003800200 */
.L_x_506:
[----:B------:R-:W0:Y:S01]  /*0b00*/  MUFU.RCP R3, R4 ;  /* 0x0000000400037308 */ /* 0x000e220000001000 */
[----:B------:R-:W-:Y:S07]  /*0b10*/  BSSY.RECONVERGENT B0, `(.L_x_508) ;  /* 0x000000d000007945 */ /* 0x000fee0003800200 */
        /* <DEDUP_REMOVED lines=12> */
.L_x_509:
[----:B------:R-:W-:Y:S05]  /*0be0*/  BSYNC.RECONVERGENT B0 ;  /* 0x0000000000007941 */ /* 0x000fea0003800200 */
.L_x_508:
[----:B------:R-:W0:Y:S01]  /*0bf0*/  LDCU UR6, c[0x0][0x394] ;  /* 0x00007280ff0677ac */ /* 0x000e220008000800 */
[----:B------:R-:W-:Y:S01]  /*0c00*/  FMUL R0, R5, R5 ;  /* 0x0000000505007220 */ /* 0x000fe20000400000 */
[----:B------:R-:W-:Y:S03]  /*0c10*/  BSSY.RECONVERGENT B0, `(.L_x_510) ;  /* 0x000000f000007945 */ /* 0x000fe60003800200 */
[----:B------:R-:W-:Y:S01]  /*0c20*/  FFMA R0, R4, -R0, R29 ;  /* 0x8000000004007223 */ /* 0x000fe2000000001d */
[----:B0-----:R-:W-:-:S06]  /*0c30*/  UIADD3 UR6, UPT, UPT, UR6, -0x1, URZ ;  /* 0xffffffff06067890 */ /* 0x001fcc000fffe0ff */
[----:B------:R-:W-:-:S04]  /*0c40*/  I2FP.F32.S32 R3, UR6 ;  /* 0x0000000600037c45 */ /* 0x000fc80008201400 */
        /* <DEDUP_REMOVED lines=8> */
[----:B------:R-:W-:-:S07]  /*0cd0*/  MOV R10, 0xcf0 ;  /* 0x00000cf0000a7802 */ /* 0x000fce0000000f00 */
[----:B---3--:R-:W-:Y:S05]  /*0ce0*/  CALL.REL.NOINC `($__internal_3_$__cuda_sm3x_div_rn_noftz_f32_slowpath) ;  /* 0x0000000400707944 */ /* 0x008fea0003c00000 */
[----:B------:R-:W-:-:S07]  /*0cf0*/  MOV R7, R0 ;  /* 0x0000000000077202 */ /* 0x000fce0000000f00 */
.L_x_511:
[----:B------:R-:W-:Y:S05]  /*0d00*/  BSYNC.RECONVERGENT B0 ;  /* 0x0000000000007941 */ /* 0x000fea0003800200 */
.L_x_510:
[----:B------:R-:W0:Y:S01]  /*0d10*/  MUFU.RCP R8, R3 ;  /* 0x0000000300087308 */ /* 0x000e220000001000 */
[----:B------:R-:W-:Y:S01]  /*0d20*/  FMUL R0, R6, R6 ;  /* 0x0000000606007220 */ /* 0x000fe20000400000 */
[----:B------:R-:W-:Y:S03]  /*0d30*/  BSSY.RECONVERGENT B0, `(.L_x_512) ;  /* 0x000000d000007945 */ /* 0x000fe60003800200 */
[----:B------:R-:W-:-:S04]  /*0d40*/  FFMA R10, R4, -R0, R21 ;  /* 0x80000000040a7223 */ /* 0x000fc80000000015 */
        /* <DEDUP_REMOVED lines=8> */
[----:B------:R-:W-:-:S07]  /*0dd0*/  MOV R10, 0xdf0 ;  /* 0x00000df0000a7802 */ /* 0x000fce0000000f00 */
[----:B---3--:R-:W-:Y:S05]  /*0de0*/  CALL.REL.NOINC `($__internal_3_$__cuda_sm3x_div_rn_noftz_f32_slowpath) ;  /* 0x0000000400307944 */ /* 0x008fea0003c00000 */
[----:B------:R-:W-:-:S07]  /*0df0*/  MOV R8, R0 ;  /* 0x0000000000087202 */ /* 0x000fce0000000f00 */
.L_x_513:
[----:B------:R-:W-:Y:S05]  /*0e00*/  BSYNC.RECONVERGENT B0 ;  /* 0x0000000000007941 */ /* 0x000fea0003800200 */
.L_x_512:
        /* <DEDUP_REMOVED lines=15> */
.L_x_515:
[----:B------:R-:W-:Y:S05]  /*0f00*/  BSYNC.RECONVERGENT B0 ;  /* 0x0000000000007941 */ /* 0x000fea0003800200 */
.L_x_514:
[----:B------:R-:W-:Y:S01]  /*0f10*/  FMUL R0, R8, R7 ;  /* 0x0000000708007220 */ /* 0x000fe20000400000 */
[----:B------:R-:W-:Y:S03]  /*0f20*/  BSSY.RECONVERGENT B0, `(.L_x_516) ;  /* 0x000000c000007945 */ /* 0x000fe60003800200 */
[----:B------:R0:W1:Y:S01]  /*0f30*/  MUFU.RSQ R7, R0 ;  /* 0x0000000000077308 */ /* 0x0000620000001400 */
[----:B------:R-:W-:-:S04]  /*0f40*/  IADD3 R3, PT, PT, R0, -0xd000000, RZ ;  /* 0xf300000000037810 */ /* 0x000fc80007ffe0ff */
[----:B------:R-:W-:-:S13]  /*0f50*/  ISETP.GT.U32.AND P0, PT, R3, 0x727fffff, PT ;  /* 0x727fffff0300780c */ /* 0x000fda0003f04070 */
[----:B01----:R-:W-:Y:S05]  /*0f60*/  @!P0 BRA `(.L_x_517) ;  /* 0x00000000000c8947 */ /* 0x003fea0003800000 */
[----:B------:R-:W-:-:S07]  /*0f70*/  MOV R10, 0xf90 ;  /* 0x00000f90000a7802 */ /* 0x000fce0000000f00 */
[----:B---3--:R-:W-:Y:S05]  /*0f80*/  CALL.REL.NOINC `($__internal_2_$__cuda_sm20_sqrt_rn_f32_slowpath) ;  /* 0x0000000000707944 */ /* 0x008fea0003c00000 */
[----:B------:R-:W-:Y:S05]  /*0f90*/  BRA `(.L_x_518) ;  /* 0x0000000000107947 */ /* 0x000fea0003800000 */
.L_x_517:
[----:B------:R-:W-:Y:S01]  /*0fa0*/  FMUL.FTZ R3, R0, R7 ;  /* 0x0000000700037220 */ /* 0x000fe20000410000 */
[----:B------:R-:W-:-:S03]  /*0fb0*/  FMUL.FTZ R4, R7, 0.5 ;  /* 0x3f00000007047820 */ /* 0x000fc60000410000 */
[----:B------:R-:W-:-:S04]  /*0fc0*/  FFMA R0, -R3, R3, R0 ;  /* 0x0000000303007223 */ /* 0x000fc80000000100 */
[----:B------:R-:W-:-:S07]  /*0fd0*/  FFMA R3, R0, R4, R3 ;  /* 0x0000000400037223 */ /* 0x000fce0000000003 */
.L_x_518:
[----:B------:R-:W-:Y:S05]  /*0fe0*/  BSYNC.RECONVERGENT B0 ;  /* 0x0000000000007941 */ /* 0x000fea0003800200 */
.L_x_516:
[----:B------:R-:W0:Y:S01]  /*0ff0*/  MUFU.RCP R0, R3 ;  /* 0x0000000300007308 */ /* 0x000e220000001000 */
[----:B------:R-:W-:Y:S07]  /*1000*/  BSSY.RECONVERGENT B0, `(.L_x_519) ;  /* 0x000000c000007945 */ /* 0x000fee0003800200 */
[----:B------:R-:W1:Y:S01]  /*1010*/  FCHK P0, R5, R3 ;  /* 0x0000000305007302 */ /* 0x000e620000000000 */
[----:B0-----:R-:W-:-:S04]  /*1020*/  FFMA R7, R0, -R3, 1 ;  /* 0x3f80000000077423 */ /* 0x001fc80000000803 */
[----:B------:R-:W-:-:S04]  /*1030*/  FFMA R0, R0, R7, R0 ;  /* 0x0000000700007223 */ /* 0x000fc80000000000 */
[----:B------:R-:W-:-:S04]  /*1040*/  FFMA R4, R0, R5, RZ ;  /* 0x0000000500047223 */ /* 0x000fc800000000ff */
[----:B------:R-:W-:-:S04]  /*1050*/  FFMA R7, R4, -R3, R5 ;  /* 0x8000000304077223 */ /* 0x000fc80000000005 */
[----:B------:R-:W-:Y:S01]  /*1060*/  FFMA R7, R0, R7, R4 ;  /* 0x0000000700077223 */ /* 0x000fe20000000004 */
[----:B-1----:R-:W-:Y:S06]  /*1070*/  @!P0 BRA `(.L_x_520) ;  /* 0x0000000000108947 */ /* 0x002fec0003800000 */
[----:B------:R-:W-:Y:S02]  /*1080*/  MOV R0, R5 ;  /* 0x0000000500007202 */ /* 0x000fe40000000f00 */
[----:B------:R-:W-:-:S07]  /*1090*/  MOV R10, 0x10b0 ;  /* 0x000010b0000a7802 */ /* 0x000fce0000000f00 */
[----:B---3--:R-:W-:Y:S05]  /*10a0*/  CALL.REL.NOINC `($__internal_3_$__cuda_sm3x_div_rn_noftz_f32_slowpath) ;  /* 0x0000000000807944 */ /* 0x008fea0003c00000 */
[----:B------:R-:W-:-:S07]  /*10b0*/  MOV R7, R0 ;  /* 0x0000000000077202 */ /* 0x000fce0000000f00 */
.L_x_520:
[----:B------:R-:W-:Y:S05]  /*10c0*/  BSYNC.RECONVERGENT B0 ;  /* 0x0000000000007941 */ /* 0x000fea0003800200 */
.L_x_519:
[----:B------:R-:W0:Y:S01]  /*10d0*/  LDC.64 R4, c[0x0][0x380] ;  /* 0x0000e000ff047b82 */ /* 0x000e220000000a00 */
[----:B------:R-:W1:Y:S01]  /*10e0*/  LDCU UR6, c[0x0][0x390] ;  /* 0x00007200ff0677ac */ /* 0x000e620008000800 */
[----:B---3--:R-:W-:Y:S02]  /*10f0*/  IADD3 R9, PT, PT, R9, UR5, RZ ;  /* 0x0000000509097c10 */ /* 0x008fe4000fffe0ff */
[----:B------:R-:W-:-:S05]  /*1100*/  IADD3 R2, PT, PT, R2, UR4, RZ ;  /* 0x0000000402027c10 */ /* 0x000fca000fffe0ff */
[----:B-1----:R-:W-:-:S04]  /*1110*/  IMAD R3, R9, UR6, R2 ;  /* 0x0000000609037c24 */ /* 0x002fc8000f8e0202 */
[----:B0-----:R-:W-:-:S05]  /*1120*/  IMAD.WIDE R2, R3, 0x4, R4 ;  /* 0x0000000403027825 */ /* 0x001fca00078e0204 */
[----:B------:R-:W-:Y:S01]  /*1130*/  STG.E desc[UR16][R2.64], R7 ;  /* 0x0000000702007986 */ /* 0x000fe2000c101910 */
[----:B------:R-:W-:Y:S05]  /*1140*/  EXIT ;  /* 0x000000000000794d */ /* 0x000fea0003800000 */
        .weak           $__internal_2_$__cuda_sm20_sqrt_rn_f32_slowpath
        .type           $__internal_2_$__cuda_sm20_sqrt_rn_f32_slowpath,@function
        .size           $__internal_2_$__cuda_sm20_sqrt_rn_f32_slowpath,($__internal_3_$__cuda_sm3x_div_rn_noftz_f32_slowpath - $__internal_2_$__cuda_sm20_sqrt_rn_f32_slowpath)
$__internal_2_$__cuda_sm20_sqrt_rn_f32_slowpath:
        /* <DEDUP_REMOVED lines=19> */
.L_x_521:
[----:B------:R-:W-:Y:S01]  /*1280*/  HFMA2 R7, -RZ, RZ, 0, 0 ;  /* 0x00000000ff077431 */ /* 0x000fe200000001ff */
[----:B------:R-:W-:-:S04]  /*1290*/  MOV R6, R10 ;  /* 0x0000000a00067202 */ /* 0x000fc80000000f00 */
[----:B------:R-:W-:Y:S05]  /*12a0*/  RET.REL.NODEC R6 `(_Z28pairwise_pearson_correlationPfS_ii) ;  /* 0xffffffec06547950 */ /* 0x000fea0003c3ffff */
        .weak           $__internal_3_$__cuda_sm3x_div_rn_noftz_f32_slowpath
        .type           $__internal_3_$__cuda_sm3x_div_rn_noftz_f32_slowpath,@function
        .size           $__internal_3_$__cuda_sm3x_div_rn_noftz_f32_slowpath,(.L_x_546 - $__internal_3_$__cuda_sm3x_div_rn_noftz_f32_slowpath)
$__internal_3_$__cuda_sm3x_div_rn_noftz_f32_slowpath:
        /* <DEDUP_REMOVED lines=35> */
.L_x_523:
[----:B------:R-:W-:Y:S01]  /*14e0*/  LEA R14, R11, 0xc0800000, 0x17 ;  /* 0xc08000000b0e7811 */ /* 0x000fe200078eb8ff */
[----:B------:R-:W-:Y:S01]  /*14f0*/  BSSY.RECONVERGENT B2, `(.L_x_528) ;  /* 0x0000036000027945 */ /* 0x000fe20003800200 */
[----:B------:R-:W-:Y:S02]  /*1500*/  IADD3 R16, PT, PT, R16, -0x7f, RZ ;  /* 0xffffff8110107810 */ /* 0x000fe40007ffe0ff */
[----:B------:R-:W-:-:S03]  /*1510*/  IADD3 R17, PT, PT, -R14, R13, RZ ;  /* 0x0000000d0e117210 */ /* 0x000fc60007ffe1ff */
[C---:B------:R-:W-:Y:S01]  /*1520*/  IMAD R0, R16.reuse, -0x800000, R0 ;  /* 0xff80000010007824 */ /* 0x040fe200078e0200 */
[----:B------:R0:W1:Y:S01]  /*1530*/  MUFU.RCP R13, R17 ;  /* 0x00000011000d7308 */ /* 0x0000620000001000 */
[----:B------:R-:W-:Y:S01]  /*1540*/  FADD.FTZ R19, -R17, -RZ ;  /* 0x800000ff11137221 */ /* 0x000fe20000010100 */
[----:B0-----:R-:W-:-:S04]  /*1550*/  IADD3 R17, PT, PT, R16, 0x7f, -R11 ;  /* 0x0000007f10117810 */ /* 0x001fc80007ffe80b */
[----:B------:R-:W-:Y:S01]  /*1560*/  IADD3 R17, PT, PT, R17, R12, RZ ;  /* 0x0000000c11117210 */ /* 0x000fe20007ffe0ff */
[----:B-1----:R-:W-:-:S04]  /*1570*/  FFMA R14, R13, R19, 1 ;  /* 0x3f8000000d0e7423 */ /* 0x002fc80000000013 */
[----:B------:R-:W-:-:S04]  /*1580*/  FFMA R13, R13, R14, R13 ;  /* 0x0000000e0d0d7223 */ /* 0x000fc8000000000d */
[----:B------:R-:W-:-:S04]  /*1590*/  FFMA R14, R0, R13, RZ ;  /* 0x0000000d000e7223 */ /* 0x000fc800000000ff */
[----:B------:R-:W-:-:S04]  /*15a0*/  FFMA R18, R19, R14, R0 ;  /* 0x0000000e13127223 */ /* 0x000fc80000000000 */
[----:B------:R-:W-:-:S04]  /*15b0*/  FFMA R14, R13, R18, R14 ;  /* 0x000000120d0e7223 */ /* 0x000fc8000000000e */
[----:B------:R-:W-:-:S04]  /*15c0*/  FFMA R19, R19, R14, R0 ;  /* 0x0000000e13137223 */ /* 0x000fc80000000000 */
        /* <DEDUP_REMOVED lines=14> */
[-CC-:B------:R-:W-:Y:S01]  /*16b0*/  FFMA.RZ R11, R13, R19.reuse, R14.reuse ;  /* 0x000000130d0b7223 */ /* 0x180fe2000000c00e */
[C---:B------:R-:W-:Y:S02]  /*16c0*/  ISETP.NE.AND P2, PT, R16.reuse, RZ, PT ;  /* 0x000000ff1000720c */ /* 0x040fe40003f45270 */
[C---:B------:R-:W-:Y:S02]  /*16d0*/  ISETP.NE.AND P1, PT, R16.reuse, RZ, PT ;  /* 0x000000ff1000720c */ /* 0x040fe40003f25270 */
[----:B------:R-:W-:Y:S01]  /*16e0*/  LOP3.LUT R12, R11, 0x7fffff, RZ, 0xc0, !PT ;  /* 0x007fffff0b0c7812 */ /* 0x000fe200078ec0ff */
[CCC-:B------:R-:W-:Y:S01]  /*16f0*/  FFMA.RP R11, R13.reuse, R19.reuse, R14.reuse ;  /* 0x000000130d0b7223 */ /* 0x1c0fe2000000800e */
[----:B------:R-:W-:Y:S01]  /*1700*/  FFMA.RM R14, R13, R19, R14 ;  /* 0x000000130d0e7223 */ /* 0x000fe2000000400e */
        /* <DEDUP_REMOVED lines=16> */
.L_x_530:
[----:B------:R-:W-:-:S04]  /*1810*/  LOP3.LUT R0, R0, 0x80000000, RZ, 0xc0, !PT ;  /* 0x8000000000007812 */ /* 0x000fc800078ec0ff */
[----:B------:R-:W-:Y:S01]  /*1820*/  LOP3.LUT R0, R0, 0x7f800000, RZ, 0xfc, !PT ;  /* 0x7f80000000007812 */ /* 0x000fe200078efcff */
[----:B------:R-:W-:Y:S06]  /*1830*/  BRA `(.L_x_531) ;  /* 0x0000000000047947 */ /* 0x000fec0003800000 */
.L_x_529:
[----:B------:R-:W-:-:S07]  /*1840*/  LEA R0, R17, R0, 0x17 ;  /* 0x0000000011007211 */ /* 0x000fce00078eb8ff */
.L_x_531:
[----:B------:R-:W-:Y:S05]  /*1850*/  BSYNC.RECONVERGENT B2 ;  /* 0x0000000000027941 */ /* 0x000fea0003800200 */
.L_x_528:
[----:B------:R-:W-:Y:S05]  /*1860*/  BRA `(.L_x_532) ;  /* 0x0000000000207947 */ /* 0x000fea0003800000 */
.L_x_527:
[----:B------:R-:W-:-:S04]  /*1870*/  LOP3.LUT R0, R13, 0x80000000, R0, 0x48, !PT ;  /* 0x800000000d007812 */ /* 0x000fc800078e4800 */
[----:B------:R-:W-:Y:S01]  /*1880*/  LOP3.LUT R0, R0, 0x7f800000, RZ, 0xfc, !PT ;  /* 0x7f80000000007812 */ /* 0x000fe200078efcff */
[----:B------:R-:W-:Y:S06]  /*1890*/  BRA `(.L_x_532) ;  /* 0x0000000000147947 */ /* 0x000fec0003800000 */
.L_x_526:
[----:B------:R-:W-:Y:S01]  /*18a0*/  LOP3.LUT R0, R13, 0x80000000, R0, 0x48, !PT ;  /* 0x800000000d007812 */ /* 0x000fe200078e4800 */
[----:B------:R-:W-:Y:S06]  /*18b0*/  BRA `(.L_x_532) ;  /* 0x00000000000c7947 */ /* 0x000fec0003800000 */
.L_x_525:
[----:B------:R-:W0:Y:S01]  /*18c0*/  MUFU.RSQ R0, -QNAN ;  /* 0xffc0000000007908 */ /* 0x000e220000001400 */
[----:B------:R-:W-:Y:S05]  /*18d0*/  BRA `(.L_x_532) ;  /* 0x0000000000047947 */ /* 0x000fea0003800000 */
.L_x_524:
[----:B------:R-:W-:-:S07]  /*18e0*/  FADD.FTZ R0, R0, R3 ;  /* 0x0000000300007221 */ /* 0x000fce0000010000 */
.L_x_532:
[----:B------:R-:W-:Y:S05]  /*18f0*/  BSYNC.RECONVERGENT B1 ;  /* 0x0000000000017941 */ /* 0x000fea0003800200 */
.L_x_522:
[----:B------:R-:W-:-:S04]  /*1900*/  HFMA2 R11, -RZ, RZ, 0, 0 ;  /* 0x00000000ff0b7431 */ /* 0x000fc800000001ff */
[----:B0-----:R-:W-:Y:S05]  /*1910*/  RET.REL.NODEC R10 `(_Z28pairwise_pearson_correlationPfS_ii) ;  /* 0xffffffe40ab87950 */ /* 0x001fea0003c3ffff */
.L_x_533:
        /* <DEDUP_REMOVED lines=14> */
.L_x_546:


//--------------------- .text._Z23gpu_euclidian_distancesPfS_ii --------------------------
	.section	.text._Z23gpu_euclidian_distancesPfS_ii,"ax",@progbits
	.align	128
        .global         _Z23gpu_euclidian_distancesPfS_ii
        .type           _Z23gpu_euclidian_distancesPfS_ii,@function
        .size           _Z23gpu_euclidian_distancesPfS_ii,(.L_x_547 - _Z23gpu_euclidian_distancesPfS_ii)
        .other          _Z23gpu_euclidian_distancesPfS_ii,@"STO_CUDA_ENTRY STV_DEFAULT"
_Z23gpu_euclidian_distancesPfS_ii:
.text._Z23gpu_euclidian_distancesPfS_ii:
[----:B------:R-:W-:Y:S08]  /*0000*/  LDC R1, c[0x0][0x37c] ;  /* 0x0000df00ff017b82 */ /* 0x000ff00000000800 */
[----:B------:R-:W0:Y:S01]  /*0010*/  LDC R16, c[0x0][0x394] ;  /* 0x0000e500ff107b82 */ /* 0x000e220000000800 */
[----:B------:R-:W1:Y:S01]  /*0020*/  S2R R17, SR_TID.X ;  /* 0x0000000000117919 */ /* 0x000e620000002100 */
[----:B------:R-:W2:Y:S01]  /*0030*/  LDCU.64 UR10, c[0x0][0x358] ;  /* 0x00006b00ff0a77ac */ /* 0x000ea20008000a00 */
[----:B------:R-:W-:Y:S01]  /*0040*/  HFMA2 R12, -RZ, RZ, 0, 0 ;  /* 0x00000000ff0c7431 */ /* 0x000fe200000001ff */
[----:B------:R-:W3:Y:S04]  /*0050*/  S2R R7, SR_TID.Y ;  /* 0x0000000000077919 */ /* 0x000ee80000002200 */
[----:B------:R-:W4:Y:S08]  /*0060*/  S2UR UR4, SR_CTAID.X ;  /* 0x00000000000479c3 */ /* 0x000f300000002500 */
[----:B------:R-:W5:Y:S01]  /*0070*/  S2UR UR5, SR_CTAID.Y ;  /* 0x00000000000579c3 */ /* 0x000f620000002600 */
[----:B0-----:R-:W-:Y:S01]  /*0080*/  ISETP.GE.AND P0, PT, R16, 0x1, PT ;  /* 0x000000011000780c */ /* 0x001fe20003f06270 */
[----:B----4-:R-:W-:-:S02]  /*0090*/  USHF.L.U32 UR4, UR4, 0x2, URZ ;  /* 0x0000000204047899 */ /* 0x010fc400080006ff */
[----:B-----5:R-:W-:-:S10]  /*00a0*/  USHF.L.U32 UR5, UR5, 0x2, URZ ;  /* 0x0000000205057899 */ /* 0x020fd400080006ff */
[----:B-123--:R-:W-:Y:S05]  /*00b0*/  @!P0 BRA `(.L_x_534) ;  /* 0x00000008005c8947 */ /* 0x00efea0003800000 */
[C---:B------:R-:W-:Y:S01]  /*00c0*/  IMAD R6, R16.reuse, UR5, RZ ;  /* 0x0000000510067c24 */ /* 0x040fe2000f8e02ff */
[----:B------:R-:W0:Y:S01]  /*00d0*/  S2UR UR8, SR_CgaCtaId ;  /* 0x00000000000879c3 */ /* 0x000e220000008800 */
[----:B------:R-:W-:Y:S01]  /*00e0*/  UMOV UR6, 0x400 ;  /* 0x0000040000067882 */ /* 0x000fe20000000000 */
[----:B------:R-:W-:Y:S01]  /*00f0*/  IMAD R22, R16, UR4, RZ ;  /* 0x0000000410167c24 */ /* 0x000fe2000f8e02ff */
[----:B------:R-:W-:Y:S01]  /*0100*/  UIADD3 UR7, UPT, UPT, UR6, 0x40, URZ ;  /* 0x0000004006077890 */ /* 0x000fe2000fffe0ff */
[C---:B------:R-:W-:Y:S02]  /*0110*/  IADD3 R5, PT, PT, R6.reuse, R16, RZ ;  /* 0x0000001006057210 */ /* 0x040fe40007ffe0ff */
[----:B------:R-:W-:Y:S02]  /*0120*/  LOP3.LUT R3, RZ, R6, RZ, 0x33, !PT ;  /* 0x00000006ff037212 */ /* 0x000fe400078e33ff */
[----:B------:R-:W-:Y:S02]  /*0130*/  VIADDMNMX R0, R6, 0x4, R5, !PT ;  /* 0x0000000406007846 */ /* 0x000fe40007800105 */
[----:B------:R-:W-:-:S02]  /*0140*/  MOV R12, RZ ;  /* 0x000000ff000c7202 */ /* 0x000fc40000000f00 */
[----:B------:R-:W-:-:S04]  /*0150*/  IADD3 R8, PT, PT, R0, R3, RZ ;  /* 0x0000000300087210 */ /* 0x000fc80007ffe0ff */
[C---:B------:R-:W-:Y:S02]  /*0160*/  LOP3.LUT R0, R8.reuse, 0xc, RZ, 0xc0, !PT ;  /* 0x0000000c08007812 */ /* 0x040fe400078ec0ff */
[----:B------:R-:W-:Y:S02]  /*0170*/  ISETP.GE.U32.AND P0, PT, R8, 0xc, PT ;  /* 0x0000000c0800780c */ /* 0x000fe40003f06070 */
[----:B------:R-:W-:Y:S01]  /*0180*/  ISETP.NE.AND P1, PT, R0, 0xc, PT ;  /* 0x0000000c0000780c */ /* 0x000fe20003f25270 */
[----:B0-----:R-:W-:Y:S02]  /*0190*/  ULEA UR6, UR8, UR6, 0x18 ;  /* 0x0000000608067291 */ /* 0x001fe4000f8ec0ff */
[----:B------:R-:W-:-:S04]  /*01a0*/  ULEA UR7, UR8, UR7, 0x18 ;  /* 0x0000000708077291 */ /* 0x000fc8000f8ec0ff */
[----:B------:R-:W-:Y:S02]  /*01b0*/  LEA R2, R17, UR6, 0x4 ;  /* 0x0000000611027c11 */ /* 0x000fe4000f8e20ff */
[C---:B------:R-:W-:Y:S02]  /*01c0*/  LEA R4, R7.reuse, UR7, 0x4 ;  /* 0x0000000707047c11 */ /* 0x040fe4000f8e20ff */
[----:B------:R-:W-:Y:S01]  /*01d0*/  LEA R3, R7, R2, 0x2 ;  /* 0x0000000207037211 */ /* 0x000fe200078e10ff */
[C---:B------:R-:W-:Y:S01]  /*01e0*/  IMAD R2, R17.reuse, -0xc, R2 ;  /* 0xfffffff411027824 */ /* 0x040fe200078e0202 */
[----:B------:R-:W-:Y:S01]  /*01f0*/  LEA R0, R17, R4, 0x2 ;  /* 0x0000000411007211 */ /* 0x000fe200078e10ff */
[----:B------:R-:W-:Y:S06]  /*0200*/  @!P1 BRA `(.L_x_535) ;  /* 0x0000000000949947 */ /* 0x000fec0003800000 */
[----:B------:R-:W0:Y:S01]  /*0210*/  LDC.64 R14, c[0x0][0x388] ;  /* 0x0000e200ff0e7b82 */ /* 0x000e220000000a00 */
[----:B------:R-:W-:Y:S02]  /*0220*/  LEA.HI R8, R8, 0x1, RZ, 0x1e ;  /* 0x0000000108087811 */ /* 0x000fe400078ff0ff */
[C---:B------:R-:W-:Y:S02]  /*0230*/  IADD3 R13, PT, PT, R7.reuse, UR5, RZ ;  /* 0x00000005070d7c10 */ /* 0x040fe4000fffe0ff */
[----:B------:R-:W-:Y:S02]  /*0240*/  IADD3 R23, PT, PT, R7, UR4, RZ ;  /* 0x0000000407177c10 */ /* 0x000fe4000fffe0ff */
[----:B------:R-:W-:Y:S01]  /*0250*/  LOP3.LUT R8, R8, 0x3, RZ, 0xc0, !PT ;  /* 0x0000000308087812 */ /* 0x000fe200078ec0ff */
[-CC-:B------:R-:W-:Y:S01]  /*0260*/  IMAD R13, R13, R16.reuse, R17.reuse ;  /* 0x000000100d0d7224 */ /* 0x180fe200078e0211 */
[----:B------:R-:W-:Y:S01]  /*0270*/  MOV R12, RZ ;  /* 0x000000ff000c7202 */ /* 0x000fe20000000f00 */
[----:B------:R-:W-:Y:S01]  /*0280*/  IMAD R23, R23, R16, R17 ;  /* 0x0000001017177224 */ /* 0x000fe200078e0211 */
[----:B------:R-:W-:-:S07]  /*0290*/  IADD3 R24, PT, PT, -R8, RZ, RZ ;  /* 0x000000ff08187210 */ /* 0x000fce0007ffe1ff */
.L_x_536:
[----:B0-----:R-:W-:-:S04]  /*02a0*/  IMAD.WIDE R18, R13, 0x4, R14 ;  /* 0x000000040d127825 */ /* 0x001fc800078e020e */
[----:B------:R-:W-:Y:S02]  /*02b0*/  IMAD.WIDE R20, R23, 0x4, R14 ;  /* 0x0000000417147825 */ /* 0x000fe400078e020e */
[----:B------:R-:W2:Y:S04]  /*02c0*/  LDG.E R19, desc[UR10][R18.64] ;  /* 0x0000000a12137981 */ /* 0x000ea8000c1e1900 */
[----:B------:R-:W3:Y:S01]  /*02d0*/  LDG.E R20, desc[UR10][R20.64] ;  /* 0x0000000a14147981 */ /* 0x000ee2000c1e1900 */
[----:B------:R-:W-:Y:S02]  /*02e0*/  IADD3 R24, PT, PT, R24, 0x1, RZ ;  /* 0x0000000118187810 */ /* 0x000fe40007ffe0ff */
[----:B------:R-:W-:Y:S02]  /*02f0*/  IADD3 R6, PT, PT, R6, 0x4, RZ ;  /* 0x0000000406067810 */ /* 0x000fe40007ffe0ff */
[----:B------:R-:W-:-:S02]  /*0300*/  ISETP.NE.AND P1, PT, R24, RZ, PT ;  /* 0x000000ff1800720c */ /* 0x000fc40003f25270 */
[----:B------:R-:W-:Y:S02]  /*0310*/  IADD3 R22, PT, PT, R22, 0x4, RZ ;  /* 0x0000000416167810 */ /* 0x000fe40007ffe0ff */
[----:B------:R-:W-:Y:S02]  /*0320*/  IADD3 R13, PT, PT, R13, 0x4, RZ ;  /* 0x000000040d0d7810 */ /* 0x000fe40007ffe0ff */
[----:B------:R-:W-:Y:S01]  /*0330*/  IADD3 R23, PT, PT, R23, 0x4, RZ ;  /* 0x0000000417177810 */ /* 0x000fe20007ffe0ff */
[----:B--2---:R-:W-:Y:S04]  /*0340*/  STS [R0], R19 ;  /* 0x0000001300007388 */ /* 0x004fe80000000800 */
[----:B---3--:R-:W-:Y:S01]  /*0350*/  STS [R3], R20 ;  /* 0x0000001403007388 */ /* 0x008fe20000000800 */
[----:B------:R-:W-:Y:S06]  /*0360*/  BAR.SYNC.DEFER_BLOCKING 0x0 ;  /* 0x0000000000007b1d */ /* 0x000fec0000010000 */
[----:B------:R-:W-:Y:S04]  /*0370*/  LDS R25, [R2] ;  /* 0x0000000002197984 */ /* 0x000fe80000000800 */
[----:B------:R-:W0:Y:S04]  /*0380*/  LDS.128 R8, [R4] ;  /* 0x0000000004087984 */ /* 0x000e280000000c00 */
[----:B------:R-:W1:Y:S04]  /*0390*/  LDS R28, [R2+0x10] ;  /* 0x00001000021c7984 */ /* 0x000e680000000800 */
[----:B------:R-:W2:Y:S04]  /*03a0*/  LDS R27, [R2+0x20] ;  /* 0x00002000021b7984 */ /* 0x000ea80000000800 */
[----:B------:R-:W3:Y:S01]  /*03b0*/  LDS R26, [R2+0x30] ;  /* 0x00003000021a7984 */ /* 0x000ee20000000800 */
[----:B0-----:R-:W-:Y:S01]  /*03c0*/  FADD R25, R8, -R25 ;  /* 0x8000001908197221 */ /* 0x001fe20000000000 */
[----:B-1----:R-:W-:-:S03]  /*03d0*/  FADD R9, -R28, R9 ;  /* 0x000000091c097221 */ /* 0x002fc60000000100 */
[----:B------:R-:W-:Y:S01]  /*03e0*/  FFMA R12, R25, R25, R12 ;  /* 0x00000019190c7223 */ /* 0x000fe2000000000c */
[----:B--2---:R-:W-:-:S03]  /*03f0*/  FADD R27, -R27, R10 ;  /* 0x0000000a1b1b7221 */ /* 0x004fc60000000100 */
[----:B------:R-:W-:Y:S01]  /*0400*/  FFMA R12, R9, R9, R12 ;  /* 0x00000009090c7223 */ /* 0x000fe2000000000c */
[----:B---3--:R-:W-:-:S03]  /*0410*/  FADD R11, -R26, R11 ;  /* 0x0000000b1a0b7221 */ /* 0x008fc60000000100 */
[----:B------:R-:W-:-:S04]  /*0420*/  FFMA R12, R27, R27, R12 ;  /* 0x0000001b1b0c7223 */ /* 0x000fc8000000000c */
[----:B------:R-:W-:Y:S01]  /*0430*/  FFMA R12, R11, R11, R12 ;  /* 0x0000000b0b0c7223 */ /* 0x000fe2000000000c */
[----:B------:R-:W-:Y:S06]  /*0440*/  BAR.SYNC.DEFER_BLOCKING 0x0 ;  /* 0x0000000000007b1d */ /* 0x000fec0000010000 */
[----:B------:R-:W-:Y:S05]  /*0450*/  @P1 BRA `(.L_x_536) ;  /* 0xfffffffc00901947 */ /* 0x000fea000383ffff */
.L_x_535:
[----:B------:R-:W-:Y:S05]  /*0460*/  @!P0 BRA `(.L_x_534) ;  /* 0x0000000400708947 */ /* 0x000fea0003800000 */
[----:B------:R-:W0:Y:S01]  /*0470*/  LDCU.64 UR6, c[0x0][0x388] ;  /* 0x00007100ff0677ac */ /* 0x000e220008000a00 */
[----:B------:R-:W-:Y:S02]  /*0480*/  IADD3 R21, PT, PT, R17, R22, RZ ;  /* 0x0000001611157210 */ /* 0x000fe40007ffe0ff */
[----:B------:R-:W-:-:S03]  /*0490*/  IADD3 R23, PT, PT, R6, R17, RZ ;  /* 0x0000001106177210 */ /* 0x000fc60007ffe0ff */
[CC--:B------:R-:W-:Y:S02]  /*04a0*/  IMAD R21, R7.reuse, R16.reuse, R21 ;  /* 0x0000001007157224 */ /* 0x0c0fe400078e0215 */
[----:B------:R-:W-:Y:S01]  /*04b0*/  IMAD R23, R7, R16, R23 ;  /* 0x0000001007177224 */ /* 0x000fe200078e0217 */
[----:B0-----:R-:W-:-:S04]  /*04c0*/  UIADD3 UR6, UP0, UPT, UR6, 0x20, URZ ;  /* 0x0000002006067890 */ /* 0x001fc8000ff1e0ff */
[----:B------:R-:W-:Y:S02]  /*04d0*/  UIADD3.X UR7, UPT, UPT, URZ, UR7, URZ, UP0, !UPT ;  /* 0x00000007ff077290 */ /* 0x000fe400087fe4ff */
[----:B------:R-:W-:-:S04]  /*04e0*/  MOV R18, UR6 ;  /* 0x0000000600127c02 */ /* 0x000fc80008000f00 */
[----:B------:R-:W-:-:S07]  /*04f0*/  MOV R19, UR7 ;  /* 0x0000000700137c02 */ /* 0x000fce0008000f00 */
.L_x_537:
[----:B------:R-:W-:-:S04]  /*0500*/  IMAD.WIDE R24, R23, 0x4, R18 ;  /* 0x0000000417187825 */ /* 0x000fc800078e0212 */
[----:B------:R-:W-:Y:S01]  /*0510*/  IMAD.WIDE R26, R21, 0x4, R18 ;  /* 0x00000004151a7825 */ /* 0x000fe200078e0212 */
[----:B------:R-:W2:Y:S04]  /*0520*/  LDG.E R13, desc[UR10][R24.64+-0x20] ;  /* 0xffffe00a180d7981 */ /* 0x000ea8000c1e1900 */
[----:B------:R-:W3:Y:S04]  /*0530*/  LDG.E R14, desc[UR10][R26.64+-0x20] ;  /* 0xffffe00a1a0e7981 */ /* 0x000ee8000c1e1900 */
[----:B--2---:R-:W-:Y:S04]  /*0540*/  STS [R0], R13 ;  /* 0x0000000d00007388 */ /* 0x004fe80000000800 */
[----:B---3--:R-:W-:Y:S01]  /*0550*/  STS [R3], R14 ;  /* 0x0000000e03007388 */ /* 0x008fe20000000800 */
[----:B------:R-:W-:Y:S06]  /*0560*/  BAR.SYNC.DEFER_BLOCKING 0x0 ;  /* 0x0000000000007b1d */ /* 0x000fec0000010000 */
[----:B------:R-:W-:Y:S04]  /*0570*/  LDS R15, [R2] ;  /* 0x00000000020f7984 */ /* 0x000fe80000000800 */
[----:B------:R-:W0:Y:S04]  /*0580*/  LDS.128 R8, [R4] ;  /* 0x0000000004087984 */ /* 0x000e280000000c00 */
[----:B------:R-:W1:Y:S04]  /*0590*/  LDS R16, [R2+0x10] ;  /* 0x0000100002107984 */ /* 0x000e680000000800 */
[----:B------:R-:W2:Y:S01]  /*05a0*/  LDS R29, [R2+0x20] ;  /* 0x00002000021d7984 */ /* 0x000ea20000000800 */
[----:B0-----:R-:W-:-:S03]  /*05b0*/  FADD R15, R8, -R15 ;  /* 0x8000000f080f7221 */ /* 0x001fc60000000000 */
[----:B------:R-:W0:Y:S01]  /*05c0*/  LDS R8, [R2+0x30] ;  /* 0x0000300002087984 */ /* 0x000e220000000800 */
[----:B------:R-:W-:Y:S06]  /*05d0*/  BAR.SYNC.DEFER_BLOCKING 0x0 ;  /* 0x0000000000007b1d */ /* 0x000fec0000010000 */
[----:B------:R-:W3:Y:S04]  /*05e0*/  LDG.E R20, desc[UR10][R24.64+-0x10] ;  /* 0xfffff00a18147981 */ /* 0x000ee8000c1e1900 */
[----:B------:R-:W4:Y:S01]  /*05f0*/  LDG.E R22, desc[UR10][R26.64+-0x10] ;  /* 0xfffff00a1a167981 */ /* 0x000f22000c1e1900 */
[----:B------:R-:W-:Y:S01]  /*0600*/  FFMA R12, R15, R15, R12 ;  /* 0x0000000f0f0c7223 */ /* 0x000fe2000000000c */
[----:B-1----:R-:W-:Y:S01]  /*0610*/  FADD R9, -R16, R9 ;  /* 0x0000000910097221 */ /* 0x002fe20000000100 */
[----:B--2---:R-:W-:-:S03]  /*0620*/  FADD R29, -R29, R10 ;  /* 0x0000000a1d1d7221 */ /* 0x004fc60000000100 */
[----:B------:R-:W-:Y:S01]  /*0630*/  FFMA R16, R9, R9, R12 ;  /* 0x0000000909107223 */ /* 0x000fe2000000000c */
[----:B0-----:R-:W-:-:S03]  /*0640*/  FADD R11, -R8, R11 ;  /* 0x0000000b080b7221 */ /* 0x001fc60000000100 */
[----:B------:R-:W-:-:S04]  /*0650*/  FFMA R16, R29, R29, R16 ;  /* 0x0000001d1d107223 */ /* 0x000fc80000000010 */
[----:B------:R-:W-:Y:S01]  /*0660*/  FFMA R16, R11, R11, R16 ;  /* 0x0000000b0b107223 */ /* 0x000fe20000000010 */
[----:B---3--:R-:W-:Y:S04]  /*0670*/  STS [R0], R20 ;  /* 0x0000001400007388 */ /* 0x008fe80000000800 */
[----:B----4-:R-:W-:Y:S01]  /*0680*/  STS [R3], R22 ;  /* 0x0000001603007388 */ /* 0x010fe20000000800 */
[----:B------:R-:W-:Y:S06]  /*0690*/  BAR.SYNC.DEFER_BLOCKING 0x0 ;  /* 0x0000000000007b1d */ /* 0x000fec0000010000 */
[----:B------:R-:W-:Y:S04]  /*06a0*/  LDS R9, [R2] ;  /* 0x0000000002097984 */ /* 0x000fe80000000800 */
[----:B------:R-:W0:Y:S04]  /*06b0*/  LDS.128 R12, [R4] ;  /* 0x00000000040c7984 */ /* 0x000e280000000c00 */
[----:B------:R-:W1:Y:S04]  /*06c0*/  LDS R10, [R2+0x10] ;  /* 0x00001000020a7984 */ /* 0x000e680000000800 */
[----:B------:R-:W2:Y:S04]  /*06d0*/  LDS R11, [R2+0x20] ;  /* 0x00002000020b7984 */ /* 0x000ea80000000800 */
[----:B------:R-:W3:Y:S01]  /*06e0*/  LDS R8, [R2+0x30] ;  /* 0x0000300002087984 */ /* 0x000ee20000000800 */
[----:B------:R-:W-:Y:S01]  /*06f0*/  BAR.SYNC.DEFER_BLOCKING 0x0 ;  /* 0x0000000000007b1d */ /* 0x000fe20000010000 */
[----:B0-----:R-:W-:-:S05]  /*0700*/  FADD R9, R12, -R9 ;  /* 0x800000090c097221 */ /* 0x001fca0000000000 */
[----:B------:R-:W4:Y:S04]  /*0710*/  LDG.E R22, desc[UR10][R26.64] ;  /* 0x0000000a1a167981 */ /* 0x000f28000c1e1900 */
[----:B------:R-:W5:Y:S01]  /*0720*/  LDG.E R12, desc[UR10][R24.64] ;  /* 0x0000000a180c7981 */ /* 0x000f62000c1e1900 */
[----:B------:R-:W-:Y:S01]  /*0730*/  FFMA R16, R9, R9, R16 ;  /* 0x0000000909107223 */ /* 0x000fe20000000010 */
[----:B-1----:R-:W-:Y:S01]  /*0740*/  FADD R13, -R10, R13 ;  /* 0x0000000d0a0d7221 */ /* 0x002fe20000000100 */
[----:B--2---:R-:W-:-:S03]  /*0750*/  FADD R14, -R11, R14 ;  /* 0x0000000e0b0e7221 */ /* 0x004fc60000000100 */
[----:B------:R-:W-:-:S04]  /*0760*/  FFMA R13, R13, R13, R16 ;  /* 0x0000000d0d0d7223 */ /* 0x000fc80000000010 */
[----:B------:R-:W-:Y:S01]  /*0770*/  FFMA R13, R14, R14, R13 ;  /* 0x0000000e0e0d7223 */ /* 0x000fe2000000000d */
[----:B---3--:R-:W-:Y:S01]  /*0780*/  FADD R14, -R8, R15 ;  /* 0x0000000f080e7221 */ /* 0x008fe20000000100 */
[----:B-----5:R-:W-:Y:S04]  /*0790*/  STS [R0], R12 ;  /* 0x0000000c00007388 */ /* 0x020fe80000000800 */
[----:B----4-:R-:W-:Y:S01]  /*07a0*/  STS [R3], R22 ;  /* 0x0000001603007388 */ /* 0x010fe20000000800 */
[----:B------:R-:W-:Y:S06]  /*07b0*/  BAR.SYNC.DEFER_BLOCKING 0x0 ;  /* 0x0000000000007b1d */ /* 0x000fec0000010000 */
[----:B------:R-:W-:Y:S04]  /*07c0*/  LDS R15, [R2] ;  /* 0x00000000020f7984 */ /* 0x000fe80000000800 */
[----:B------:R-:W-:Y:S04]  /*07d0*/  LDS R16, [R2+0x10] ;  /* 0x0000100002107984 */ /* 0x000fe80000000800 */
[----:B------:R-:W-:Y:S04]  /*07e0*/  LDS R29, [R2+0x20] ;  /* 0x00002000021d7984 */ /* 0x000fe80000000800 */
[----:B------:R-:W-:Y:S04]  /*07f0*/  LDS R20, [R2+0x30] ;  /* 0x0000300002147984 */ /* 0x000fe80000000800 */
[----:B------:R-:W0:Y:S01]  /*0800*/  LDS.128 R8, [R4] ;  /* 0x0000000004087984 */ /* 0x000e220000000c00 */
[----:B------:R-:W-:Y:S06]  /*0810*/  BAR.SYNC.DEFER_BLOCKING 0x0 ;  /* 0x0000000000007b1d */ /* 0x000fec0000010000 */
[----:B------:R0:W2:Y:S04]  /*0820*/  LDG.E R24, desc[UR10][R24.64+0x10] ;  /* 0x0000100a18187981 */ /* 0x0000a8000c1e1900 */
[----:B------:R-:W3:Y:S01]  /*0830*/  LDG.E R26, desc[UR10][R26.64+0x10] ;  /* 0x0000100a1a1a7981 */ /* 0x000ee2000c1e1900 */
[----:B------:R-:W-:Y:S01]  /*0840*/  FFMA R28, R14, R14, R13 ;  /* 0x0000000e0e1c7223 */ /* 0x000fe2000000000d */
[----:B0-----:R-:W-:-:S04]  /*0850*/  FADD R25, R8, -R15 ;  /* 0x8000000f08197221 */ /* 0x001fc80000000000 */
[----:B------:R-:W-:Y:S01]  /*0860*/  FFMA R28, R25, R25, R28 ;  /* 0x00000019191c7223 */ /* 0x000fe2000000001c */
[----:B------:R-:W-:Y:S01]  /*0870*/  FADD R9, -R16, R9 ;  /* 0x0000000910097221 */ /* 0x000fe20000000100 */
[----:B------:R-:W-:-:S03]  /*0880*/  FADD R29, -R29, R10 ;  /* 0x0000000a1d1d7221 */ /* 0x000fc60000000100 */
[----:B------:R-:W-:Y:S01]  /*0890*/  FFMA R28, R9, R9, R28 ;  /* 0x00000009091c7223 */ /* 0x000fe2000000001c */
[----:B------:R-:W-:Y:S01]  /*08a0*/  FADD R11, -R20, R11 ;  /* 0x0000000b140b7221 */ /* 0x000fe20000000100 */
[----:B------:R-:W-:Y:S02]  /*08b0*/  IADD3 R6, PT, PT, R6, 0x10, RZ ;  /* 0x0000001006067810 */ /* 0x000fe40007ffe0ff */
[----:B------:R-:W-:Y:S02]  /*08c0*/  FFMA R28, R29, R29, R28 ;  /* 0x0000001d1d1c7223 */ /* 0x000fe4000000001c */
[----:B------:R-:W-:Y:S02]  /*08d0*/  ISETP.GE.AND P0, PT, R6, R5, PT ;  /* 0x000000050600720c */ /* 0x000fe40003f06270 */
[----:B------:R-:W-:Y:S01]  /*08e0*/  FFMA R28, R11, R11, R28 ;  /* 0x0000000b0b1c7223 */ /* 0x000fe2000000001c */
        /* <DEDUP_REMOVED lines=19> */
[----:B------:R-:W-:Y:S05]  /*0a20*/  @!P0 BRA `(.L_x_537) ;  /* 0xfffffff800b48947 */ /* 0x000fea000383ffff */
.L_x_534:
[----:B------:R-:W0:Y:S01]  /*0a30*/  LDCU UR6, c[0x0][0x390] ;  /* 0x00007200ff0677ac */ /* 0x000e220008000800 */
[----:B------:R-:W-:Y:S01]  /*0a40*/  IADD3 R0, PT, PT, R12, -0xd000000, RZ ;  /* 0xf30000000c007810 */ /* 0x000fe20007ffe0ff */
[----:B------:R1:W2:Y:S01]  /*0a50*/  MUFU.RSQ R3, R12 ;  /* 0x0000000c00037308 */ /* 0x0002a20000001400 */
[----:B------:R-:W-:Y:S01]  /*0a60*/  IADD3 R17, PT, PT, R17, UR4, RZ ;  /* 0x0000000411117c10 */ /* 0x000fe2000fffe0ff */
[----:B------:R-:W-:Y:S01]  /*0a70*/  BSSY.RECONVERGENT B0, `(.L_x_538) ;  /* 0x000000d000007945 */ /* 0x000fe20003800200 */
[----:B------:R-:W-:Y:S02]  /*0a80*/  ISETP.GT.U32.AND P0, PT, R0, 0x727fffff, PT ;  /* 0x727fffff0000780c */ /* 0x000fe40003f04070 */
[----:B------:R-:W-:-:S05]  /*0a90*/  IADD3 R0, PT, PT, R7, UR5, RZ ;  /* 0x0000000507007c10 */ /* 0x000fca000fffe0ff */
[----:B0-----:R-:W-:-:S06]  /*0aa0*/  IMAD R17, R0, UR6, R17 ;  /* 0x0000000600117c24 */ /* 0x001fcc000f8e0211 */
[----:B-12---:R-:W-:Y:S05]  /*0ab0*/  @!P0 BRA `(.L_x_539) ;  /* 0x0000000000108947 */ /* 0x006fea0003800000 */
[----:B------:R-:W-:Y:S02]  /*0ac0*/  MOV R0, R12 ;  /* 0x0000000c00007202 */ /* 0x000fe40000000f00 */
[----:B------:R-:W-:-:S07]  /*0ad0*/  MOV R7, 0xaf0 ;  /* 0x00000af000077802 */ /* 0x000fce0000000f00 */
[----:B------:R-:W-:Y:S05]  /*0ae0*/  CALL.REL.NOINC `($__internal_4_$__cuda_sm20_sqrt_rn_f32_slowpath) ;  /* 0x0000000000287944 */ /* 0x000fea0003c00000 */
[----:B------:R-:W-:Y:S05]  /*0af0*/  BRA `(.L_x_540) ;  /* 0x0000000000107947 */ /* 0x000fea0003800000 */
.L_x_539:
[C---:B------:R-:W-:Y:S01]  /*0b00*/  FMUL.FTZ R5, R3.reuse, R12 ;  /* 0x0000000c03057220 */ /* 0x040fe20000410000 */
[----:B------:R-:W-:-:S03]  /*0b10*/  FMUL.FTZ R0, R3, 0.5 ;  /* 0x3f00000003007820 */ /* 0x000fc60000410000 */
[----:B------:R-:W-:-:S04]  /*0b20*/  FFMA R12, -R5, R5, R12 ;  /* 0x00000005050c7223 */ /* 0x000fc8000000010c */
[----:B------:R-:W-:-:S07]  /*0b30*/  FFMA R5, R12, R0, R5 ;  /* 0x000000000c057223 */ /* 0x000fce0000000005 */
.L_x_540:
[----:B------:R-:W-:Y:S05]  /*0b40*/  BSYNC.RECONVERGENT B0 ;  /* 0x0000000000007941 */ /* 0x000fea0003800200 */
.L_x_538:
[----:B------:R-:W0:Y:S02]  /*0b50*/  LDC.64 R2, c[0x0][0x380] ;  /* 0x0000e000ff027b82 */ /* 0x000e240000000a00 */
[----:B0-----:R-:W-:-:S05]  /*0b60*/  IMAD.WIDE R2, R17, 0x4, R2 ;  /* 0x0000000411027825 */ /* 0x001fca00078e0202 */
[----:B------:R-:W-:Y:S01]  /*0b70*/  STG.E desc[UR10][R2.64], R5 ;  /* 0x0000000502007986 */ /* 0x000fe2000c10190a */
[----:B------:R-:W-:Y:S05]  /*0b80*/  EXIT ;  /* 0x000000000000794d */ /* 0x000fea0003800000 */
        .weak           $__internal_4_$__cuda_sm20_sqrt_rn_f32_slowpath
        .type           $__internal_4_$__cuda_sm20_sqrt_rn_f32_slowpath,@function
        .size           $__internal_4_$__cuda_sm20_sqrt_rn_f32_slowpath,(.L_x_547 - $__internal_4_$__cuda_sm20_sqrt_rn_f32_slowpath)
$__internal_4_$__cuda_sm20_sqrt_rn_f32_slowpath:
        /* <DEDUP_REMOVED lines=19> */
.L_x_541:
[----:B------:R-:W-:Y:S01]  /*0cc0*/  HFMA2 R3, -RZ, RZ, 0, 0 ;  /* 0x00000000ff037431 */ /* 0x000fe200000001ff */
[----:B------:R-:W-:Y:S02]  /*0cd0*/  MOV R5, R2 ;  /* 0x0000000200057202 */ /* 0x000fe40000000f00 */
[----:B------:R-:W-:-:S04]  /*0ce0*/  MOV R2, R7 ;  /* 0x0000000700027202 */ /* 0x000fc80000000f00 */
[----:B------:R-:W-:Y:S05]  /*0cf0*/  RET.REL.NODEC R2 `(_Z23gpu_euclidian_distancesPfS_ii) ;  /* 0xfffffff002c07950 */ /* 0x000fea0003c3ffff */
.L_x_542:
        /* <DEDUP_REMOVED lines=16> */
.L_x_547:


//--------------------- .nv.shared._ZN3cub18CUB_300001_SM_10006detail10radix_sort29DeviceRadixSortOnesweepKernelINS1_5radix10policy_hubIddyE10Policy1000ELNS0_9SortOrderE0EddyiiNS1_21identity_decomposer_tEEEvPT5_SB_PT3_PKSC_PT1_PKSG_PT2_PKSK_T4_iiT6_ --------------------------
	.section	.nv.shared._ZN3cub18CUB_300001_SM_10006detail10radix_sort29DeviceRadixSortOnesweepKernelINS1_5radix10policy_hubIddyE10Policy1000ELNS0_9SortOrderE0EddyiiNS1_21identity_decomposer_tEEEvPT5_SB_PT3_PKSC_PT1_PKSG_PT2_PKSK_T4_iiT6_,"aw",@nobits
	.sectionflags	@""
	.align	16
.nv.shared._ZN3cub18CUB_300001_SM_10006detail10radix_sort29DeviceRadixSortOnesweepKernelINS1_5radix10policy_hubIddyE10Policy1000ELNS0_9SortOrderE0EddyiiNS1_21identity_decomposer_tEEEvPT5_SB_PT3_PKSC_PT1_PKSG_PT2_PKSK_T4_iiT6_:
	.zero		39936


//--------------------- .nv.shared.reserved.0     --------------------------
	.section	.nv.shared.reserved.0,"aw",@nobits
	.weak		__nv_reservedSMEM_offset_0_alias
	.size		__nv_reservedSMEM_offset_0_alias, 0, 64
	.other		__nv_reservedSMEM_offset_0_alias,@"STO_CUDA_RESERVED_SHARED STV_DEFAULT"
__nv_reservedSMEM_offset_0_alias:
	.zero		0
	.zero		64


//--------------------- .nv.global                --------------------------
	.section	.nv.global,"aw",@nobits
.nv.global:
	.type		_ZN34_INTERNAL_55ef1bf1_4_k_cu_b6c6d3d76thrust24THRUST_300001_SM_1000_NS12placeholders2_8E,@object
	.size		_ZN34_INTERNAL_55ef1bf1_4_k_cu_b6c6d3d76thrust24THRUST_300001_SM_1000_NS12placeholders2_8E,(_ZN34_INTERNAL_55ef1bf1_4_k_cu_b6c6d3d74cuda3std3__436_GLOBAL__N__55ef1bf1_4_k_cu_b6c6d3d76ignoreE - _ZN34_INTERNAL_55ef1bf1_4_k_cu_b6c6d3d76thrust24THRUST_300001_SM_1000_NS12placeholders2_8E)
_ZN34_INTERNAL_55ef1bf1_4_k_cu_b6c6d3d76thrust24THRUST_300001_SM_1000_NS12placeholders2_8E:
	.zero		1
	.type		_ZN34_INTERNAL_55ef1bf1_4_k_cu_b6c6d3d74cuda3std3__436_GLOBAL__N__55ef1bf1_4_k_cu_b6c6d3d76ignoreE,@object
	.size		_ZN34_INTERNAL_55ef1bf1_4_k_cu_b6c6d3d74cuda3std3__436_GLOBAL__N__55ef1bf1_4_k_cu_b6c6d3d76ignoreE,(_ZN34_INTERNAL_55ef1bf1_4_k_cu_b6c6d3d74cuda3std6ranges3__45__cpo4dataE - _ZN34_INTERNAL_55ef1bf1_4_k_cu_b6c6d3d74cuda3std3__436_GLOBAL__N__55ef1bf1_4_k_cu_b6c6d3d76ignoreE)
_ZN34_INTERNAL_55ef1bf1_4_k_cu_b6c6d3d74cuda3std3__436_GLOBAL__N__55ef1bf1_4_k_cu_b6c6d3d76ignoreE:
	.zero		1
	.type		_ZN34_INTERNAL_55ef1bf1_4_k_cu_b6c6d3d74cuda3std6ranges3__45__cpo4dataE,@object
	.size		_ZN34_INTERNAL_55ef1bf1_4_k_cu_b6c6d3d74cuda3std6ranges3__45__cpo4dataE,(_ZN34_INTERNAL_55ef1bf1_4_k_cu_b6c6d3d76thrust24THRUST_300001_SM_1000_NS6system3cpp3parE - _ZN34_INTERNAL_55ef1bf1_4_k_cu_b6c6d3d74cuda3std6ranges3__45__cpo4dataE)
_ZN34_INTERNAL_55ef1bf1_4_k_cu_b6c6d3d74cuda3std6ranges3__45__cpo4dataE:
	.zero		1
	.type		_ZN34_INTERNAL_55ef1bf1_4_k_cu_b6c6d3d76thrust24THRUST_300001_SM_1000_NS6system3cpp3parE,@object
	.size		_ZN34_INTERNAL_55ef1bf1_4_k_cu_b6c6d3d76thrust24THRUST_300001_SM_1000_NS6system3cpp3parE,(_ZN34_INTERNAL_55ef1bf1_4_k_cu_b6c6d3d74cuda3std3__45__cpo5beginE - _ZN34_INTERNAL_55ef1bf1_4_k_cu_b6c6d3d76thrust24THRUST_300001_SM_1000_NS6system3cpp3parE)
_ZN34_INTERNAL_55ef1bf1_4_k_cu_b6c6d3d76thrust24THRUST_300001_SM_1000_NS6system3cpp3parE:
	.zero		1
	.type		_ZN34_INTERNAL_55ef1bf1_4_k_cu_b6c6d3d74cuda3std3__45__cpo5beginE,@object
	.size		_ZN34_INTERNAL_55ef1bf1_4_k_cu_b6c6d3d74cuda3std3__45__cpo5beginE,(_ZN34_INTERNAL_55ef1bf1_4_k_cu_b6c6d3d74cuda3std6ranges3__45__cpo5beginE - _ZN34_INTERNAL_55ef1bf1_4_k_cu_b6c6d3d74cuda3std3__45__cpo5beginE)
_ZN34_INTERNAL_55ef1bf1_4_k_cu_b6c6d3d74cuda3std3__45__cpo5beginE:
	.zero		1
	.type		_ZN34_INTERNAL_55ef1bf1_4_k_cu_b6c6d3d74cuda3std6ranges3__45__cpo5beginE,@object
	.size		_ZN34_INTERNAL_55ef1bf1_4_k_cu_b6c6d3d74cuda3std6ranges3__45__cpo5beginE,(_ZN34_INTERNAL_55ef1bf1_4_k_cu_b6c6d3d76thrust24THRUST_300001_SM_1000_NS6deviceE - _ZN34_INTERNAL_55ef1bf1_4_k_cu_b6c6d3d74cuda3std6ranges3__45__cpo5beginE)
_ZN34_INTERNAL_55ef1bf1_4_k_cu_b6c6d3d74cuda3std6ranges3__45__cpo5beginE:
	.zero		1
	.type		_ZN34_INTERNAL_55ef1bf1_4_k_cu_b6c6d3d76thrust24THRUST_300001_SM_1000_NS6deviceE,@object
	.size		_ZN34_INTERNAL_55ef1bf1_4_k_cu_b6c6d3d76thrust24THRUST_300001_SM_1000_NS6deviceE,(_ZN34_INTERNAL_55ef1bf1_4_k_cu_b6c6d3d74cuda3std3__47nulloptE - _ZN34_INTERNAL_55ef1bf1_4_k_cu_b6c6d3d76thrust24THRUST_300001_SM_1000_NS6deviceE)
_ZN34_INTERNAL_55ef1bf1_4_k_cu_b6c6d3d76thrust24THRUST_300001_SM_1000_NS6deviceE:
	.zero		1
	.type		_ZN34_INTERNAL_55ef1bf1_4_k_cu_b6c6d3d74cuda3std3__47nulloptE,@object
	.size		_ZN34_INTERNAL_55ef1bf1_4_k_cu_b6c6d3d74cuda3std3__47nulloptE,(_ZN34_INTERNAL_55ef1bf1_4_k_cu_b6c6d3d74cuda3std6ranges3__45__cpo8distanceE - _ZN34_INTERNAL_55ef1bf1_4_k_cu_b6c6d3d74cuda3std3__47nulloptE)
_ZN34_INTERNAL_55ef1bf1_4_k_cu_b6c6d3d74cuda3std3__47nulloptE:
	.zero		1
	.type		_ZN34_INTERNAL_55ef1bf1_4_k_cu_b6c6d3d74cuda3std6ranges3__45__cpo8distanceE,@object
	.size		_ZN34_INTERNAL_55ef1bf1_4_k_cu_b6c6d3d74cuda3std6ranges3__45__cpo8distanceE,(_ZN34_INTERNAL_55ef1bf1_4_k_cu_b6c6d3d76thrust24THRUST_300001_SM_1000_NS12placeholders2_4E - _ZN34_INTERNAL_55ef1bf1_4_k_cu_b6c6d3d74cuda3std6ranges3__45__cpo8distanceE)
_ZN34_INTERNAL_55ef1bf1_4_k_cu_b6c6d3d74cuda3std6ranges3__45__cpo8distanceE:
	.zero		1
	.type		_ZN34_INTERNAL_55ef1bf1_4_k_cu_b6c6d3d76thrust24THRUST_300001_SM_1000_NS12placeholders2_4E,@object
	.size		_ZN34_INTERNAL_55ef1bf1_4_k_cu_b6c6d3d76thrust24THRUST_300001_SM_1000_NS12placeholders2_4E,(_ZN34_INTERNAL_55ef1bf1_4_k_cu_b6c6d3d74cuda3std3__45__cpo6rbeginE - _ZN34_INTERNAL_55ef1bf1_4_k_cu_b6c6d3d76thrust24THRUST_300001_SM_1000_NS12placeholders2_4E)
_ZN34_INTERNAL_55ef1bf1_4_k_cu_b6c6d3d76thrust24THRUST_300001_SM_1000_NS12placeholders2_4E:
	.zero		1
	.type		_ZN34_INTERNAL_55ef1bf1_4_k_cu_b6c6d3d74cuda3std3__45__cpo6rbeginE,@object
	.size		_ZN34_INTERNAL_55ef1bf1_4_k_cu_b6c6d3d74cuda3std3__45__cpo6rbeginE,(_ZN34_INTERNAL_55ef1bf1_4_k_cu_b6c6d3d74cuda3std6ranges3__45__cpo7advanceE - _ZN34_INTERNAL_55ef1bf1_4_k_cu_b6c6d3d74cuda3std3__45__cpo6rbeginE)
_ZN34_INTERNAL_55ef1bf1_4_k_cu_b6c6d3d74cuda3std3__45__cpo6rbeginE:
	.zero		1
	.type		_ZN34_INTERNAL_55ef1bf1_4_k_cu_b6c6d3d74cuda3std6ranges3__45__cpo7advanceE,@object
	.size		_ZN34_INTERNAL_55ef1bf1_4_k_cu_b6c6d3d74cuda3std6ranges3__45__cpo7advanceE,(_ZN34_INTERNAL_55ef1bf1_4_k_cu_b6c6d3d76thrust24THRUST_300001_SM_1000_NS12placeholders3_10E - _ZN34_INTERNAL_55ef1bf1_4_k_cu_b6c6d3d74cuda3std6ranges3__45__cpo7advanceE)
_ZN34_INTERNAL_55ef1bf1_4_k_cu_b6c6d3d74cuda3std6ranges3__45__cpo7advanceE:
	.zero		1
	.type		_ZN34_INTERNAL_55ef1bf1_4_k_cu_b6c6d3d76thrust24THRUST_300001_SM_1000_NS12placeholders3_10E,@object
	.size		_ZN34_INTERNAL_55ef1bf1_4_k_cu_b6c6d3d76thrust24THRUST_300001_SM_1000_NS12placeholders3_10E,(_ZN34_INTERNAL_55ef1bf1_4_k_cu_b6c6d3d74cuda3std3__48in_placeE - _ZN34_INTERNAL_55ef1bf1_4_k_cu_b6c6d3d76thrust24THRUST_300001_SM_1000_NS12placeholders3_10E)
_ZN34_INTERNAL_55ef1bf1_4_k_cu_b6c6d3d76thrust24THRUST_300001_SM_1000_NS12placeholders3_10E:
	.zero		1
	.type		_ZN34_INTERNAL_55ef1bf1_4_k_cu_b6c6d3d74cuda3std3__48in_placeE,@object
	.size		_ZN34_INTERNAL_55ef1bf1_4_k_cu_b6c6d3d74cuda3std3__48in_placeE,(_ZN34_INTERNAL_55ef1bf1_4_k_cu_b6c6d3d74cuda3std6ranges3__45__cpo4sizeE - _ZN34_INTERNAL_55ef1bf1_4_k_cu_b6c6d3d74cuda3std3__48in_placeE)
_ZN34_INTERNAL_55ef1bf1_4_k_cu_b6c6d3d74cuda3std3__48in_placeE:
	.zero		1
	.type		_ZN34_INTERNAL_55ef1bf1_4_k_cu_b6c6d3d74cuda3std6ranges3__45__cpo4sizeE,@object
	.size		_ZN34_INTERNAL_55ef1bf1_4_k_cu_b6c6d3d74cuda3std6ranges3__45__cpo4sizeE,(_ZN34_INTERNAL_55ef1bf1_4_k_cu_b6c6d3d76thrust24THRUST_300001_SM_1000_NS12placeholders2_2E - _ZN34_INTERNAL_55ef1bf1_4_k_cu_b6c6d3d74cuda3std6ranges3__45__cpo4sizeE)
_ZN34_INTERNAL_55ef1bf1_4_k_cu_b6c6d3d74cuda3std6ranges3__45__cpo4sizeE:
	.zero		1
	.type		_ZN34_INTERNAL_55ef1bf1_4_k_cu_b6c6d3d76thrust24THRUST_300001_SM_1000_NS12placeholders2_2E,@object
	.size		_ZN34_INTERNAL_55ef1bf1_4_k_cu_b6c6d3d76thrust24THRUST_300001_SM_1000_NS12placeholders2_2E,(_ZN34_INTERNAL_55ef1bf1_4_k_cu_b6c6d3d74cuda3std3__45__cpo6cbeginE - _ZN34_INTERNAL_55ef1bf1_4_k_cu_b6c6d3d76thrust24THRUST_300001_SM_1000_NS12placeholders2_2E)
_ZN34_INTERNAL_55ef1bf1_4_k_cu_b6c6d3d76thrust24THRUST_300001_SM_1000_NS12placeholders2_2E:
	.zero		1
	.type		_ZN34_INTERNAL_55ef1bf1_4_k_cu_b6c6d3d74cuda3std3__45__cpo6cbeginE,@object
	.size		_ZN34_INTERNAL_55ef1bf1_4_k_cu_b6c6d3d74cuda3std3__45__cpo6cbeginE,(_ZN34_INTERNAL_55ef1bf1_4_k_cu_b6c6d3d74cuda3std6ranges3__45__cpo6cbeginE - _ZN34_INTERNAL_55ef1bf1_4_k_cu_b6c6d3d74cuda3std3__45__cpo6cbeginE)
_ZN34_INTERNAL_55ef1bf1_4_k_cu_b6c6d3d74cuda3std3__45__cpo6cbeginE:
	.zero		1
	.type		_ZN34_INTERNAL_55ef1bf1_4_k_cu_b6c6d3d74cuda3std6ranges3__45__cpo6cbeginE,@object
	.size		_ZN34_INTERNAL_55ef1bf1_4_k_cu_b6c6d3d74cuda3std6ranges3__45__cpo6cbeginE,(_ZN34_INTERNAL_55ef1bf1_4_k_cu_b6c6d3d76thrust24THRUST_300001_SM_1000_NS12placeholders2_6E - _ZN34_INTERNAL_55ef1bf1_4_k_cu_b6c6d3d74cuda3std6ranges3__45__cpo6cbeginE)
_ZN34_INTERNAL_55ef1bf1_4_k_cu_b6c6d3d74cuda3std6ranges3__45__cpo6cbeginE:
	.zero		1
	.type		_ZN34_INTERNAL_55ef1bf1_4_k_cu_b6c6d3d76thrust24THRUST_300001_SM_1000_NS12placeholders2_6E,@object
	.size		_ZN34_INTERNAL_55ef1bf1_4_k_cu_b6c6d3d76thrust24THRUST_300001_SM_1000_NS12placeholders2_6E,(_ZN34_INTERNAL_55ef1bf1_4_k_cu_b6c6d3d74cuda3std3__45__cpo7crbeginE - _ZN34_INTERNAL_55ef1bf1_4_k_cu_b6c6d3d76thrust24THRUST_300001_SM_1000_NS12placeholders2_6E)
_ZN34_INTERNAL_55ef1bf1_4_k_cu_b6c6d3d76thrust24THRUST_300001_SM_1000_NS12placeholders2_6E:
	.zero		1
	.type		_ZN34_INTERNAL_55ef1bf1_4_k_cu_b6c6d3d74cuda3std3__45__cpo7crbeginE,@object
	.size		_ZN34_INTERNAL_55ef1bf1_4_k_cu_b6c6d3d74cuda3std3__45__cpo7crbeginE,(_ZN34_INTERNAL_55ef1bf1_4_k_cu_b6c6d3d74cuda3std6ranges3__45__cpo4nextE - _ZN34_INTERNAL_55ef1bf1_4_k_cu_b6c6d3d74cuda3std3__45__cpo7crbeginE)
_ZN34_INTERNAL_55ef1bf1_4_k_cu_b6c6d3d74cuda3std3__45__cpo7crbeginE:
	.zero		1
	.type		_ZN34_INTERNAL_55ef1bf1_4_k_cu_b6c6d3d74cuda3std6ranges3__45__cpo4nextE,@object
	.size		_ZN34_INTERNAL_55ef1bf1_4_k_cu_b6c6d3d74cuda3std6ranges3__45__cpo4nextE,(_ZN34_INTERNAL_55ef1bf1_4_k_cu_b6c6d3d74cuda3std6ranges3__45__cpo4swapE - _ZN34_INTERNAL_55ef1bf1_4_k_cu_b6c6d3d74cuda3std6ranges3__45__cpo4nextE)
_ZN34_INTERNAL_55ef1bf1_4_k_cu_b6c6d3d74cuda3std6ranges3__45__cpo4nextE:
	.zero		1
	.type		_ZN34_INTERNAL_55ef1bf1_4_k_cu_b6c6d3d74cuda3std6ranges3__45__cpo4swapE,@object
	.size		_ZN34_INTERNAL_55ef1bf1_4_k_cu_b6c6d3d74cuda3std6ranges3__45__cpo4swapE,(_ZN34_INTERNAL_55ef1bf1_4_k_cu_b6c6d3d76thrust24THRUST_300001_SM_1000_NS8cuda_cub10par_nosyncE - _ZN34_INTERNAL_55ef1bf1_4_k_cu_b6c6d3d74cuda3std6ranges3__45__cpo4swapE)
_ZN34_INTERNAL_55ef1bf1_4_k_cu_b6c6d3d74cuda3std6ranges3__45__cpo4swapE:
	.zero		1
	.type		_ZN34_INTERNAL_55ef1bf1_4_k_cu_b6c6d3d76thrust24THRUST_300001_SM_1000_NS8cuda_cub10par_nosyncE,@object
	.size		_ZN34_INTERNAL_55ef1bf1_4_k_cu_b6c6d3d76thrust24THRUST_300001_SM_1000_NS8cuda_cub10par_nosyncE,(_ZN34_INTERNAL_55ef1bf1_4_k_cu_b6c6d3d76thrust24THRUST_300001_SM_1000_NS3seqE - _ZN34_INTERNAL_55ef1bf1_4_k_cu_b6c6d3d76thrust24THRUST_300001_SM_1000_NS8cuda_cub10par_nosyncE)
_ZN34_INTERNAL_55ef1bf1_4_k_cu_b6c6d3d76thrust24THRUST_300001_SM_1000_NS8cuda_cub10par_nosyncE:
	.zero		1
	.type		_ZN34_INTERNAL_55ef1bf1_4_k_cu_b6c6d3d76thrust24THRUST_300001_SM_1000_NS3seqE,@object
	.size		_ZN34_INTERNAL_55ef1bf1_4_k_cu_b6c6d3d76thrust24THRUST_300001_SM_1000_NS3seqE,(_ZN34_INTERNAL_55ef1bf1_4_k_cu_b6c6d3d74cuda3std3__420unreachable_sentinelE - _ZN34_INTERNAL_55ef1bf1_4_k_cu_b6c6d3d76thrust24THRUST_300001_SM_1000_NS3seqE)
_ZN34_INTERNAL_55ef1bf1_4_k_cu_b6c6d3d76thrust24THRUST_300001_SM_1000_NS3seqE:
	.zero		1
	.type		_ZN34_INTERNAL_55ef1bf1_4_k_cu_b6c6d3d74cuda3std3__420unreachable_sentinelE,@object
	.size		_ZN34_INTERNAL_55ef1bf1_4_k_cu_b6c6d3d74cuda3std3__420unreachable_sentinelE,(_ZN34_INTERNAL_55ef1bf1_4_k_cu_b6c6d3d74cuda3std6ranges3__45__cpo5ssizeE - _ZN34_INTERNAL_55ef1bf1_4_k_cu_b6c6d3d74cuda3std3__420unreachable_sentinelE)
_ZN34_INTERNAL_55ef1bf1_4_k_cu_b6c6d3d74cuda3std3__420unreachable_sentinelE:
	.zero		1
	.type		_ZN34_INTERNAL_55ef1bf1_4_k_cu_b6c6d3d74cuda3std6ranges3__45__cpo5ssizeE,@object
	.size		_ZN34_INTERNAL_55ef1bf1_4_k_cu_b6c6d3d74cuda3std6ranges3__45__cpo5ssizeE,(_ZN34_INTERNAL_55ef1bf1_4_k_cu_b6c6d3d76thrust24THRUST_300001_SM_1000_NS12placeholders2_3E - _ZN34_INTERNAL_55ef1bf1_4_k_cu_b6c6d3d74cuda3std6ranges3__45__cpo5ssizeE)
_ZN34_INTERNAL_55ef1bf1_4_k_cu_b6c6d3d74cuda3std6ranges3__45__cpo5ssizeE:
	.zero		1
	.type		_ZN34_INTERNAL_55ef1bf1_4_k_cu_b6c6d3d76thrust24THRUST_300001_SM_1000_NS12placeholders2_3E,@object
	.size		_ZN34_INTERNAL_55ef1bf1_4_k_cu_b6c6d3d76thrust24THRUST_300001_SM_1000_NS12placeholders2_3E,(_ZN34_INTERNAL_55ef1bf1_4_k_cu_b6c6d3d74cuda3std3__45__cpo4cendE - _ZN34_INTERNAL_55ef1bf1_4_k_cu_b6c6d3d76thrust24THRUST_300001_SM_1000_NS12placeholders2_3E)
_ZN34_INTERNAL_55ef1bf1_4_k_cu_b6c6d3d76thrust24THRUST_300001_SM_1000_NS12placeholders2_3E:
	.zero		1
	.type		_ZN34_INTERNAL_55ef1bf1_4_k_cu_b6c6d3d74cuda3std3__45__cpo4cendE,@object
	.size		_ZN34_INTERNAL_55ef1bf1_4_k_cu_b6c6d3d74cuda3std3__45__cpo4cendE,(_ZN34_INTERNAL_55ef1bf1_4_k_cu_b6c6d3d74cuda3std6ranges3__45__cpo4cendE - _ZN34_INTERNAL_55ef1bf1_4_k_cu_b6c6d3d74cuda3std3__45__cpo4cendE)
_ZN34_INTERNAL_55ef1bf1_4_k_cu_b6c6d3d74cuda3std3__45__cpo4cendE:
	.zero		1
	.type		_ZN34_INTERNAL_55ef1bf1_4_k_cu_b6c6d3d74cuda3std6ranges3__45__cpo4cendE,@object
	.size		_ZN34_INTERNAL_55ef1bf1_4_k_cu_b6c6d3d74cuda3std6ranges3__45__cpo4cendE,(_ZN34_INTERNAL_55ef1bf1_4_k_cu_b6c6d3d76thrust24THRUST_300001_SM_1000_NS12placeholders2_7E - _ZN34_INTERNAL_55ef1bf1_4_k_cu_b6c6d3d74cuda3std6ranges3__45__cpo4cendE)
_ZN34_INTERNAL_55ef1bf1_4_k_cu_b6c6d3d74cuda3std6ranges3__45__cpo4cendE:
	.zero		1
	.type		_ZN34_INTERNAL_55ef1bf1_4_k_cu_b6c6d3d76thrust24THRUST_300001_SM_1000_NS12placeholders2_7E,@object
	.size		_ZN34_INTERNAL_55ef1bf1_4_k_cu_b6c6d3d76thrust24THRUST_300001_SM_1000_NS12placeholders2_7E,(_ZN34_INTERNAL_55ef1bf1_4_k_cu_b6c6d3d74cuda3std3__45__cpo5crendE - _ZN34_INTERNAL_55ef1bf1_4_k_cu_b6c6d3d76thrust24THRUST_300001_SM_1000_NS12placeholders2_7E)
_ZN34_INTERNAL_55ef1bf1_4_k_cu_b6c6d3d76thrust24THRUST_300001_SM_1000_NS12placeholders2_7E:
	.zero		1
	.type		_ZN34_INTERNAL_55ef1bf1_4_k_cu_b6c6d3d74cuda3std3__45__cpo5crendE,@object
	.size		_ZN34_INTERNAL_55ef1bf1_4_k_cu_b6c6d3d74cuda3std3__45__cpo5crendE,(_ZN34_INTERNAL_55ef1bf1_4_k_cu_b6c6d3d74cuda3std6ranges3__45__cpo4prevE - _ZN34_INTERNAL_55ef1bf1_4_k_cu_b6c6d3d74cuda3std3__45__cpo5crendE)
_ZN34_INTERNAL_55ef1bf1_4_k_cu_b6c6d3d74cuda3std3__45__cpo5crendE:
	.zero		1
	.type		_ZN34_INTERNAL_55ef1bf1_4_k_cu_b6c6d3d74cuda3std6ranges3__45__cpo4prevE,@object
	.size		_ZN34_INTERNAL_55ef1bf1_4_k_cu_b6c6d3d74cuda3std6ranges3__45__cpo4prevE,(_ZN34_INTERNAL_55ef1bf1_4_k_cu_b6c6d3d74cuda3std6ranges3__45__cpo9iter_moveE - _ZN34_INTERNAL_55ef1bf1_4_k_cu_b6c6d3d74cuda3std6ranges3__45__cpo4prevE)
_ZN34_INTERNAL_55ef1bf1_4_k_cu_b6c6d3d74cuda3std6ranges3__45__cpo4prevE:
	.zero		1
	.type		_ZN34_INTERNAL_55ef1bf1_4_k_cu_b6c6d3d74cuda3std6ranges3__45__cpo9iter_moveE,@object
	.size		_ZN34_INTERNAL_55ef1bf1_4_k_cu_b6c6d3d74cuda3std6ranges3__45__cpo9iter_moveE,(_ZN34_INTERNAL_55ef1bf1_4_k_cu_b6c6d3d76thrust24THRUST_300001_SM_1000_NS6system6detail10sequential3seqE - _ZN34_INTERNAL_55ef1bf1_4_k_cu_b6c6d3d74cuda3std6ranges3__45__cpo9iter_moveE)
_ZN34_INTERNAL_55ef1bf1_4_k_cu_b6c6d3d74cuda3std6ranges3__45__cpo9iter_moveE:
	.zero		1
	.type		_ZN34_INTERNAL_55ef1bf1_4_k_cu_b6c6d3d76thrust24THRUST_300001_SM_1000_NS6system6detail10sequential3seqE,@object
	.size		_ZN34_INTERNAL_55ef1bf1_4_k_cu_b6c6d3d76thrust24THRUST_300001_SM_1000_NS6system6detail10sequential3seqE,(_ZN34_INTERNAL_55ef1bf1_4_k_cu_b6c6d3d76thrust24THRUST_300001_SM_1000_NS12placeholders2_9E - _ZN34_INTERNAL_55ef1bf1_4_k_cu_b6c6d3d76thrust24THRUST_300001_SM_1000_NS6system6detail10sequential3seqE)
_ZN34_INTERNAL_55ef1bf1_4_k_cu_b6c6d3d76thrust24THRUST_300001_SM_1000_NS6system6detail10sequential3seqE:
	.zero		1
	.type		_ZN34_INTERNAL_55ef1bf1_4_k_cu_b6c6d3d76thrust24THRUST_300001_SM_1000_NS12placeholders2_9E,@object
	.size		_ZN34_INTERNAL_55ef1bf1_4_k_cu_b6c6d3d76thrust24THRUST_300001_SM_1000_NS12placeholders2_9E,(_ZN34_INTERNAL_55ef1bf1_4_k_cu_b6c6d3d74cuda3std3__419piecewise_constructE - _ZN34_INTERNAL_55ef1bf1_4_k_cu_b6c6d3d76thrust24THRUST_300001_SM_1000_NS12placeholders2_9E)
_ZN34_INTERNAL_55ef1bf1_4_k_cu_b6c6d3d76thrust24THRUST_300001_SM_1000_NS12placeholders2_9E:
	.zero		1
	.type		_ZN34_INTERNAL_55ef1bf1_4_k_cu_b6c6d3d74cuda3std3__419piecewise_constructE,@object
	.size		_ZN34_INTERNAL_55ef1bf1_4_k_cu_b6c6d3d74cuda3std3__419piecewise_constructE,(_ZN34_INTERNAL_55ef1bf1_4_k_cu_b6c6d3d74cuda3std6ranges3__45__cpo5cdataE - _ZN34_INTERNAL_55ef1bf1_4_k_cu_b6c6d3d74cuda3std3__419piecewise_constructE)
_ZN34_INTERNAL_55ef1bf1_4_k_cu_b6c6d3d74cuda3std3__419piecewise_constructE:
	.zero		1
	.type		_ZN34_INTERNAL_55ef1bf1_4_k_cu_b6c6d3d74cuda3std6ranges3__45__cpo5cdataE,@object
	.size		_ZN34_INTERNAL_55ef1bf1_4_k_cu_b6c6d3d74cuda3std6ranges3__45__cpo5cdataE,(_ZN34_INTERNAL_55ef1bf1_4_k_cu_b6c6d3d76thrust24THRUST_300001_SM_1000_NS12placeholders2_1E - _ZN34_INTERNAL_55ef1bf1_4_k_cu_b6c6d3d74cuda3std6ranges3__45__cpo5cdataE)
_ZN34_INTERNAL_55ef1bf1_4_k_cu_b6c6d3d74cuda3std6ranges3__45__cpo5cdataE:
	.zero		1
	.type		_ZN34_INTERNAL_55ef1bf1_4_k_cu_b6c6d3d76thrust24THRUST_300001_SM_1000_NS12placeholders2_1E,@object
	.size		_ZN34_INTERNAL_55ef1bf1_4_k_cu_b6c6d3d76thrust24THRUST_300001_SM_1000_NS12placeholders2_1E,(_ZN34_INTERNAL_55ef1bf1_4_k_cu_b6c6d3d74cuda3std3__45__cpo3endE - _ZN34_INTERNAL_55ef1bf1_4_k_cu_b6c6d3d76thrust24THRUST_300001_SM_1000_NS12placeholders2_1E)
_ZN34_INTERNAL_55ef1bf1_4_k_cu_b6c6d3d76thrust24THRUST_300001_SM_1000_NS12placeholders2_1E:
	.zero		1
	.type		_ZN34_INTERNAL_55ef1bf1_4_k_cu_b6c6d3d74cuda3std3__45__cpo3endE,@object
	.size		_ZN34_INTERNAL_55ef1bf1_4_k_cu_b6c6d3d74cuda3std3__45__cpo3endE,(_ZN34_INTERNAL_55ef1bf1_4_k_cu_b6c6d3d74cuda3std6ranges3__45__cpo3endE - _ZN34_INTERNAL_55ef1bf1_4_k_cu_b6c6d3d74cuda3std3__45__cpo3endE)
_ZN34_INTERNAL_55ef1bf1_4_k_cu_b6c6d3d74cuda3std3__45__cpo3endE:
	.zero		1
	.type		_ZN34_INTERNAL_55ef1bf1_4_k_cu_b6c6d3d74cuda3std6ranges3__45__cpo3endE,@object
	.size		_ZN34_INTERNAL_55ef1bf1_4_k_cu_b6c6d3d74cuda3std6ranges3__45__cpo3endE,(_ZN34_INTERNAL_55ef1bf1_4_k_cu_b6c6d3d76thrust24THRUST_300001_SM_1000_NS12placeholders2_5E - _ZN34_INTERNAL_55ef1bf1_4_k_cu_b6c6d3d74cuda3std6ranges3__45__cpo3endE)
_ZN34_INTERNAL_55ef1bf1_4_k_cu_b6c6d3d74cuda3std6ranges3__45__cpo3endE:
	.zero		1
	.type		_ZN34_INTERNAL_55ef1bf1_4_k_cu_b6c6d3d76thrust24THRUST_300001_SM_1000_NS12placeholders2_5E,@object
	.size		_ZN34_INTERNAL_55ef1bf1_4_k_cu_b6c6d3d76thrust24THRUST_300001_SM_1000_NS12placeholders2_5E,(_ZN34_INTERNAL_55ef1bf1_4_k_cu_b6c6d3d74cuda3std3__45__cpo4rendE - _ZN34_INTERNAL_55ef1bf1_4_k_cu_b6c6d3d76thrust24THRUST_300001_SM_1000_NS12placeholders2_5E)
_ZN34_INTERNAL_55ef1bf1_4_k_cu_b6c6d3d76thrust24THRUST_300001_SM_1000_NS12placeholders2_5E:
	.zero		1
	.type		_ZN34_INTERNAL_55ef1bf1_4_k_cu_b6c6d3d74cuda3std3__45__cpo4rendE,@object
	.size		_ZN34_INTERNAL_55ef1bf1_4_k_cu_b6c6d3d74cuda3std3__45__cpo4rendE,(_ZN34_INTERNAL_55ef1bf1_4_k_cu_b6c6d3d74cuda3std6ranges3__45__cpo9iter_swapE - _ZN34_INTERNAL_55ef1bf1_4_k_cu_b6c6d3d74cuda3std3__45__cpo4rendE)
_ZN34_INTERNAL_55ef1bf1_4_k_cu_b6c6d3d74cuda3std3__45__cpo4rendE:
	.zero		1
	.type		_ZN34_INTERNAL_55ef1bf1_4_k_cu_b6c6d3d74cuda3std6ranges3__45__cpo9iter_swapE,@object
	.size		_ZN34_INTERNAL_55ef1bf1_4_k_cu_b6c6d3d74cuda3std6ranges3__45__cpo9iter_swapE,(_ZN34_INTERNAL_55ef1bf1_4_k_cu_b6c6d3d74cuda3std3__48unexpectE - _ZN34_INTERNAL_55ef1bf1_4_k_cu_b6c6d3d74cuda3std6ranges3__45__cpo9iter_swapE)
_ZN34_INTERNAL_55ef1bf1_4_k_cu_b6c6d3d74cuda3std6ranges3__45__cpo9iter_swapE:
	.zero		1
	.type		_ZN34_INTERNAL_55ef1bf1_4_k_cu_b6c6d3d74cuda3std3__48unexpectE,@object
	.size		_ZN34_INTERNAL_55ef1bf1_4_k_cu_b6c6d3d74cuda3std3__48unexpectE,(_ZN34_INTERNAL_55ef1bf1_4_k_cu_b6c6d3d76thrust24THRUST_300001_SM_1000_NS8cuda_cub3parE - _ZN34_INTERNAL_55ef1bf1_4_k_cu_b6c6d3d74cuda3std3__48unexpectE)
_ZN34_INTERNAL_55ef1bf1_4_k_cu_b6c6d3d74cuda3std3__48unexpectE:
	.zero		1
	.type		_ZN34_INTERNAL_55ef1bf1_4_k_cu_b6c6d3d76thrust24THRUST_300001_SM_1000_NS8cuda_cub3parE,@object
	.size		_ZN34_INTERNAL_55ef1bf1_4_k_cu_b6c6d3d76thrust24THRUST_300001_SM_1000_NS8cuda_cub3parE,(.L_29 - _ZN34_INTERNAL_55ef1bf1_4_k_cu_b6c6d3d76thrust24THRUST_300001_SM_1000_NS8cuda_cub3parE)
_ZN34_INTERNAL_55ef1bf1_4_k_cu_b6c6d3d76thrust24THRUST_300001_SM_1000_NS8cuda_cub3parE:
	.zero		1
.L_29:


//--------------------- .nv.shared._ZN3cub18CUB_300001_SM_10006detail10radix_sort33DeviceRadixSortExclusiveSumKernelINS1_5radix10policy_hubIddyE10Policy1000EyEEvPT0_ --------------------------
	.section	.nv.shared._ZN3cub18CUB_300001_SM_10006detail10radix_sort33DeviceRadixSortExclusiveSumKernelINS1_5radix10policy_hubIddyE10Policy1000EyEEvPT0_,"aw",@nobits
	.sectionflags	@""
	.align	16
.nv.shared._ZN3cub18CUB_300001_SM_10006detail10radix_sort33DeviceRadixSortExclusiveSumKernelINS1_5radix10policy_hubIddyE10Policy1000EyEEvPT0_:
	.zero		3360


//--------------------- .nv.shared._ZN3cub18CUB_300001_SM_10006detail10radix_sort30DeviceRadixSortHistogramKernelINS1_5radix10policy_hubIddyE10Policy1000ELNS0_9SortOrderE0EdyNS1_21identity_decomposer_tEEEvPT2_PKT1_SA_iiT3_ --------------------------
	.section	.nv.shared._ZN3cub18CUB_300001_SM_10006detail10radix_sort30DeviceRadixSortHistogramKernelINS1_5radix10policy_hubIddyE10Policy1000ELNS0_9SortOrderE0EdyNS1_21identity_decomposer_tEEEvPT2_PKT1_SA_iiT3_,"aw",@nobits
	.sectionflags	@""
	.align	4
.nv.shared._ZN3cub18CUB_300001_SM_10006detail10radix_sort30DeviceRadixSortHistogramKernelINS1_5radix10policy_hubIddyE10Policy1000ELNS0_9SortOrderE0EdyNS1_21identity_decomposer_tEEEvPT2_PKT1_SA_iiT3_:
	.zero		9216


//--------------------- .nv.shared._ZN3cub18CUB_300001_SM_10006detail10radix_sort31DeviceRadixSortSingleTileKernelINS1_5radix10policy_hubIddyE10Policy1000ELNS0_9SortOrderE0EddyNS1_21identity_decomposer_tEEEvPKT1_PSA_PKT2_PSE_T3_iiT4_ --------------------------
	.section	.nv.shared._ZN3cub18CUB_300001_SM_10006detail10radix_sort31DeviceRadixSortSingleTileKernelINS1_5radix10policy_hubIddyE10Policy1000ELNS0_9SortOrderE0EddyNS1_21identity_decomposer_tEEEvPKT1_PSA_PKT2_PSE_T3_iiT4_,"aw",@nobits
	.sectionflags	@""
	.align	16
.nv.shared._ZN3cub18CUB_300001_SM_10006detail10radix_sort31DeviceRadixSortSingleTileKernelINS1_5radix10policy_hubIddyE10Policy1000ELNS0_9SortOrderE0EddyNS1_21identity_decomposer_tEEEvPKT1_PSA_PKT2_PSE_T3_iiT4_:
	.zero		34880


//--------------------- .nv.shared._ZN3cub18CUB_300001_SM_10006detail10radix_sort29DeviceRadixSortOnesweepKernelINS1_5radix10policy_hubIdiyE10Policy1000ELNS0_9SortOrderE0EdiyiiNS1_21identity_decomposer_tEEEvPT5_SB_PT3_PKSC_PT1_PKSG_PT2_PKSK_T4_iiT6_ --------------------------
	.section	.nv.shared._ZN3cub18CUB_300001_SM_10006detail10radix_sort29DeviceRadixSortOnesweepKernelINS1_5radix10policy_hubIdiyE10Policy1000ELNS0_9SortOrderE0EdiyiiNS1_21identity_decomposer_tEEEvPT5_SB_PT3_PKSC_PT1_PKSG_PT2_PKSK_T4_iiT6_,"aw",@nobits
	.sectionflags	@""
	.align	16
.nv.shared._ZN3cub18CUB_300001_SM_10006detail10radix_sort29DeviceRadixSortOnesweepKernelINS1_5radix10policy_hubIdiyE10Policy1000ELNS0_9SortOrderE0EdiyiiNS1_21identity_decomposer_tEEEvPT5_SB_PT3_PKSC_PT1_PKSG_PT2_PKSK_T4_iiT6_:
	.zero		49152


//--------------------- .nv.shared._ZN3cub18CUB_300001_SM_10006detail10radix_sort33DeviceRadixSortExclusiveSumKernelINS1_5radix10policy_hubIdiyE10Policy1000EyEEvPT0_ --------------------------
	.section	.nv.shared._ZN3cub18CUB_300001_SM_10006detail10radix_sort33DeviceRadixSortExclusiveSumKernelINS1_5radix10policy_hubIdiyE10Policy1000EyEEvPT0_,"aw",@nobits
	.sectionflags	@""
	.align	16
.nv.shared._ZN3cub18CUB_300001_SM_10006detail10radix_sort33DeviceRadixSortExclusiveSumKernelINS1_5radix10policy_hubIdiyE10Policy1000EyEEvPT0_:
	.zero		3360


//--------------------- .nv.shared._ZN3cub18CUB_300001_SM_10006detail10radix_sort30DeviceRadixSortHistogramKernelINS1_5radix10policy_hubIdiyE10Policy1000ELNS0_9SortOrderE0EdyNS1_21identity_decomposer_tEEEvPT2_PKT1_SA_iiT3_ --------------------------
	.section	.nv.shared._ZN3cub18CUB_300001_SM_10006detail10radix_sort30DeviceRadixSortHistogramKernelINS1_5radix10policy_hubIdiyE10Policy1000ELNS0_9SortOrderE0EdyNS1_21identity_decomposer_tEEEvPT2_PKT1_SA_iiT3_,"aw",@nobits
	.sectionflags	@""
	.align	4
.nv.shared._ZN3cub18CUB_300001_SM_10006detail10radix_sort30DeviceRadixSortHistogramKernelINS1_5radix10policy_hubIdiyE10Policy1000ELNS0_9SortOrderE0EdyNS1_21identity_decomposer_tEEEvPT2_PKT1_SA_iiT3_:
	.zero		9216


//--------------------- .nv.shared._ZN3cub18CUB_300001_SM_10006detail10radix_sort31DeviceRadixSortSingleTileKernelINS1_5radix10policy_hubIdiyE10Policy1000ELNS0_9SortOrderE0EdiyNS1_21identity_decomposer_tEEEvPKT1_PSA_PKT2_PSE_T3_iiT4_ --------------------------
	.section	.nv.shared._ZN3cub18CUB_300001_SM_10006detail10radix_sort31DeviceRadixSortSingleTileKernelINS1_5radix10policy_hubIdiyE10Policy1000ELNS0_9SortOrderE0EdiyNS1_21identity_decomposer_tEEEvPKT1_PSA_PKT2_PSE_T3_iiT4_,"aw",@nobits
	.sectionflags	@""
	.align	16
.nv.shared._ZN3cub18CUB_300001_SM_10006detail10radix_sort31DeviceRadixSortSingleTileKernelINS1_5radix10policy_hubIdiyE10Policy1000ELNS0_9SortOrderE0EdiyNS1_21identity_decomposer_tEEEvPKT1_PSA_PKT2_PSE_T3_iiT4_:
	.zero		34880


//--------------------- .nv.shared._Z28pairwise_pearson_correlationPfS_ii --------------------------
	.section	.nv.shared._Z28pairwise_pearson_correlationPfS_ii,"aw",@nobits
	.sectionflags	@""
	.align	4
.nv.shared._Z28pairwise_pearson_correlationPfS_ii:
	.zero		1152


//--------------------- .nv.shared._Z23gpu_euclidian_distancesPfS_ii --------------------------
	.section	.nv.shared._Z23gpu_euclidian_distancesPfS_ii,"aw",@nobits
	.sectionflags	@""
	.align	4
.nv.shared._Z23gpu_euclidian_distancesPfS_ii:
	.zero		1152


//--------------------- .nv.constant0._ZN3cub18CUB_300001_SM_10006detail10radix_sort29DeviceRadixSortOnesweepKernelINS1_5radix10policy_hubIddyE10Policy1000ELNS0_9SortOrderE0EddyiiNS1_21identity_decomposer_tEEEvPT5_SB_PT3_PKSC_PT1_PKSG_PT2_PKSK_T4_iiT6_ --------------------------
	.section	.nv.constant0._ZN3cub18CUB_300001_SM_10006detail10radix_sort29DeviceRadixSortOnesweepKernelINS1_5radix10policy_hubIddyE10Policy1000ELNS0_9SortOrderE0EddyiiNS1_21identity_decomposer_tEEEvPT5_SB_PT3_PKSC_PT1_PKSG_PT2_PKSK_T4_iiT6_,"a",@progbits
	.sectionflags	@""
	.align	4
.nv.constant0._ZN3cub18CUB_300001_SM_10006detail10radix_sort29DeviceRadixSortOnesweepKernelINS1_5radix10policy_hubIddyE10Policy1000ELNS0_9SortOrderE0EddyiiNS1_21identity_decomposer_tEEEvPT5_SB_PT3_PKSC_PT1_PKSG_PT2_PKSK_T4_iiT6_:
	.zero		973


//--------------------- .nv.constant0._ZN3cub18CUB_300001_SM_10006detail10radix_sort33DeviceRadixSortExclusiveSumKernelINS1_5radix10policy_hubIddyE10Policy1000EyEEvPT0_ --------------------------
	.section	.nv.constant0._ZN3cub18CUB_300001_SM_10006detail10radix_sort33DeviceRadixSortExclusiveSumKernelINS1_5radix10policy_hubIddyE10Policy1000EyEEvPT0_,"a",@progbits
	.sectionflags	@""
	.align	4
.nv.constant0._ZN3cub18CUB_300001_SM_10006detail10radix_sort33DeviceRadixSortExclusiveSumKernelINS1_5radix10policy_hubIddyE10Policy1000EyEEvPT0_:
	.zero		904


//--------------------- .nv.constant0._ZN3cub18CUB_300001_SM_10006detail10radix_sort30DeviceRadixSortHistogramKernelINS1_5radix10policy_hubIddyE10Policy1000ELNS0_9SortOrderE0EdyNS1_21identity_decomposer_tEEEvPT2_PKT1_SA_iiT3_ --------------------------
	.section	.nv.constant0._ZN3cub18CUB_300001_SM_10006detail10radix_sort30DeviceRadixSortHistogramKernelINS1_5radix10policy_hubIddyE10Policy1000ELNS0_9SortOrderE0EdyNS1_21identity_decomposer_tEEEvPT2_PKT1_SA_iiT3_,"a",@progbits
	.sectionflags	@""
	.align	4
.nv.constant0._ZN3cub18CUB_300001_SM_10006detail10radix_sort30DeviceRadixSortHistogramKernelINS1_5radix10policy_hubIddyE10Policy1000ELNS0_9SortOrderE0EdyNS1_21identity_decomposer_tEEEvPT2_PKT1_SA_iiT3_:
	.zero		929


//--------------------- .nv.constant0._ZN3cub18CUB_300001_SM_10006detail10radix_sort31DeviceRadixSortSingleTileKernelINS1_5radix10policy_hubIddyE10Policy1000ELNS0_9SortOrderE0EddyNS1_21identity_decomposer_tEEEvPKT1_PSA_PKT2_PSE_T3_iiT4_ --------------------------
	.section	.nv.constant0._ZN3cub18CUB_300001_SM_10006detail10radix_sort31DeviceRadixSortSingleTileKernelINS1_5radix10policy_hubIddyE10Policy1000ELNS0_9SortOrderE0EddyNS1_21identity_decomposer_tEEEvPKT1_PSA_PKT2_PSE_T3_iiT4_,"a",@progbits
	.sectionflags	@""
	.align	4
.nv.constant0._ZN3cub18CUB_300001_SM_10006detail10radix_sort31DeviceRadixSortSingleTileKernelINS1_5radix10policy_hubIddyE10Policy1000ELNS0_9SortOrderE0EddyNS1_21identity_decomposer_tEEEvPKT1_PSA_PKT2_PSE_T3_iiT4_:
	.zero		945


//--------------------- .nv.constant0._ZN3cub18CUB_300001_SM_10006detail10radix_sort29DeviceRadixSortOnesweepKernelINS1_5radix10policy_hubIdiyE10Policy1000ELNS0_9SortOrderE0EdiyiiNS1_21identity_decomposer_tEEEvPT5_SB_PT3_PKSC_PT1_PKSG_PT2_PKSK_T4_iiT6_ --------------------------
	.section	.nv.constant0._ZN3cub18CUB_300001_SM_10006detail10radix_sort29DeviceRadixSortOnesweepKernelINS1_5radix10policy_hubIdiyE10Policy1000ELNS0_9SortOrderE0EdiyiiNS1_21identity_decomposer_tEEEvPT5_SB_PT3_PKSC_PT1_PKSG_PT2_PKSK_T4_iiT6_,"a",@progbits
	.sectionflags	@""
	.align	4
.nv.constant0._ZN3cub18CUB_300001_SM_10006detail10radix_sort29DeviceRadixSortOnesweepKernelINS1_5radix10policy_hubIdiyE10Policy1000ELNS0_9SortOrderE0EdiyiiNS1_21identity_decomposer_tEEEvPT5_SB_PT3_PKSC_PT1_PKSG_PT2_PKSK_T4_iiT6_:
	.zero		973


//--------------------- .nv.constant0._ZN3cub18CUB_300001_SM_10006detail10radix_sort33DeviceRadixSortExclusiveSumKernelINS1_5radix10policy_hubIdiyE10Policy1000EyEEvPT0_ --------------------------
	.section	.nv.constant0._ZN3cub18CUB_300001_SM_10006detail10radix_sort33DeviceRadixSortExclusiveSumKernelINS1_5radix10policy_hubIdiyE10Policy1000EyEEvPT0_,"a",@progbits
	.sectionflags	@""
	.align	4
.nv.constant0._ZN3cub18CUB_300001_SM_10006detail10radix_sort33DeviceRadixSortExclusiveSumKernelINS1_5radix10policy_hubIdiyE10Policy1000EyEEvPT0_:
	.zero		904


//--------------------- .nv.constant0._ZN3cub18CUB_300001_SM_10006detail10radix_sort30DeviceRadixSortHistogramKernelINS1_5radix10policy_hubIdiyE10Policy1000ELNS0_9SortOrderE0EdyNS1_21identity_decomposer_tEEEvPT2_PKT1_SA_iiT3_ --------------------------
	.section	.nv.constant0._ZN3cub18CUB_300001_SM_10006detail10radix_sort30DeviceRadixSortHistogramKernelINS1_5radix10policy_hubIdiyE10Policy1000ELNS0_9SortOrderE0EdyNS1_21identity_decomposer_tEEEvPT2_PKT1_SA_iiT3_,"a",@progbits
	.sectionflags	@""
	.align	4
.nv.constant0._ZN3cub18CUB_300001_SM_10006detail10radix_sort30DeviceRadixSortHistogramKernelINS1_5radix10policy_hubIdiyE10Policy1000ELNS0_9SortOrderE0EdyNS1_21identity_decomposer_tEEEvPT2_PKT1_SA_iiT3_:
	.zero		929


//--------------------- .nv.constant0._ZN3cub18CUB_300001_SM_10006detail10radix_sort31DeviceRadixSortSingleTileKernelINS1_5radix10policy_hubIdiyE10Policy1000ELNS0_9SortOrderE0EdiyNS1_21identity_decomposer_tEEEvPKT1_PSA_PKT2_PSE_T3_iiT4_ --------------------------
	.section	.nv.constant0._ZN3cub18CUB_300001_SM_10006detail10radix_sort31DeviceRadixSortSingleTileKernelINS1_5radix10policy_hubIdiyE10Policy1000ELNS0_9SortOrderE0EdiyNS1_21identity_decomposer_tEEEvPKT1_PSA_PKT2_PSE_T3_iiT4_,"a",@progbits
	.sectionflags	@""
	.align	4
.nv.constant0._ZN3cub18CUB_300001_SM_10006detail10radix_sort31DeviceRadixSortSingleTileKernelINS1_5radix10policy_hubIdiyE10Policy1000ELNS0_9SortOrderE0EdiyNS1_21identity_decomposer_tEEEvPKT1_PSA_PKT2_PSE_T3_iiT4_:
	.zero		945


//--------------------- .nv.constant0._ZN3cub18CUB_300001_SM_10006detail8for_each13static_kernelINS2_12policy_hub_t12policy_500_tElN6thrust24THRUST_300001_SM_1000_NS8cuda_cub20__uninitialized_copy7functorINS7_6detail15normal_iteratorINS7_10device_ptrIiEEEENS7_7pointerIiNS8_3tagENS7_11use_defaultESI_EEEEEEvT0_T1_ --------------------------
	.section	.nv.constant0._ZN3cub18CUB_300001_SM_10006detail8for_each13static_kernelINS2_12policy_hub_t12policy_500_tElN6thrust24THRUST_300001_SM_1000_NS8cuda_cub20__uninitialized_copy7functorINS7_6detail15normal_iteratorINS7_10device_ptrIiEEEENS7_7pointerIiNS8_3tagENS7_11use_defaultESI_EEEEEEvT0_T1_,"a",@progbits
	.sectionflags	@""
	.align	4
.nv.constant0._ZN3cub18CUB_300001_SM_10006detail8for_each13static_kernelINS2_12policy_hub_t12policy_500_tElN6thrust24THRUST_300001_SM_1000_NS8cuda_cub20__uninitialized_copy7functorINS7_6detail15normal_iteratorINS7_10device_ptrIiEEEENS7_7pointerIiNS8_3tagENS7_11use_defaultESI_EEEEEEvT0_T1_:
	.zero		920


//--------------------- .nv.constant0._ZN3cub18CUB_300001_SM_10006detail11EmptyKernelIvEEvv --------------------------
	.section	.nv.constant0._ZN3cub18CUB_300001_SM_10006detail11EmptyKernelIvEEvv,"a",@progbits
	.sectionflags	@""
	.align	4
.nv.constant0._ZN3cub18CUB_300001_SM_10006detail11EmptyKernelIvEEvv:
	.zero		896


//--------------------- .nv.constant0._Z23gpu_pearson_correlationPfS_S_ii --------------------------
	.section	.nv.constant0._Z23gpu_pearson_correlationPfS_S_ii,"a",@progbits
	.sectionflags	@""
	.align	4
.nv.constant0._Z23gpu_pearson_correlationPfS_S_ii:
	.zero		928


//--------------------- .nv.constant0._Z28pairwise_pearson_correlationPfS_ii --------------------------
	.section	.nv.constant0._Z28pairwise_pearson_correlationPfS_ii,"a",@progbits
	.sectionflags	@""
	.align	4
.nv.constant0._Z28pairwise_pearson_correlationPfS_ii:
	.zero		920


//--------------------- .nv.constant0._Z23gpu_euclidian_distancesPfS_ii --------------------------
	.section	.nv.constant0._Z23gpu_euclidian_distancesPfS_ii,"a",@progbits
	.sectionflags	@""
	.align	4
.nv.constant0._Z23gpu_euclidian_distancesPfS_ii:
	.zero		920


//--------------------- SYMBOLS --------------------------

	.type		.nv.reservedSmem.offset0,@object
	.size		.nv.reservedSmem.offset0,0x4
	.type		.nv.reservedSmem.cap,@object
	.size		.nv.reservedSmem.cap,0x4
